def matmul_kernel(
    a_ptr,
    b_ptr,
    c_ptr,
    M,
    N,
    K,
    stride_am,
    stride_ak,
    stride_bk,
    stride_bn,
    stride_cm,
    stride_cn,
    BLOCK_M: tl.constexpr,
    BLOCK_N: tl.constexpr,
    BLOCK_K: tl.constexpr,
    GROUP_M: tl.constexpr,
):
    pid = tl.program_id(axis=0)
    num_pid_m = tl.cdiv(M, BLOCK_M)
    num_pid_n = tl.cdiv(N, BLOCK_N)
    num_pid_in_group = GROUP_M * num_pid_n
    group_id = pid // num_pid_in_group
    first_pid_m = group_id * GROUP_M
    group_size_m = min(num_pid_m - first_pid_m, GROUP_M)
    pid_m = first_pid_m + ((pid % num_pid_in_group) % group_size_m)
    pid_n = (pid % num_pid_in_group) // group_size_m

    offs_am = (pid_m * BLOCK_M + tl.arange(0, BLOCK_M)) % M
    offs_bn = (pid_n * BLOCK_N + tl.arange(0, BLOCK_N)) % N
    offs_k = tl.arange(0, BLOCK_K)
    a_ptrs = a_ptr + offs_am[:, None] * stride_am + offs_k[None, :] * stride_ak
    b_ptrs = b_ptr + offs_k[:, None] * stride_bk + offs_bn[None, :] * stride_bn

    acc = tl.zeros((BLOCK_M, BLOCK_N), dtype=tl.float32)
    for kk in range(0, tl.cdiv(K, BLOCK_K)):
        a = tl.load(a_ptrs, mask=offs_k[None, :] < K - kk * BLOCK_K, other=0.0)
        b = tl.load(b_ptrs, mask=offs_k[:, None] < K - kk * BLOCK_K, other=0.0)
        acc = tl.dot(a, b, acc)
        a_ptrs += BLOCK_K * stride_ak
        b_ptrs += BLOCK_K * stride_bk

    c = acc.to(c_ptr.dtype.element_ty)
    offs_cm = pid_m * BLOCK_M + tl.arange(0, BLOCK_M)
    offs_cn = pid_n * BLOCK_N + tl.arange(0, BLOCK_N)
    c_ptrs = c_ptr + offs_cm[:, None] * stride_cm + offs_cn[None, :] * stride_cn
    mask = (offs_cm[:, None] < M) & (offs_cn[None, :] < N)
    tl.store(c_ptrs, c, mask=mask)

# config = {"BLOCK_K": 256, "BLOCK_M": 512, "BLOCK_N": 128, "GROUP_M": 8, "arch": "sm_80", "dtype": "fp16", "num_ctas": 1, "num_stages": 3, "num_warps": 4}
# arch = sm_80


// ===== COMPILED SASS (sm_80) =====

	.target	sm_80

	.elftype	@"ET_EXEC"


//--------------------- .note.nv.tkinfo           --------------------------
	.section	.note.nv.tkinfo,"",@"SHT_NOTE"
	.sectionflags	@"SHF_NOTE_NV_TKINFO"
	.tkinfo
        /*0018*/ 	.word	0x00000002
        /*0030*/ 	.string	""
        /*0030*/ 	.string	"ptxas"
        /*0030*/ 	.string	"Cuda compilation tools, release 13.0, V13.0.88"
        /*0030*/ 	.string	"Build cuda_13.0.r13.0/compiler.36424714_0"
        /*0030*/ 	.string	"-v  -suppress-debug-info  -lineinfo  -arch sm_80 "



//--------------------- .note.nv.cuinfo           --------------------------
	.section	.note.nv.cuinfo,"",@"SHT_NOTE"
	.sectionflags	@"SHF_NOTE_NV_CUINFO"
        /*0018*/ 	.short	0x0002
        /*001a*/ 	.short	0x0050
        /*001c*/ 	.short	0x0082
	.zero		2


//--------------------- .nv.info                  --------------------------
	.section	.nv.info,"",@"SHT_CUDA_INFO"
	.align	4


	//----- nvinfo : EIATTR_REGCOUNT
	.align		4
        /*0000*/ 	.byte	0x04, 0x2f
        /*0002*/ 	.short	(.L_1 - .L_0)
	.align		4
.L_0:
        /*0004*/ 	.word	index@(matmul_kernel)
        /*0008*/ 	.word	0x00000020


	//----- nvinfo : EIATTR_FRAME_SIZE
	.align		4
.L_1:
        /*000c*/ 	.byte	0x04, 0x11
        /*000e*/ 	.short	(.L_3 - .L_2)
	.align		4
.L_2:
        /*0010*/ 	.word	index@(matmul_kernel)
        /*0014*/ 	.word	0x0000d9d8


	//----- nvinfo : EIATTR_MIN_STACK_SIZE
	.align		4
.L_3:
        /*0018*/ 	.byte	0x04, 0x12
        /*001a*/ 	.short	(.L_5 - .L_4)
	.align		4
.L_4:
        /*001c*/ 	.word	index@(matmul_kernel)
        /*0020*/ 	.word	0x0000d9d8
.L_5:


//--------------------- .nv.info.matmul_kernel    --------------------------
	.section	.nv.info.matmul_kernel,"",@"SHT_CUDA_INFO"
	.sectionflags	@""
	.align	4


	//----- nvinfo : EIATTR_CUDA_API_VERSION
	.align		4
        /*0000*/ 	.byte	0x04, 0x37
        /*0002*/ 	.short	(.L_7 - .L_6)
.L_6:
        /*0004*/ 	.word	0x00000082


	//----- nvinfo : EIATTR_SW2861232_WAR
	.align		4
.L_7:
        /*0008*/ 	.byte	0x01, 0x35
	.zero		2


	//----- nvinfo : EIATTR_PARAM_CBANK
	.align		4
        /*000c*/ 	.byte	0x04, 0x0a
        /*000e*/ 	.short	(.L_9 - .L_8)
	.align		4
.L_8:
        /*0010*/ 	.word	index@(.nv.constant0.matmul_kernel)
        /*0014*/ 	.short	0x0160
        /*0016*/ 	.short	0x0050


	//----- nvinfo : EIATTR_CBANK_PARAM_SIZE
	.align		4
.L_9:
        /*0018*/ 	.byte	0x03, 0x19
        /*001a*/ 	.short	0x0050


	//----- nvinfo : EIATTR_KPARAM_INFO
	.align		4
        /*001c*/ 	.byte	0x04, 0x17
        /*001e*/ 	.short	(.L_11 - .L_10)
.L_10:
        /*0020*/ 	.word	0x00000000
        /*0024*/ 	.short	0x000d
        /*0026*/ 	.short	0x0048
        /*0028*/ 	.byte	0x00, 0xf4, 0x21, 0x00


	//----- nvinfo : EIATTR_KPARAM_INFO
	.align		4
.L_11:
        /*002c*/ 	.byte	0x04, 0x17
        /*002e*/ 	.short	(.L_13 - .L_12)
.L_12:
        /*0030*/ 	.word	0x00000000
        /*0034*/ 	.short	0x000c
        /*0036*/ 	.short	0x0040
        /*0038*/ 	.byte	0x00, 0xf4, 0x21, 0x00


	//----- nvinfo : EIATTR_KPARAM_INFO
	.align		4
.L_13:
        /*003c*/ 	.byte	0x04, 0x17
        /*003e*/ 	.short	(.L_15 - .L_14)
.L_14:
        /*0040*/ 	.word	0x00000000
        /*0044*/ 	.short	0x000b
        /*0046*/ 	.short	0x0038
        /*0048*/ 	.byte	0x00, 0xf0, 0x11, 0x00


	//----- nvinfo : EIATTR_KPARAM_INFO
	.align		4
.L_15:
        /*004c*/ 	.byte	0x04, 0x17
        /*004e*/ 	.short	(.L_17 - .L_16)
.L_16:
        /*0050*/ 	.word	0x00000000
        /*0054*/ 	.short	0x000a
        /*0056*/ 	.short	0x0034
        /*0058*/ 	.byte	0x00, 0xf0, 0x11, 0x00


	//----- nvinfo : EIATTR_KPARAM_INFO
	.align		4
.L_17:
        /*005c*/ 	.byte	0x04, 0x17
        /*005e*/ 	.short	(.L_19 - .L_18)
.L_18:
        /*0060*/ 	.word	0x00000000
        /*0064*/ 	.short	0x0009
        /*0066*/ 	.short	0x0030
        /*0068*/ 	.byte	0x00, 0xf0, 0x11, 0x00


	//----- nvinfo : EIATTR_KPARAM_INFO
	.align		4
.L_19:
        /*006c*/ 	.byte	0x04, 0x17
        /*006e*/ 	.short	(.L_21 - .L_20)
.L_20:
        /*0070*/ 	.word	0x00000000
        /*0074*/ 	.short	0x0008
        /*0076*/ 	.short	0x002c
        /*0078*/ 	.byte	0x00, 0xf0, 0x11, 0x00


	//----- nvinfo : EIATTR_KPARAM_INFO
	.align		4
.L_21:
        /*007c*/ 	.byte	0x04, 0x17
        /*007e*/ 	.short	(.L_23 - .L_22)
.L_22:
        /*0080*/ 	.word	0x00000000
        /*0084*/ 	.short	0x0007
        /*0086*/ 	.short	0x0028
        /*0088*/ 	.byte	0x00, 0xf0, 0x11, 0x00


	//----- nvinfo : EIATTR_KPARAM_INFO
	.align		4
.L_23:
        /*008c*/ 	.byte	0x04, 0x17
        /*008e*/ 	.short	(.L_25 - .L_24)
.L_24:
        /*0090*/ 	.word	0x00000000
        /*0094*/ 	.short	0x0006
        /*0096*/ 	.short	0x0024
        /*0098*/ 	.byte	0x00, 0xf0, 0x11, 0x00


	//----- nvinfo : EIATTR_KPARAM_INFO
	.align		4
.L_25:
        /*009c*/ 	.byte	0x04, 0x17
        /*009e*/ 	.short	(.L_27 - .L_26)
.L_26:
        /*00a0*/ 	.word	0x00000000
        /*00a4*/ 	.short	0x0005
        /*00a6*/ 	.short	0x0020
        /*00a8*/ 	.byte	0x00, 0xf0, 0x11, 0x00


	//----- nvinfo : EIATTR_KPARAM_INFO
	.align		4
.L_27:
        /*00ac*/ 	.byte	0x04, 0x17
        /*00ae*/ 	.short	(.L_29 - .L_28)
.L_28:
        /*00b0*/ 	.word	0x00000000
        /*00b4*/ 	.short	0x0004
        /*00b6*/ 	.short	0x001c
        /*00b8*/ 	.byte	0x00, 0xf0, 0x11, 0x00


	//----- nvinfo : EIATTR_KPARAM_INFO
	.align		4
.L_29:
        /*00bc*/ 	.byte	0x04, 0x17
        /*00be*/ 	.short	(.L_31 - .L_30)
.L_30:
        /*00c0*/ 	.word	0x00000000
        /*00c4*/ 	.short	0x0003
        /*00c6*/ 	.short	0x0018
        /*00c8*/ 	.byte	0x00, 0xf0, 0x11, 0x00


	//----- nvinfo : EIATTR_KPARAM_INFO
	.align		4
.L_31:
        /*00cc*/ 	.byte	0x04, 0x17
        /*00ce*/ 	.short	(.L_33 - .L_32)
.L_32:
        /*00d0*/ 	.word	0x00000000
        /*00d4*/ 	.short	0x0002
        /*00d6*/ 	.short	0x0010
        /*00d8*/ 	.byte	0x00, 0xf4, 0x21, 0x00


	//----- nvinfo : EIATTR_KPARAM_INFO
	.align		4
.L_33:
        /*00dc*/ 	.byte	0x04, 0x17
        /*00de*/ 	.short	(.L_35 - .L_34)
.L_34:
        /*00e0*/ 	.word	0x00000000
        /*00e4*/ 	.short	0x0001
        /*00e6*/ 	.short	0x0008
        /*00e8*/ 	.byte	0x00, 0xf4, 0x21, 0x00


	//----- nvinfo : EIATTR_KPARAM_INFO
	.align		4
.L_35:
        /*00ec*/ 	.byte	0x04, 0x17
        /*00ee*/ 	.short	(.L_37 - .L_36)
.L_36:
        /*00f0*/ 	.word	0x00000000
        /*00f4*/ 	.short	0x0000
        /*00f6*/ 	.short	0x0000
        /*00f8*/ 	.byte	0x00, 0xf4, 0x21, 0x00


	//----- nvinfo : EIATTR_MAXREG_COUNT
	.align		4
.L_37:
        /*00fc*/ 	.byte	0x03, 0x1b
        /*00fe*/ 	.short	0x00ff


	//----- nvinfo : EIATTR_NUM_BARRIERS
	.align		4
        /*0100*/ 	.byte	0x02, 0x4c
        /*0102*/ 	.byte	0x01
	.zero		1


	//----- nvinfo : EIATTR_ANNOTATIONS
	.align		4
        /*0104*/ 	.byte	0x04, 0x55
        /*0106*/ 	.short	(.L_39 - .L_38)


	//   ....[0]....
.L_38:
        /*0108*/ 	.word	0x00000001
        /*010c*/ 	.byte	0x70, 0x00, 0x00, 0x00, 0x01, 0x00, 0x00, 0x00, 0xb0, 0x00, 0x00, 0x00, 0x01, 0x00, 0x00, 0x00
        /* <DEDUP_REMOVED lines=1832> */
        /*739c*/ 	.byte	0xa0, 0x8e, 0x01, 0x00


	//----- nvinfo : EIATTR_MERCURY_ISA_VERSION
	.align		4
.L_39:
        /*73a0*/ 	.byte	0x03, 0x5f
        /*73a2*/ 	.short	0x0000


	//----- nvinfo : EIATTR_EXIT_INSTR_OFFSETS
	.align		4
        /*73a4*/ 	.byte	0x04, 0x1c
        /*73a6*/ 	.short	(.L_41 - .L_40)


	//   ....[0]....
.L_40:
        /*73a8*/ 	.word	0x0010ec90


	//   ....[1]....
        /*73ac*/ 	.word	0x0010ecc0


	//----- nvinfo : EIATTR_REQNTID
	.align		4
.L_41:
        /*73b0*/ 	.byte	0x04, 0x10
        /*73b2*/ 	.short	(.L_43 - .L_42)
.L_42:
        /*73b4*/ 	.word	0x00000080
        /*73b8*/ 	.word	0x00000001
        /*73bc*/ 	.word	0x00000001
.L_43:


//--------------------- .nv.callgraph             --------------------------
	.section	.nv.callgraph,"",@"SHT_CUDA_CALLGRAPH"
	.align	4
	.sectionentsize	8
	.align		4
        /*0000*/ 	.word	0x00000000
	.align		4
        /*0004*/ 	.word	0xffffffff
	.align		4
        /*0008*/ 	.word	0x00000000
	.align		4
        /*000c*/ 	.word	0xfffffffe
	.align		4
        /*0010*/ 	.word	0x00000000
	.align		4
        /*0014*/ 	.word	0xfffffffd
	.align		4
        /*0018*/ 	.word	0x00000000
	.align		4
        /*001c*/ 	.word	0xfffffffc


//--------------------- .nv.rel.action            --------------------------
	.section	.nv.rel.action,"",@"SHT_CUDA_RELOCINFO"
	.align	8
	.sectionentsize	8
        /*0000*/ 	.byte	0x73, 0x00, 0x00, 0x00, 0x00, 0x00, 0x00, 0x00, 0x00, 0x00, 0x00, 0x11, 0x25, 0x00, 0x05, 0x36


//--------------------- .nv.constant0.matmul_kernel --------------------------
	.section	.nv.constant0.matmul_kernel,"a",@progbits
	.sectionflags	@""
	.align	4
.nv.constant0.matmul_kernel:
	.zero		432


//--------------------- .text.matmul_kernel       --------------------------
	.section	.text.matmul_kernel,"ax",@progbits
	.sectioninfo	@"SHI_REGISTERS=32"
	.align	128
        .global         matmul_kernel
        .type           matmul_kernel,@function
        .size           matmul_kernel,(.L_x_4 - matmul_kernel)
        .other          matmul_kernel,@"STO_CUDA_ENTRY STV_DEFAULT"
matmul_kernel:
.text.matmul_kernel:
[----:B------:R-:W-:-:S04]  /*0000*/  IMAD.MOV.U32 R1, RZ, RZ, c[0x0][0x28] ;  /* 0x00000a00ff017624 */ /* 0x000fc800078e00ff */
[----:B------:R-:W-:Y:S01]  /*0010*/  IMAD.MOV.U32 R0, RZ, RZ, c[0x0][0x17c] ;  /* 0x00005f00ff007624 */ /* 0x000fe200078e00ff */
[----:B------:R-:W-:Y:S01]  /*0020*/  IADD3 R1, R1, -0xd9d8, RZ ;  /* 0xffff262801017810 */ /* 0x000fe20007ffe0ff */
[----:B------:R-:W0:Y:S01]  /*0030*/  S2R R28, SR_TID.X ;  /* 0x00000000001c7919 */ /* 0x000e220000002100 */
[----:B------:R-:W-:Y:S01]  /*0040*/  CS2R R12, SRZ ;  /* 0x00000000000c7805 */ /* 0x000fe2000001ff00 */
[----:B------:R-:W-:Y:S01]  /*0050*/  CS2R R14, SRZ ;  /* 0x00000000000e7805 */ /* 0x000fe2000001ff00 */
[----:B------:R-:W-:Y:S01]  /*0060*/  IADD3 R0, R0, 0x7f, RZ ;  /* 0x0000007f00007810 */ /* 0x000fe20007ffe0ff */
[----:B------:R-:W-:Y:S01]  /*0070*/  STL [R1+0x2d0], RZ ;  /* 0x0002d0ff01007387 */ /* 0x000fe20000100800 */
[----:B------:R-:W-:Y:S01]  /*0080*/  CS2R R16, SRZ ;  /* 0x0000000000107805 */ /* 0x000fe2000001ff00 */
[----:B------:R-:W-:Y:S01]  /*0090*/  CS2R R18, SRZ ;  /* 0x0000000000127805 */ /* 0x000fe2000001ff00 */
[----:B------:R-:W-:Y:S01]  /*00a0*/  SHF.R.S32.HI R3, RZ, 0x1f, R0 ;  /* 0x0000001fff037819 */ /* 0x000fe20000011400 */
[----:B------:R-:W-:Y:S01]  /*00b0*/  STL [R1+0x2d4], RZ ;  /* 0x0002d4ff01007387 */ /* 0x000fe20000100800 */
[----:B------:R-:W-:Y:S01]  /*00c0*/  CS2R R20, SRZ ;  /* 0x0000000000147805 */ /* 0x000fe2000001ff00 */
[----:B------:R-:W-:Y:S01]  /*00d0*/  CS2R R22, SRZ ;  /* 0x0000000000167805 */ /* 0x000fe2000001ff00 */
[----:B------:R-:W-:Y:S01]  /*00e0*/  LEA.HI R3, R3, R0, RZ, 0x7 ;  /* 0x0000000003037211 */ /* 0x000fe200078f38ff */
[----:B------:R-:W-:Y:S01]  /*00f0*/  STL [R1+0x2d8], RZ ;  /* 0x0002d8ff01007387 */ /* 0x000fe20000100800 */
[----:B------:R-:W-:Y:S01]  /*0100*/  CS2R R24, SRZ ;  /* 0x0000000000187805 */ /* 0x000fe2000001ff00 */
[----:B------:R-:W-:Y:S01]  /*0110*/  CS2R R26, SRZ ;  /* 0x00000000001a7805 */ /* 0x000fe2000001ff00 */
[----:B------:R-:W-:Y:S01]  /*0120*/  SHF.R.S32.HI R0, RZ, 0x7, R3 ;  /* 0x00000007ff007819 */ /* 0x000fe20000011403 */
[----:B------:R-:W-:Y:S04]  /*0130*/  STL [R1+0x2dc], RZ ;  /* 0x0002dcff01007387 */ /* 0x000fe80000100800 */
[----:B------:R-:W-:Y:S01]  /*0140*/  IMAD.SHL.U32 R0, R0, 0x8, RZ ;  /* 0x0000000800007824 */ /* 0x000fe200078e00ff */
[----:B------:R-:W1:Y:S04]  /*0150*/  S2R R3, SR_CTAID.X ;  /* 0x0000000000037919 */ /* 0x000e680000002500 */
[-C--:B------:R-:W-:Y:S01]  /*0160*/  IABS R7, R0.reuse ;  /* 0x0000000000077213 */ /* 0x080fe20000000000 */
[----:B------:R-:W-:Y:S01]  /*0170*/  STL [R1+0x2c0], RZ ;  /* 0x0002c0ff01007387 */ /* 0x000fe20000100800 */
[----:B------:R-:W-:-:S02]  /*0180*/  IABS R10, R0 ;  /* 0x00000000000a7213 */ /* 0x000fc40000000000 */
[----:B------:R-:W2:Y:S01]  /*0190*/  I2F.RP R2, R7 ;  /* 0x0000000700027306 */ /* 0x000ea20000209400 */
[----:B------:R-:W-:Y:S04]  /*01a0*/  STL [R1+0x2c4], RZ ;  /* 0x0002c4ff01007387 */ /* 0x000fe80000100800 */
[----:B------:R-:W-:Y:S04]  /*01b0*/  STL [R1+0x2c8], RZ ;  /* 0x0002c8ff01007387 */ /* 0x000fe80000100800 */
[----:B------:R-:W-:Y:S04]  /*01c0*/  STL [R1+0x2cc], RZ ;  /* 0x0002ccff01007387 */ /* 0x000fe80000100800 */
[----:B------:R-:W-:Y:S01]  /*01d0*/  STL [R1+0x2b0], RZ ;  /* 0x0002b0ff01007387 */ /* 0x000fe20000100800 */
[----:B--2---:R-:W2:Y:S01]  /*01e0*/  MUFU.RCP R2, R2 ;  /* 0x0000000200027308 */ /* 0x004ea20000001000 */
[----:B-1----:R-:W-:-:S02]  /*01f0*/  IABS R8, R3 ;  /* 0x0000000300087213 */ /* 0x002fc40000000000 */
[----:B------:R-:W-:Y:S04]  /*0200*/  STL [R1+0x2b4], RZ ;  /* 0x0002b4ff01007387 */ /* 0x000fe80000100800 */
[----:B------:R-:W-:Y:S04]  /*0210*/  STL [R1+0x2b8], RZ ;  /* 0x0002b8ff01007387 */ /* 0x000fe80000100800 */
[----:B------:R-:W-:Y:S04]  /*0220*/  STL [R1+0x2bc], RZ ;  /* 0x0002bcff01007387 */ /* 0x000fe80000100800 */
[----:B------:R-:W-:Y:S01]  /*0230*/  STL [R1+0x2a0], RZ ;  /* 0x0002a0ff01007387 */ /* 0x000fe20000100800 */
[----:B--2---:R-:W-:Y:S01]  /*0240*/  IADD3 R4, R2, 0xffffffe, RZ ;  /* 0x0ffffffe02047810 */ /* 0x004fe20007ffe0ff */
[----:B------:R-:W-:-:S02]  /*0250*/  IMAD.MOV R2, RZ, RZ, -R10 ;  /* 0x000000ffff027224 */ /* 0x000fc400078e0a0a */
[----:B------:R-:W-:Y:S01]  /*0260*/  STL [R1+0x2a4], RZ ;  /* 0x0002a4ff01007387 */ /* 0x000fe20000100800 */
[----:B------:R1:W2:Y:S03]  /*0270*/  F2I.FTZ.U32.TRUNC.NTZ R5, R4 ;  /* 0x0000000400057305 */ /* 0x0002a6000021f000 */
[----:B------:R-:W-:Y:S04]  /*0280*/  STL [R1+0x2a8], RZ ;  /* 0x0002a8ff01007387 */ /* 0x000fe80000100800 */
[----:B------:R-:W-:Y:S01]  /*0290*/  STL [R1+0x2ac], RZ ;  /* 0x0002acff01007387 */ /* 0x000fe20000100800 */
[----:B-1----:R-:W-:-:S03]  /*02a0*/  IMAD.MOV.U32 R4, RZ, RZ, RZ ;  /* 0x000000ffff047224 */ /* 0x002fc600078e00ff */
[----:B------:R-:W-:Y:S04]  /*02b0*/  STL [R1+0x290], RZ ;  /* 0x000290ff01007387 */ /* 0x000fe80000100800 */
[----:B------:R-:W-:Y:S01]  /*02c0*/  STL [R1+0x294], RZ ;  /* 0x000294ff01007387 */ /* 0x000fe20000100800 */
[----:B--2---:R-:W-:-:S03]  /*02d0*/  IMAD.MOV R6, RZ, RZ, -R5 ;  /* 0x000000ffff067224 */ /* 0x004fc600078e0a05 */
[----:B------:R-:W-:Y:S01]  /*02e0*/  STL [R1+0x298], RZ ;  /* 0x000298ff01007387 */ /* 0x000fe20000100800 */
[----:B------:R-:W-:Y:S02]  /*02f0*/  IMAD R9, R6, R7, RZ ;  /* 0x0000000706097224 */ /* 0x000fe400078e02ff */
[----:B------:R-:W-:Y:S01]  /*0300*/  IMAD.MOV.U32 R6, RZ, RZ, R8 ;  /* 0x000000ffff067224 */ /* 0x000fe200078e0008 */
[----:B------:R-:W-:Y:S01]  /*0310*/  STL [R1+0x29c], RZ ;  /* 0x00029cff01007387 */ /* 0x000fe20000100800 */
[----:B------:R-:W-:-:S03]  /*0320*/  IMAD.HI.U32 R5, R5, R9, R4 ;  /* 0x0000000905057227 */ /* 0x000fc600078e0004 */
[----:B------:R-:W-:Y:S03]  /*0330*/  STL [R1+0x280], RZ ;  /* 0x000280ff01007387 */ /* 0x000fe60000100800 */
[----:B------:R-:W-:Y:S01]  /*0340*/  IMAD.HI.U32 R5, R5, R6, RZ ;  /* 0x0000000605057227 */ /* 0x000fe200078e00ff */
[----:B------:R-:W-:Y:S03]  /*0350*/  STL [R1+0x284], RZ ;  /* 0x000284ff01007387 */ /* 0x000fe60000100800 */
[----:B------:R-:W-:Y:S01]  /*0360*/  IMAD R2, R5, R2, R6 ;  /* 0x0000000205027224 */ /* 0x000fe200078e0206 */
[----:B------:R-:W-:Y:S04]  /*0370*/  STL [R1+0x288], RZ ;  /* 0x000288ff01007387 */ /* 0x000fe80000100800 */
[----:B------:R-:W-:Y:S01]  /*0380*/  ISETP.GT.U32.AND P1, PT, R7, R2, PT ;  /* 0x000000020700720c */ /* 0x000fe20003f24070 */
[----:B------:R-:W-:Y:S04]  /*0390*/  STL [R1+0x28c], RZ ;  /* 0x00028cff01007387 */ /* 0x000fe80000100800 */
[----:B------:R-:W-:Y:S04]  /*03a0*/  STL [R1+0x270], RZ ;  /* 0x000270ff01007387 */ /* 0x000fe80000100800 */
[----:B------:R-:W-:Y:S04]  /*03b0*/  STL [R1+0x274], RZ ;  /* 0x000274ff01007387 */ /* 0x000fe80000100800 */
[----:B------:R-:W-:Y:S01]  /*03c0*/  @!P1 IMAD.IADD R2, R2, 0x1, -R7 ;  /* 0x0000000102029824 */ /* 0x000fe200078e0a07 */
[----:B------:R-:W-:Y:S01]  /*03d0*/  @!P1 IADD3 R5, R5, 0x1, RZ ;  /* 0x0000000105059810 */ /* 0x000fe20007ffe0ff */
[----:B------:R-:W-:Y:S01]  /*03e0*/  STL [R1+0x278], RZ ;  /* 0x000278ff01007387 */ /* 0x000fe20000100800 */
[----:B------:R-:W-:-:S02]  /*03f0*/  ISETP.NE.AND P1, PT, R0, RZ, PT ;  /* 0x000000ff0000720c */ /* 0x000fc40003f25270 */
[----:B------:R-:W-:Y:S01]  /*0400*/  ISETP.GE.U32.AND P0, PT, R2, R7, PT ;  /* 0x000000070200720c */ /* 0x000fe20003f06070 */
[----:B------:R-:W-:Y:S01]  /*0410*/  STL [R1+0x27c], RZ ;  /* 0x00027cff01007387 */ /* 0x000fe20000100800 */
[----:B------:R-:W-:-:S03]  /*0420*/  LOP3.LUT R2, R3, R0, RZ, 0x3c, !PT ;  /* 0x0000000003027212 */ /* 0x000fc600078e3cff */
[----:B------:R-:W-:Y:S01]  /*0430*/  STL [R1+0x260], RZ ;  /* 0x000260ff01007387 */ /* 0x000fe20000100800 */
[----:B------:R-:W-:Y:S01]  /*0440*/  ISETP.GE.AND P2, PT, R2, RZ, PT ;  /* 0x000000ff0200720c */ /* 0x000fe20003f46270 */
[----:B------:R-:W-:Y:S02]  /*0450*/  IMAD.MOV.U32 R2, RZ, RZ, c[0x0][0x178] ;  /* 0x00005e00ff027624 */ /* 0x000fe400078e00ff */
[----:B------:R-:W-:Y:S03]  /*0460*/  STL [R1+0x264], RZ ;  /* 0x000264ff01007387 */ /* 0x000fe60000100800 */
[----:B------:R-:W-:Y:S01]  /*0470*/  IADD3 R2, R2, 0x1ff, RZ ;  /* 0x000001ff02027810 */ /* 0x000fe20007ffe0ff */
[----:B------:R-:W-:Y:S01]  /*0480*/  STL [R1+0x268], RZ ;  /* 0x000268ff01007387 */ /* 0x000fe20000100800 */
[----:B------:R-:W-:-:S03]  /*0490*/  @P0 IADD3 R5, R5, 0x1, RZ ;  /* 0x0000000105050810 */ /* 0x000fc60007ffe0ff */
[----:B------:R-:W-:Y:S02]  /*04a0*/  STL [R1+0x26c], RZ ;  /* 0x00026cff01007387 */ /* 0x000fe40000100800 */
[----:B------:R-:W-:Y:S01]  /*04b0*/  IMAD.MOV.U32 R4, RZ, RZ, R5 ;  /* 0x000000ffff047224 */ /* 0x000fe200078e0005 */
[----:B------:R-:W-:Y:S01]  /*04c0*/  SHF.R.S32.HI R5, RZ, 0x1f, R2 ;  /* 0x0000001fff057819 */ /* 0x000fe20000011402 */
[----:B------:R-:W-:Y:S02]  /*04d0*/  STL [R1+0x250], RZ ;  /* 0x000250ff01007387 */ /* 0x000fe40000100800 */
[----:B------:R-:W-:Y:S01]  /*04e0*/  @!P2 IMAD.MOV R4, RZ, RZ, -R4 ;  /* 0x000000ffff04a224 */ /* 0x000fe200078e0a04 */
[----:B------:R-:W-:Y:S01]  /*04f0*/  @!P1 LOP3.LUT R4, RZ, R0, RZ, 0x33, !PT ;  /* 0x00000000ff049212 */ /* 0x000fe200078e33ff */
[----:B------:R-:W-:Y:S01]  /*0500*/  STL [R1+0x254], RZ ;  /* 0x000254ff01007387 */ /* 0x000fe20000100800 */
[----:B------:R-:W-:-:S03]  /*0510*/  LEA.HI R5, R5, R2, RZ, 0x9 ;  /* 0x0000000205057211 */ /* 0x000fc600078f48ff */
[----:B------:R-:W-:Y:S01]  /*0520*/  IMAD.SHL.U32 R2, R4, 0x8, RZ ;  /* 0x0000000804027824 */ /* 0x000fe200078e00ff */
[----:B------:R-:W-:Y:S01]  /*0530*/  STL [R1+0x258], RZ ;  /* 0x000258ff01007387 */ /* 0x000fe20000100800 */
[----:B------:R-:W-:-:S03]  /*0540*/  IMAD.MOV R4, RZ, RZ, -R4 ;  /* 0x000000ffff047224 */ /* 0x000fc600078e0a04 */
[----:B------:R-:W-:Y:S01]  /*0550*/  LEA.HI.SX32 R5, R5, -R2, 0x17 ;  /* 0x8000000205057211 */ /* 0x000fe200078fbaff */
[----:B------:R-:W-:Y:S01]  /*0560*/  STL [R1+0x25c], RZ ;  /* 0x00025cff01007387 */ /* 0x000fe20000100800 */
[----:B------:R-:W-:Y:S02]  /*0570*/  IMAD R9, R0, R4, R3 ;  /* 0x0000000400097224 */ /* 0x000fe400078e0203 */
[----:B------:R-:W-:Y:S01]  /*0580*/  IMNMX R10, R5, 0x8, PT ;  /* 0x00000008050a7817 */ /* 0x000fe20003800200 */
[----:B------:R-:W-:Y:S01]  /*0590*/  STL [R1+0x240], RZ ;  /* 0x000240ff01007387 */ /* 0x000fe20000100800 */
[----:B------:R-:W-:Y:S02]  /*05a0*/  IMAD.MOV.U32 R4, RZ, RZ, RZ ;  /* 0x000000ffff047224 */ /* 0x000fe400078e00ff */
[-C--:B------:R-:W-:Y:S01]  /*05b0*/  IABS R8, R10.reuse ;  /* 0x0000000a00087213 */ /* 0x080fe20000000000 */
[----:B------:R-:W-:Y:S01]  /*05c0*/  STL [R1+0x244], RZ ;  /* 0x000244ff01007387 */ /* 0x000fe20000100800 */
[----:B------:R-:W-:-:S02]  /*05d0*/  IABS R0, R10 ;  /* 0x0000000a00007213 */ /* 0x000fc40000000000 */
[----:B------:R-:W1:Y:S01]  /*05e0*/  I2F.RP R6, R8 ;  /* 0x0000000800067306 */ /* 0x000e620000209400 */
[----:B------:R-:W-:Y:S04]  /*05f0*/  STL [R1+0x248], RZ ;  /* 0x000248ff01007387 */ /* 0x000fe80000100800 */
[----:B------:R-:W-:Y:S04]  /*0600*/  STL [R1+0x24c], RZ ;  /* 0x00024cff01007387 */ /* 0x000fe80000100800 */
[----:B------:R-:W-:Y:S04]  /*0610*/  STL [R1+0x230], RZ ;  /* 0x000230ff01007387 */ /* 0x000fe80000100800 */
[----:B------:R-:W-:Y:S01]  /*0620*/  STL [R1+0x234], RZ ;  /* 0x000234ff01007387 */ /* 0x000fe20000100800 */
[----:B-1----:R-:W1:Y:S03]  /*0630*/  MUFU.RCP R6, R6 ;  /* 0x0000000600067308 */ /* 0x002e660000001000 */
[----:B------:R-:W-:Y:S04]  /*0640*/  STL [R1+0x238], RZ ;  /* 0x000238ff01007387 */ /* 0x000fe80000100800 */
[----:B------:R-:W-:Y:S04]  /*0650*/  STL [R1+0x23c], RZ ;  /* 0x00023cff01007387 */ /* 0x000fe80000100800 */
[----:B------:R-:W-:Y:S04]  /*0660*/  STL [R1+0x220], RZ ;  /* 0x000220ff01007387 */ /* 0x000fe80000100800 */
[----:B------:R-:W-:Y:S01]  /*0670*/  STL [R1+0x224], RZ ;  /* 0x000224ff01007387 */ /* 0x000fe20000100800 */
[----:B-1----:R-:W-:-:S03]  /*0680*/  IADD3 R5, R6, 0xffffffe, RZ ;  /* 0x0ffffffe06057810 */ /* 0x002fc60007ffe0ff */
[----:B------:R-:W-:Y:S04]  /*0690*/  STL [R1+0x228], RZ ;  /* 0x000228ff01007387 */ /* 0x000fe80000100800 */
[----:B------:R-:W-:Y:S01]  /*06a0*/  STL [R1+0x22c], RZ ;  /* 0x00022cff01007387 */ /* 0x000fe20000100800 */
[----:B------:R-:W1:Y:S03]  /*06b0*/  F2I.FTZ.U32.TRUNC.NTZ R5, R5 ;  /* 0x0000000500057305 */ /* 0x000e66000021f000 */
[----:B------:R-:W-:Y:S04]  /*06c0*/  STL [R1+0x210], RZ ;  /* 0x000210ff01007387 */ /* 0x000fe80000100800 */
[----:B------:R-:W-:Y:S04]  /*06d0*/  STL [R1+0x214], RZ ;  /* 0x000214ff01007387 */ /* 0x000fe80000100800 */
[----:B------:R-:W-:Y:S04]  /*06e0*/  STL [R1+0x218], RZ ;  /* 0x000218ff01007387 */ /* 0x000fe80000100800 */
[----:B------:R-:W-:Y:S01]  /*06f0*/  STL [R1+0x21c], RZ ;  /* 0x00021cff01007387 */ /* 0x000fe20000100800 */
[----:B-1----:R-:W-:-:S03]  /*0700*/  IMAD.MOV R7, RZ, RZ, -R5 ;  /* 0x000000ffff077224 */ /* 0x002fc600078e0a05 */
[----:B------:R-:W-:Y:S01]  /*0710*/  STL [R1+0x200], RZ ;  /* 0x000200ff01007387 */ /* 0x000fe20000100800 */
[----:B------:R-:W-:Y:S01]  /*0720*/  IMAD.MOV.U32 R3, RZ, RZ, R7 ;  /* 0x000000ffff037224 */ /* 0x000fe200078e0007 */
[----:B------:R-:W-:Y:S02]  /*0730*/  IABS R7, R9 ;  /* 0x0000000900077213 */ /* 0x000fe40000000000 */
[----:B------:R-:W-:Y:S01]  /*0740*/  STL [R1+0x204], RZ ;  /* 0x000204ff01007387 */ /* 0x000fe20000100800 */
[----:B------:R-:W-:-:S03]  /*0750*/  IMAD R3, R3, R8, RZ ;  /* 0x0000000803037224 */ /* 0x000fc600078e02ff */
[----:B------:R-:W-:Y:S01]  /*0760*/  STL [R1+0x208], RZ ;  /* 0x000208ff01007387 */ /* 0x000fe20000100800 */
[----:B------:R-:W-:-:S03]  /*0770*/  IMAD.HI.U32 R4, R5, R3, R4 ;  /* 0x0000000305047227 */ /* 0x000fc600078e0004 */
[----:B------:R-:W-:Y:S01]  /*0780*/  STL [R1+0x20c], RZ ;  /* 0x00020cff01007387 */ /* 0x000fe20000100800 */
[----:B------:R-:W-:Y:S02]  /*0790*/  IMAD.MOV R3, RZ, RZ, -R0 ;  /* 0x000000ffff037224 */ /* 0x000fe400078e0a00 */
[----:B------:R-:W-:Y:S01]  /*07a0*/  IMAD.HI.U32 R0, R4, R7, RZ ;  /* 0x0000000704007227 */ /* 0x000fe200078e00ff */
[----:B------:R-:W-:Y:S03]  /*07b0*/  STL [R1+0x1f0], RZ ;  /* 0x0001f0ff01007387 */ /* 0x000fe60000100800 */
[----:B------:R-:W-:Y:S01]  /*07c0*/  IMAD R3, R0, R3, R7 ;  /* 0x0000000300037224 */ /* 0x000fe200078e0207 */
[----:B------:R-:W-:Y:S01]  /*07d0*/  STL [R1+0x1f4], RZ ;  /* 0x0001f4ff01007387 */ /* 0x000fe20000100800 */
[----:B------:R-:W-:Y:S01]  /*07e0*/  ULDC.64 UR4, c[0x0][0x118] ;  /* 0x0000460000047ab9 */ /* 0x000fe20000000a00 */
[----:B------:R-:W-:-:S02]  /*07f0*/  CS2R R6, SRZ ;  /* 0x0000000000067805 */ /* 0x000fc4000001ff00 */
[----:B------:R-:W-:Y:S01]  /*0800*/  STL [R1+0x1f8], RZ ;  /* 0x0001f8ff01007387 */ /* 0x000fe20000100800 */
[----:B------:R-:W-:-:S03]  /*0810*/  ISETP.GT.U32.AND P1, PT, R8, R3, PT ;  /* 0x000000030800720c */ /* 0x000fc60003f24070 */
[----:B------:R-:W-:Y:S04]  /*0820*/  STL [R1+0x1fc], RZ ;  /* 0x0001fcff01007387 */ /* 0x000fe80000100800 */
[----:B------:R-:W-:Y:S04]  /*0830*/  STL [R1+0x1e0], RZ ;  /* 0x0001e0ff01007387 */ /* 0x000fe80000100800 */
[----:B------:R-:W-:Y:S02]  /*0840*/  STL [R1+0x1e4], RZ ;  /* 0x0001e4ff01007387 */ /* 0x000fe40000100800 */
        /* <DEDUP_REMOVED lines=13> */
[----:B------:R-:W-:Y:S02]  /*0920*/  @P0 IADD3 R0, R0, 0x1, RZ ;  /* 0x0000000100000810 */ /* 0x000fe40007ffe0ff */
[----:B------:R-:W-:Y:S01]  /*0930*/  ISETP.GE.AND P0, PT, R3, 0x100, PT ;  /* 0x000001000300780c */ /* 0x000fe20003f06270 */
[----:B------:R-:W-:Y:S02]  /*0940*/  STL [R1+0x1dc], RZ ;  /* 0x0001dcff01007387 */ /* 0x000fe40000100800 */
[----:B------:R-:W-:Y:S01]  /*0950*/  @!P2 IMAD.MOV R0, RZ, RZ, -R0 ;  /* 0x000000ffff00a224 */ /* 0x000fe200078e0a00 */
[----:B------:R-:W-:Y:S01]  /*0960*/  @!P1 LOP3.LUT R0, RZ, R10, RZ, 0x33, !PT ;  /* 0x0000000aff009212 */ /* 0x000fe200078e33ff */
[----:B------:R-:W-:Y:S04]  /*0970*/  STL [R1+0x1c0], RZ ;  /* 0x0001c0ff01007387 */ /* 0x000fe80000100800 */
[----:B------:R-:W-:Y:S01]  /*0980*/  STL [R1+0x1c4], RZ ;  /* 0x0001c4ff01007387 */ /* 0x000fe20000100800 */
[----:B------:R-:W-:-:S03]  /*0990*/  IMAD.MOV R5, RZ, RZ, -R0 ;  /* 0x000000ffff057224 */ /* 0x000fc600078e0a00 */
[----:B------:R-:W-:Y:S01]  /*09a0*/  STL [R1+0x1c8], RZ ;  /* 0x0001c8ff01007387 */ /* 0x000fe20000100800 */
[----:B------:R-:W-:Y:S02]  /*09b0*/  IMAD R5, R10, R5, R9 ;  /* 0x000000050a057224 */ /* 0x000fe400078e0209 */
[----:B------:R-:W-:Y:S01]  /*09c0*/  CS2R R8, SRZ ;  /* 0x0000000000087805 */ /* 0x000fe2000001ff00 */
[----:B------:R-:W-:Y:S01]  /*09d0*/  STL [R1+0x1cc], RZ ;  /* 0x0001ccff01007387 */ /* 0x000fe20000100800 */
[----:B------:R-:W-:Y:S01]  /*09e0*/  IMAD.IADD R2, R2, 0x1, R5 ;  /* 0x0000000102027824 */ /* 0x000fe200078e0205 */
[----:B------:R-:W-:Y:S01]  /*09f0*/  CS2R R10, SRZ ;  /* 0x00000000000a7805 */ /* 0x000fe2000001ff00 */
[----:B------:R-:W-:Y:S01]  /*0a00*/  CS2R R4, SRZ ;  /* 0x0000000000047805 */ /* 0x000fe2000001ff00 */
[----:B------:R-:W-:Y:S04]  /*0a10*/  STL [R1+0x1b0], RZ ;  /* 0x0001b0ff01007387 */ /* 0x000fe80000100800 */
        /* <DEDUP_REMOVED lines=107> */
[----:B------:R-:W-:Y:S04]  /*10d0*/  STL [R1], RZ ;  /* 0x000000ff01007387 */ /* 0x000fe80000100800 */
[----:B------:R-:W-:Y:S04]  /*10e0*/  STL [R1+0x4], RZ ;  /* 0x000004ff01007387 */ /* 0x000fe80000100800 */
[----:B------:R-:W-:Y:S04]  /*10f0*/  STL [R1+0x8], RZ ;  /* 0x000008ff01007387 */ /* 0x000fe80000100800 */
[----:B------:R-:W-:Y:S04]  /*1100*/  STL [R1+0xc], RZ ;  /* 0x00000cff01007387 */ /* 0x000fe80000100800 */
[----:B------:R1:W-:Y:S04]  /*1110*/  STL [R1+0x41f0], R4 ;  /* 0x0041f00401007387 */ /* 0x0003e80000100800 */
[----:B------:R0:W-:Y:S04]  /*1120*/  STL [R1+0x41f4], R5 ;  /* 0x0041f40501007387 */ /* 0x0001e80000100800 */
[----:B------:R-:W-:Y:S01]  /*1130*/  STL [R1+0x390], RZ ;  /* 0x000390ff01007387 */ /* 0x000fe20000100800 */
[----:B-1----:R-:W-:-:S03]  /*1140*/  IMAD.SHL.U32 R4, R0, 0x80, RZ ;  /* 0x0000008000047824 */ /* 0x002fc600078e00ff */
[----:B------:R-:W-:Y:S01]  /*1150*/  STL [R1+0x394], RZ ;  /* 0x000394ff01007387 */ /* 0x000fe20000100800 */
[----:B0-----:R-:W-:-:S03]  /*1160*/  LOP3.LUT R5, R28, 0x7f, RZ, 0xc0, !PT ;  /* 0x0000007f1c057812 */ /* 0x001fc600078ec0ff */
[----:B------:R-:W-:Y:S01]  /*1170*/  STL [R1+0x398], RZ ;  /* 0x000398ff01007387 */ /* 0x000fe20000100800 */
[C---:B------:R-:W-:Y:S02]  /*1180*/  IADD3 R0, R4.reuse, 0x1, RZ ;  /* 0x0000000104007810 */ /* 0x040fe40007ffe0ff */
[C---:B------:R-:W-:Y:S01]  /*1190*/  IADD3 R29, R4.reuse, 0x2, RZ ;  /* 0x00000002041d7810 */ /* 0x040fe20007ffe0ff */
[----:B------:R-:W-:Y:S01]  /*11a0*/  STL [R1+0x39c], RZ ;  /* 0x00039cff01007387 */ /* 0x000fe20000100800 */
[----:B------:R-:W-:-:S03]  /*11b0*/  IADD3 R3, R4, 0x3, RZ ;  /* 0x0000000304037810 */ /* 0x000fc60007ffe0ff */
        /* <DEDUP_REMOVED lines=44> */
[----:B------:R-:W-:Y:S04]  /*1480*/  STL [R1+0x17d8], R4 ;  /* 0x0017d80401007387 */ /* 0x000fe80000100800 */
[----:B------:R0:W-:Y:S04]  /*1490*/  STL [R1+0x3ffc], R0 ;  /* 0x003ffc0001007387 */ /* 0x0001e80000100800 */
[----:B------:R1:W-:Y:S04]  /*14a0*/  STL [R1+0x3ff8], R29 ;  /* 0x003ff81d01007387 */ /* 0x0003e80000100800 */
[----:B------:R2:W-:Y:S01]  /*14b0*/  STL [R1+0x3ff4], R3 ;  /* 0x003ff40301007387 */ /* 0x0005e20000100800 */
[----:B0-----:R-:W-:-:S02]  /*14c0*/  IADD3 R0, R4, 0x4, RZ ;  /* 0x0000000404007810 */ /* 0x001fc40007ffe0ff */
[----:B-1----:R-:W-:-:S03]  /*14d0*/  IADD3 R29, R4, 0x5, RZ ;  /* 0x00000005041d7810 */ /* 0x002fc60007ffe0ff */
[----:B------:R0:W-:Y:S01]  /*14e0*/  STL [R1+0x4000], R0 ;  /* 0x0040000001007387 */ /* 0x0001e20000100800 */
[----:B--2---:R-:W-:-:S03]  /*14f0*/  IADD3 R3, R4, 0x6, RZ ;  /* 0x0000000604037810 */ /* 0x004fc60007ffe0ff */
[----:B------:R1:W-:Y:S04]  /*1500*/  STL [R1+0x4004], R29 ;  /* 0x0040041d01007387 */ /* 0x0003e80000100800 */
[----:B------:R2:W-:Y:S01]  /*1510*/  STL [R1+0x4008], R3 ;  /* 0x0040080301007387 */ /* 0x0005e20000100800 */
[C---:B0-----:R-:W-:Y:S02]  /*1520*/  IADD3 R0, R4.reuse, 0x7, RZ ;  /* 0x0000000704007810 */ /* 0x041fe40007ffe0ff */
        /* <DEDUP_REMOVED lines=32> */
[----:B--2---:R-:W-:-:S05]  /*1730*/  IADD3 R3, R4, 0x18, RZ ;  /* 0x0000001804037810 */ /* 0x004fca0007ffe0ff */
[----:B------:R1:W-:Y:S01]  /*1740*/  STL [R1+0x4050], R3 ;  /* 0x0040500301007387 */ /* 0x0003e20000100800 */
[----:B0-----:R-:W-:-:S03]  /*1750*/  IADD3 R0, R4, 0x19, RZ ;  /* 0x0000001904007810 */ /* 0x001fc60007ffe0ff */
[----:B------:R-:W-:Y:S04]  /*1760*/  STL [R1+0x404c], R29 ;  /* 0x00404c1d01007387 */ /* 0x000fe80000100800 */
[----:B------:R0:W-:Y:S01]  /*1770*/  STL [R1+0x4054], R0 ;  /* 0x0040540001007387 */ /* 0x0001e20000100800 */
[----:B-1----:R-:W-:-:S05]  /*1780*/  IADD3 R3, R4, 0x1a, RZ ;  /* 0x0000001a04037810 */ /* 0x002fca0007ffe0ff */
[----:B------:R1:W-:Y:S01]  /*1790*/  STL [R1+0x4058], R3 ;  /* 0x0040580301007387 */ /* 0x0003e20000100800 */
[----:B0-----:R-:W-:-:S05]  /*17a0*/  IADD3 R0, R4, 0x1b, RZ ;  /* 0x0000001b04007810 */ /* 0x001fca0007ffe0ff */
        /* <DEDUP_REMOVED lines=147> */
[----:B0-----:R-:W-:Y:S01]  /*20e0*/  IMAD.SHL.U32 R0, R2, 0x200, RZ ;  /* 0x0000020002007824 */ /* 0x001fe200078e00ff */
[----:B------:R-:W-:-:S04]  /*20f0*/  IADD3 R2, R4, 0x65, RZ ;  /* 0x0000006504027810 */ /* 0x000fc80007ffe0ff */
[----:B------:R-:W-:Y:S01]  /*2100*/  LOP3.LUT R5, R0, 0x80, R5, 0xfe, !PT ;  /* 0x0000008000057812 */ /* 0x000fe200078efe05 */
[----:B------:R0:W-:Y:S01]  /*2110*/  STL [R1+0x4184], R2 ;  /* 0x0041840201007387 */ /* 0x0001e20000100800 */
[----:B-1----:R-:W-:-:S05]  /*2120*/  IADD3 R3, R4, 0x66, RZ ;  /* 0x0000006604037810 */ /* 0x002fca0007ffe0ff */
[----:B------:R1:W-:Y:S01]  /*2130*/  STL [R1+0x4188], R3 ;  /* 0x0041880301007387 */ /* 0x0003e20000100800 */
[----:B0-----:R-:W-:-:S05]  /*2140*/  IADD3 R2, R4, 0x67, RZ ;  /* 0x0000006704027810 */ /* 0x001fca0007ffe0ff */
[----:B------:R0:W-:Y:S01]  /*2150*/  STL [R1+0x418c], R2 ;  /* 0x00418c0201007387 */ /* 0x0001e20000100800 */
[----:B-1----:R-:W-:Y:S02]  /*2160*/  LOP3.LUT R3, R0, 0x7f, R28, 0xf8, !PT ;  /* 0x0000007f00037812 */ /* 0x002fe400078ef81c */
[C---:B------:R-:W-:Y:S01]  /*2170*/  IADD3 R0, R4.reuse, 0x69, RZ ;  /* 0x0000006904007810 */ /* 0x040fe20007ffe0ff */
[----:B------:R1:W-:Y:S01]  /*2180*/  STL [R1+0x17e0], R5 ;  /* 0x0017e00501007387 */ /* 0x0003e20000100800 */
[----:B------:R-:W-:-:S03]  /*2190*/  IADD3 R28, R4, 0x77, RZ ;  /* 0x00000077041c7810 */ /* 0x000fc60007ffe0ff */
[----:B------:R-:W-:Y:S01]  /*21a0*/  STL [R1+0x17dc], R3 ;  /* 0x0017dc0301007387 */ /* 0x000fe20000100800 */
[C---:B0-----:R-:W-:Y:S02]  /*21b0*/  IADD3 R2, R4.reuse, 0x68, RZ ;  /* 0x0000006804027810 */ /* 0x041fe40007ffe0ff */
[----:B-1----:R-:W-:-:S03]  /*21c0*/  IADD3 R5, R4, 0x6b, RZ ;  /* 0x0000006b04057810 */ /* 0x002fc60007ffe0ff */
[----:B------:R0:W-:Y:S04]  /*21d0*/  STL [R1+0x4190], R2 ;  /* 0x0041900201007387 */ /* 0x0001e80000100800 */
[----:B------:R1:W-:Y:S01]  /*21e0*/  STL [R1+0x4194], R0 ;  /* 0x0041940001007387 */ /* 0x0003e20000100800 */
[C---:B0-----:R-:W-:Y:S02]  /*21f0*/  IADD3 R2, R4.reuse, 0x6a, RZ ;  /* 0x0000006a04027810 */ /* 0x041fe40007ffe0ff */
[----:B-1----:R-:W-:-:S03]  /*2200*/  IADD3 R0, R4, 0x6c, RZ ;  /* 0x0000006c04007810 */ /* 0x002fc60007ffe0ff */
[----:B------:R0:W-:Y:S04]  /*2210*/  STL [R1+0x4198], R2 ;  /* 0x0041980201007387 */ /* 0x0001e80000100800 */
        /* <DEDUP_REMOVED lines=20> */
[----:B0-----:R-:W-:-:S03]  /*2360*/  IADD3 R2, R4, 0x76, RZ ;  /* 0x0000007604027810 */ /* 0x001fc60007ffe0ff */
[----:B------:R0:W-:Y:S01]  /*2370*/  STL [R1+0x41cc], R28 ;  /* 0x0041cc1c01007387 */ /* 0x0001e20000100800 */
[----:B-1----:R-:W-:-:S03]  /*2380*/  IADD3 R5, R4, 0x78, RZ ;  /* 0x0000007804057810 */ /* 0x002fc60007ffe0ff */
[----:B------:R-:W-:Y:S01]  /*2390*/  STL [R1+0x41c8], R2 ;  /* 0x0041c80201007387 */ /* 0x000fe20000100800 */
[----:B--2---:R-:W-:-:S03]  /*23a0*/  IADD3 R0, R4, 0x79, RZ ;  /* 0x0000007904007810 */ /* 0x004fc60007ffe0ff */
[----:B------:R1:W-:Y:S01]  /*23b0*/  STL [R1+0x41d0], R5 ;  /* 0x0041d00501007387 */ /* 0x0003e20000100800 */
[----:B0-----:R-:W-:-:S03]  /*23c0*/  IADD3 R28, R4, 0x7c, RZ ;  /* 0x0000007c041c7810 */ /* 0x001fc60007ffe0ff */
[----:B------:R0:W-:Y:S01]  /*23d0*/  STL [R1+0x41d4], R0 ;  /* 0x0041d40001007387 */ /* 0x0001e20000100800 */
[C---:B-1----:R-:W-:Y:S02]  /*23e0*/  IADD3 R5, R4.reuse, 0x7a, RZ ;  /* 0x0000007a04057810 */ /* 0x042fe40007ffe0ff */
[----:B0-----:R-:W-:-:S03]  /*23f0*/  IADD3 R0, R4, 0x7b, RZ ;  /* 0x0000007b04007810 */ /* 0x001fc60007ffe0ff */
[----:B------:R0:W-:Y:S02]  /*2400*/  STL [R1+0x41dc], R5 ;  /* 0x0041dc0501007387 */ /* 0x0001e40000100800 */
[----:B0-----:R-:W-:-:S05]  /*2410*/  IADD3 R5, R4, 0x7d, RZ ;  /* 0x0000007d04057810 */ /* 0x001fca0007ffe0ff */
[----:B------:R0:W-:Y:S02]  /*2420*/  STL [R1+0x41e0], R5 ;  /* 0x0041e00501007387 */ /* 0x0001e40000100800 */
[C---:B0-----:R-:W-:Y:S02]  /*2430*/  IADD3 R5, R4.reuse, 0x7e, RZ ;  /* 0x0000007e04057810 */ /* 0x041fe40007ffe0ff */
[----:B------:R-:W-:-:S03]  /*2440*/  IADD3 R4, R4, 0x7f, RZ ;  /* 0x0000007f04047810 */ /* 0x000fc60007ffe0ff */
[----:B------:R0:W-:Y:S04]  /*2450*/  STL [R1+0x41e8], R5 ;  /* 0x0041e80501007387 */ /* 0x0001e80000100800 */
[----:B0-----:R0:W5:Y:S04]  /*2460*/  LDL.LU R5, [R1+0x41f4] ;  /* 0x0041f40001057983 */ /* 0x0011680000300800 */
[----:B------:R-:W-:Y:S04]  /*2470*/  STL [R1+0x41d8], R0 ;  /* 0x0041d80001007387 */ /* 0x000fe80000100800 */
[----:B------:R-:W-:Y:S04]  /*2480*/  STL [R1+0x41e4], R28 ;  /* 0x0041e41c01007387 */ /* 0x000fe80000100800 */
[----:B------:R1:W-:Y:S02]  /*2490*/  STL [R1+0x41ec], R4 ;  /* 0x0041ec0401007387 */ /* 0x0003e40000100800 */
[----:B-1----:R-:W-:-:S02]  /*24a0*/  LOP3.LUT R4, R3, 0x100, RZ, 0xfc, !PT ;  /* 0x0000010003047812 */ /* 0x002fc400078efcff */
[----:B------:R-:W-:-:S03]  /*24b0*/  LOP3.LUT R3, R3, 0x180, RZ, 0xfc, !PT ;  /* 0x0000018003037812 */ /* 0x000fc600078efcff */
[----:B------:R1:W-:Y:S04]  /*24c0*/  STL [R1+0x17e4], R4 ;  /* 0x0017e40401007387 */ /* 0x0003e80000100800 */
[----:B-1----:R0:W5:Y:S04]  /*24d0*/  LDL.LU R4, [R1+0x41f0] ;  /* 0x0041f00001047983 */ /* 0x0021680000300800 */
[----:B------:R1:W-:Y:S02]  /*24e0*/  STL [R1+0x17e8], R3 ;  /* 0x0017e80301007387 */ /* 0x0003e40000100800 */
[----:B-1----:R-:W-:-:S05]  /*24f0*/  IMAD.MOV.U32 R3, RZ, RZ, c[0x0][0x180] ;  /* 0x00006000ff037624 */ /* 0x002fca00078e00ff */
[----:B------:R-:W-:Y:S01]  /*2500*/  IADD3 R3, R3, 0xff, RZ ;  /* 0x000000ff03037810 */ /* 0x000fe20007ffe0ff */
[----:B------:R-:W-:Y:S05]  /*2510*/  @!P0 BRA `(.L_x_0) ;  /* 0x000ffee000008947 */ /* 0x000fea0003800000 */
[----:B0-----:R-:W-:Y:S01]  /*2520*/  IMAD.MOV.U32 R17, RZ, RZ, R0 ;  /* 0x000000ffff117224 */ /* 0x001fe200078e0000 */
[----:B------:R-:W-:Y:S01]  /*2530*/  IABS R0, c[0x0][0x178] ;  /* 0x00005e0000007a13 */ /* 0x000fe20000000000 */
[----:B------:R-:W-:Y:S01]  /*2540*/  IMAD.MOV.U32 R16, RZ, RZ, R28 ;  /* 0x000000ffff107224 */ /* 0x000fe200078e001c */
[----:B------:R-:W-:Y:S01]  /*2550*/  IABS R28, c[0x0][0x17c] ;  /* 0x00005f00001c7a13 */ /* 0x000fe20000000000 */
[----:B------:R-:W2:Y:S02]  /*2560*/  LDL R27, [R1+0x17dc] ;  /* 0x0017dc00011b7983 */ /* 0x000ea40000100800 */
[----:B------:R-:W-:Y:S02]  /*2570*/  IMAD.MOV.U32 R8, RZ, RZ, R0 ;  /* 0x000000ffff087224 */ /* 0x000fe400078e0000 */
[----:B------:R-:W0:Y:S01]  /*2580*/  I2F.RP R0, R28 ;  /* 0x0000001c00007306 */ /* 0x000e220000209400 */
[----:B------:R-:W1:Y:S04]  /*2590*/  S2R R15, SR_TID.X ;  /* 0x00000000000f7919 */ /* 0x000e680000002100 */
[----:B------:R-:W3:Y:S04]  /*25a0*/  LDL R14, [R1+0x17e0] ;  /* 0x0017e000010e7983 */ /* 0x000ee80000100800 */
[----:B------:R-:W4:Y:S04]  /*25b0*/  LDL R13, [R1+0x17e4] ;  /* 0x0017e400010d7983 */ /* 0x000f280000100800 */
[----:B------:R-:W4:Y:S01]  /*25c0*/  LDL R12, [R1+0x17e8] ;  /* 0x0017e800010c7983 */ /* 0x000f220000100800 */
[----:B0-----:R-:W0:Y:S03]  /*25d0*/  MUFU.RCP R0, R0 ;  /* 0x0000000000007308 */ /* 0x001e260000001000 */
[----:B------:R-:W4:Y:S04]  /*25e0*/  LDL R9, [R1+0x41ec] ;  /* 0x0041ec0001097983 */ /* 0x000f280000100800 */
[----:B------:R-:W4:Y:S01]  /*25f0*/  LDL R11, [R1+0x41e0] ;  /* 0x0041e000010b7983 */ /* 0x000f220000100800 */
[----:B-1----:R-:W-:-:S03]  /*2600*/  IMAD.SHL.U32 R6, R15, 0x2, RZ ;  /* 0x000000020f067824 */ /* 0x002fc600078e00ff */
[----:B------:R-:W4:Y:S04]  /*2610*/  LDL R19, [R1+0x41d4] ;  /* 0x0041d40001137983 */ /* 0x000f280000100800 */
[----:B------:R-:W4:Y:S01]  /*2620*/  LDL R26, [R1+0x41c0] ;  /* 0x0041c000011a7983 */ /* 0x000f220000100800 */
[----:B0-----:R-:W-:-:S03]  /*2630*/  IADD3 R0, R0, 0xffffffe, RZ ;  /* 0x0ffffffe00007810 */ /* 0x001fc60007ffe0ff */
[----:B------:R-:W4:Y:S01]  /*2640*/  LDL R18, [R1+0x41dc] ;  /* 0x0041dc0001127983 */ /* 0x000f220000100800 */
[----:B------:R0:W-:Y:S01]  /*2650*/  F2I.FTZ.U32.TRUNC.NTZ R7, R0 ;  /* 0x0000000000077305 */ /* 0x0001e2000021f000 */
[----:B-----5:R-:W-:Y:S02]  /*2660*/  LOP3.LUT R4, R6, 0x10, RZ, 0xc0, !PT ;  /* 0x0000001006047812 */ /* 0x020fe400078ec0ff */
[----:B------:R-:W4:Y:S01]  /*2670*/  LDL R21, [R1+0x41c4] ;  /* 0x0041c40001157983 */ /* 0x000f220000100800 */
[----:B------:R-:W-:-:S03]  /*2680*/  SHF.R.S32.HI R6, RZ, 0x1f, R3 ;  /* 0x0000001fff067819 */ /* 0x000fc60000011403 */
[----:B------:R-:W4:Y:S01]  /*2690*/  LDL R22, [R1+0x41bc] ;  /* 0x0041bc0001167983 */ /* 0x000f220000100800 */
[----:B0-----:R-:W-:-:S03]  /*26a0*/  LOP3.LUT R0, R15, 0x7, RZ, 0xc0, !PT ;  /* 0x000000070f007812 */ /* 0x001fc600078ec0ff */
[----:B------:R-:W4:Y:S01]  /*26b0*/  LDL R10, [R1+0x41e8] ;  /* 0x0041e800010a7983 */ /* 0x000f220000100800 */
[----:B------:R-:W-:Y:S01]  /*26c0*/  LOP3.LUT R4, R4, 0x60, R15, 0xf8, !PT ;  /* 0x0000006004047812 */ /* 0x000fe200078ef80f */
[----:B------:R-:W-:Y:S01]  /*26d0*/  IMAD R0, R0, 0x410, RZ ;  /* 0x0000041000007824 */ /* 0x000fe200078e02ff */
[----:B------:R-:W-:Y:S01]  /*26e0*/  LEA.HI R3, R6, R3, RZ, 0x8 ;  /* 0x0000000306037211 */ /* 0x000fe200078f40ff */
[----:B------:R-:W4:Y:S03]  /*26f0*/  LDL R20, [R1+0x41d0] ;  /* 0x0041d00001147983 */ /* 0x000f260000100800 */
[----:B------:R-:W-:Y:S01]  /*2700*/  LOP3.LUT R0, R0, R4, RZ, 0x3c, !PT ;  /* 0x0000000400007212 */ /* 0x000fe200078e3cff */
[----:B------:R-:W4:Y:S04]  /*2710*/  LDL R23, [R1+0x41b8] ;  /* 0x0041b80001177983 */ /* 0x000f280000100800 */
[----:B------:R-:W4:Y:S04]  /*2720*/  LDL R24, [R1+0x41cc] ;  /* 0x0041cc0001187983 */ /* 0x000f280000100800 */
[----:B------:R-:W-:Y:S04]  /*2730*/  STL [R1+0x7a8], R3 ;  /* 0x0007a80301007387 */ /* 0x000fe80000100800 */
[----:B------:R0:W-:Y:S04]  /*2740*/  STL [R1+0x19c], R0 ;  /* 0x00019c0001007387 */ /* 0x0001e80000100800 */
[----:B0-----:R-:W4:Y:S01]  /*2750*/  LDL R0, [R1+0x17d8] ;  /* 0x0017d80001007983 */ /* 0x001f220000100800 */
[----:B------:R-:W-:-:S02]  /*2760*/  IMAD.MOV.U32 R25, RZ, RZ, R2 ;  /* 0x000000ffff197224 */ /* 0x000fc400078e0002 */
[----:B------:R-:W0:Y:S08]  /*2770*/  I2F.RP R2, R8 ;  /* 0x0000000800027306 */ /* 0x000e300000209400 */
[----:B0-----:R-:W0:Y:S02]  /*2780*/  MUFU.RCP R2, R2 ;  /* 0x0000000200027308 */ /* 0x001e240000001000 */
[----:B0-----:R-:W-:-:S06]  /*2790*/  IADD3 R2, R2, 0xffffffe, RZ ;  /* 0x0ffffffe02027810 */ /* 0x001fcc0007ffe0ff */
[----:B------:R-:W0:Y:S01]  /*27a0*/  F2I.FTZ.U32.TRUNC.NTZ R5, R2 ;  /* 0x0000000200057305 */ /* 0x000e22000021f000 */
[----:B------:R-:W-:Y:S02]  /*27b0*/  IMAD.MOV.U32 R4, RZ, RZ, RZ ;  /* 0x000000ffff047224 */ /* 0x000fe400078e00ff */
[----:B------:R-:W-:Y:S02]  /*27c0*/  IMAD.MOV.U32 R6, RZ, RZ, RZ ;  /* 0x000000ffff067224 */ /* 0x000fe400078e00ff */
[----:B0-----:R-:W-:-:S04]  /*27d0*/  IMAD.MOV R2, RZ, RZ, -R5 ;  /* 0x000000ffff027224 */ /* 0x001fc800078e0a05 */
[----:B------:R-:W-:-:S04]  /*27e0*/  IMAD R2, R2, R8, RZ ;  /* 0x0000000802027224 */ /* 0x000fc800078e02ff */
[----:B------:R-:W-:Y:S01]  /*27f0*/  IMAD.HI.U32 R2, R5, R2, R4 ;  /* 0x0000000205027227 */ /* 0x000fe200078e0004 */
[----:B--2---:R-:W-:-:S03]  /*2800*/  IABS R15, R27 ;  /* 0x0000001b000f7213 */ /* 0x004fc60000000000 */
[----:B------:R-:W-:-:S04]  /*2810*/  IMAD.MOV R27, RZ, RZ, -R7 ;  /* 0x000000ffff1b7224 */ /* 0x000fc800078e0a07 */
[----:B------:R-:W-:Y:S01]  /*2820*/  IMAD R27, R27, R28, RZ ;  /* 0x0000001c1b1b7224 */ /* 0x000fe200078e02ff */
[----:B---3--:R-:W-:Y:S02]  /*2830*/  IABS R14, R14 ;  /* 0x0000000e000e7213 */ /* 0x008fe40000000000 */
[----:B----4-:R-:W-:Y:S02]  /*2840*/  IABS R13, R13 ;  /* 0x0000000d000d7213 */ /* 0x010fe40000000000 */
[----:B------:R-:W-:Y:S01]  /*2850*/  IABS R12, R12 ;  /* 0x0000000c000c7213 */ /* 0x000fe20000000000 */
[----:B------:R-:W-:-:S04]  /*2860*/  IMAD.HI.U32 R5, R2, R15, RZ ;  /* 0x0000000f02057227 */ /* 0x000fc800078e00ff */
[----:B------:R-:W-:-:S04]  /*2870*/  IMAD.HI.U32 R4, R2, R14, RZ ;  /* 0x0000000e02047227 */ /* 0x000fc800078e00ff */
[----:B------:R-:W-:Y:S01]  /*2880*/  IMAD.HI.U32 R3, R2, R13, RZ ;  /* 0x0000000d02037227 */ /* 0x000fe200078e00ff */
[----:B------:R-:W-:-:S03]  /*2890*/  IABS R9, R9 ;  /* 0x0000000900097213 */ /* 0x000fc60000000000 */
[----:B------:R-:W-:-:S04]  /*28a0*/  IMAD.HI.U32 R2, R2, R12, RZ ;  /* 0x0000000c02027227 */ /* 0x000fc800078e00ff */
[----:B------:R-:W-:-:S04]  /*28b0*/  IMAD.HI.U32 R27, R7, R27, R6 ;  /* 0x0000001b071b7227 */ /* 0x000fc800078e0006 */
[----:B------:R-:W-:Y:S02]  /*28c0*/  IMAD.MOV R5, RZ, RZ, -R5 ;  /* 0x000000ffff057224 */ /* 0x000fe400078e0a05 */
[----:B------:R-:W-:Y:S02]  /*28d0*/  IMAD.MOV R4, RZ, RZ, -R4 ;  /* 0x000000ffff047224 */ /* 0x000fe400078e0a04 */
[----:B------:R-:W-:Y:S02]  /*28e0*/  IMAD.MOV R3, RZ, RZ, -R3 ;  /* 0x000000ffff037224 */ /* 0x000fe400078e0a03 */
[----:B------:R-:W-:Y:S02]  /*28f0*/  IMAD.MOV R2, RZ, RZ, -R2 ;  /* 0x000000ffff027224 */ /* 0x000fe400078e0a02 */
[C---:B------:R-:W-:Y:S01]  /*2900*/  IMAD R15, R8.reuse, R5, R15 ;  /* 0x00000005080f7224 */ /* 0x040fe200078e020f */
[----:B------:R-:W-:Y:S01]  /*2910*/  IABS R7, R10 ;  /* 0x0000000a00077213 */ /* 0x000fe20000000000 */
[----:B------:R-:W-:-:S02]  /*2920*/  IMAD R14, R8, R4, R14 ;  /* 0x00000004080e7224 */ /* 0x000fc400078e020e */
[C---:B------:R-:W-:Y:S02]  /*2930*/  IMAD R13, R8.reuse, R3, R13 ;  /* 0x00000003080d7224 */ /* 0x040fe400078e020d */
[----:B------:R-:W-:Y:S02]  /*2940*/  IMAD R12, R8, R2, R12 ;  /* 0x00000002080c7224 */ /* 0x000fe400078e020c */
[----:B------:R-:W-:Y:S01]  /*2950*/  IMAD.HI.U32 R10, R27, R9, RZ ;  /* 0x000000091b0a7227 */ /* 0x000fe200078e00ff */
[----:B------:R-:W-:-:S03]  /*2960*/  IABS R2, R16 ;  /* 0x0000001000027213 */ /* 0x000fc60000000000 */
[----:B------:R-:W-:-:S04]  /*2970*/  IMAD.HI.U32 R8, R27, R7, RZ ;  /* 0x000000071b087227 */ /* 0x000fc800078e00ff */
[----:B------:R-:W-:Y:S02]  /*2980*/  IMAD.MOV R10, RZ, RZ, -R10 ;  /* 0x000000ffff0a7224 */ /* 0x000fe400078e0a0a */
[----:B------:R-:W-:Y:S01]  /*2990*/  IMAD.MOV R8, RZ, RZ, -R8 ;  /* 0x000000ffff087224 */ /* 0x000fe200078e0a08 */
[----:B------:R-:W-:Y:S01]  /*29a0*/  IABS R5, R11 ;  /* 0x0000000b00057213 */ /* 0x000fe20000000000 */
[----:B------:R-:W-:Y:S02]  /*29b0*/  IMAD R9, R28, R10, R9 ;  /* 0x0000000a1c097224 */ /* 0x000fe400078e0209 */
[----:B------:R-:W-:Y:S01]  /*29c0*/  IMAD.HI.U32 R4, R27, R2, RZ ;  /* 0x000000021b047227 */ /* 0x000fe200078e00ff */
[----:B------:R-:W-:-:S05]  /*29d0*/  IABS R0, R0 ;  /* 0x0000000000007213 */ /* 0x000fca0000000000 */
[----:B------:R-:W-:-:S04]  /*29e0*/  IMAD.HI.U32 R3, R27, R0, RZ ;  /* 0x000000001b037227 */ /* 0x000fc800078e00ff */
[----:B------:R-:W-:Y:S02]  /*29f0*/  IMAD.MOV R3, RZ, RZ, -R3 ;  /* 0x000000ffff037224 */ /* 0x000fe400078e0a03 */
[C---:B------:R-:W-:Y:S01]  /*2a00*/  IMAD R7, R28.reuse, R8, R7 ;  /* 0x000000081c077224 */ /* 0x040fe200078e0207 */
[----:B------:R0:W-:Y:S01]  /*2a10*/  STL [R1+0x64], R9 ;  /* 0x0000640901007387 */ /* 0x0001e20000100800 */
[----:B------:R-:W-:Y:S01]  /*2a20*/  IMAD R0, R28, R3, R0 ;  /* 0x000000031c007224 */ /* 0x000fe200078e0200 */
[----:B------:R-:W-:Y:S01]  /*2a30*/  IABS R3, R17 ;  /* 0x0000001100037213 */ /* 0x000fe20000000000 */
[----:B------:R-:W-:Y:S01]  /*2a40*/  IMAD.MOV R4, RZ, RZ, -R4 ;  /* 0x000000ffff047224 */ /* 0x000fe200078e0a04 */
[----:B------:R1:W-:Y:S01]  /*2a50*/  STL [R1+0x60], R7 ;  /* 0x0000600701007387 */ /* 0x0003e20000100800 */
[----:B------:R-:W-:Y:S01]  /*2a60*/  IMAD.HI.U32 R6, R27, R5, RZ ;  /* 0x000000051b067227 */ /* 0x000fe200078e00ff */
[----:B0-----:R-:W-:-:S03]  /*2a70*/  IABS R9, R18 ;  /* 0x0000001200097213 */ /* 0x001fc60000000000 */
[----:B------:R-:W-:Y:S01]  /*2a80*/  IMAD R2, R28, R4, R2 ;  /* 0x000000041c027224 */ /* 0x000fe200078e0202 */
[----:B-1----:R-:W-:Y:S01]  /*2a90*/  IABS R7, R19 ;  /* 0x0000001300077213 */ /* 0x002fe20000000000 */
[----:B------:R-:W-:Y:S02]  /*2aa0*/  IMAD.MOV R6, RZ, RZ, -R6 ;  /* 0x000000ffff067224 */ /* 0x000fe400078e0a06 */
[----:B------:R-:W-:-:S04]  /*2ab0*/  IMAD.HI.U32 R4, R27, R3, RZ ;  /* 0x000000031b047227 */ /* 0x000fc800078e00ff */
[----:B------:R-:W-:-:S04]  /*2ac0*/  IMAD.HI.U32 R10, R27, R9, RZ ;  /* 0x000000091b0a7227 */ /* 0x000fc800078e00ff */
[----:B------:R-:W-:-:S04]  /*2ad0*/  IMAD.HI.U32 R8, R27, R7, RZ ;  /* 0x000000071b087227 */ /* 0x000fc800078e00ff */
[C---:B------:R-:W-:Y:S02]  /*2ae0*/  IMAD R5, R28.reuse, R6, R5 ;  /* 0x000000061c057224 */ /* 0x040fe400078e0205 */
[----:B------:R-:W-:Y:S02]  /*2af0*/  IMAD.MOV R4, RZ, RZ, -R4 ;  /* 0x000000ffff047224 */ /* 0x000fe400078e0a04 */
[----:B------:R-:W-:Y:S02]  /*2b00*/  IMAD.MOV R10, RZ, RZ, -R10 ;  /* 0x000000ffff0a7224 */ /* 0x000fe400078e0a0a */
[----:B------:R-:W-:Y:S01]  /*2b10*/  IMAD.MOV R8, RZ, RZ, -R8 ;  /* 0x000000ffff087224 */ /* 0x000fe200078e0a08 */
[----:B------:R0:W-:Y:S01]  /*2b20*/  STL [R1+0x5c], R5 ;  /* 0x00005c0501007387 */ /* 0x0001e20000100800 */
[C---:B------:R-:W-:Y:S02]  /*2b30*/  IMAD R3, R28.reuse, R4, R3 ;  /* 0x000000041c037224 */ /* 0x040fe400078e0203 */
[C---:B------:R-:W-:Y:S01]  /*2b40*/  IMAD R9, R28.reuse, R10, R9 ;  /* 0x0000000a1c097224 */ /* 0x040fe200078e0209 */
[----:B------:R1:W-:Y:S01]  /*2b50*/  STL [R1+0x58], R2 ;  /* 0x0000580201007387 */ /* 0x0003e20000100800 */
[----:B------:R-:W-:Y:S01]  /*2b60*/  IMAD R7, R28, R8, R7 ;  /* 0x000000081c077224 */ /* 0x000fe200078e0207 */
[----:B0-----:R-:W-:-:S02]  /*2b70*/  IABS R5, R20 ;  /* 0x0000001400057213 */ /* 0x001fc40000000000 */
[----:B-1----:R-:W-:Y:S02]  /*2b80*/  IABS R2, R24 ;  /* 0x0000001800027213 */ /* 0x002fe40000000000 */
[----:B------:R-:W2:Y:S01]  /*2b90*/  LDL R24, [R1+0x41b4] ;  /* 0x0041b40001187983 */ /* 0x000ea20000100800 */
[----:B------:R-:W-:-:S03]  /*2ba0*/  IMAD.HI.U32 R6, R27, R5, RZ ;  /* 0x000000051b067227 */ /* 0x000fc600078e00ff */
[----:B------:R0:W-:Y:S01]  /*2bb0*/  STL [R1+0x54], R3 ;  /* 0x0000540301007387 */ /* 0x0001e20000100800 */
[----:B------:R-:W-:-:S03]  /*2bc0*/  IMAD.HI.U32 R4, R27, R2, RZ ;  /* 0x000000021b047227 */ /* 0x000fc600078e00ff */
[----:B------:R1:W-:Y:S04]  /*2bd0*/  STL [R1+0x50], R9 ;  /* 0x0000500901007387 */ /* 0x0003e80000100800 */
[----:B------:R3:W-:Y:S01]  /*2be0*/  STL [R1+0x4c], R7 ;  /* 0x00004c0701007387 */ /* 0x0007e20000100800 */
[----:B0-----:R-:W-:-:S03]  /*2bf0*/  IABS R3, R25 ;  /* 0x0000001900037213 */ /* 0x001fc60000000000 */
[----:B------:R-:W4:Y:S01]  /*2c00*/  LDL R25, [R1+0x41b0] ;  /* 0x0041b00001197983 */ /* 0x000f220000100800 */
[----:B------:R-:W-:Y:S02]  /*2c10*/  IMAD.MOV R6, RZ, RZ, -R6 ;  /* 0x000000ffff067224 */ /* 0x000fe400078e0a06 */
[----:B------:R-:W-:Y:S02]  /*2c20*/  IMAD.MOV R4, RZ, RZ, -R4 ;  /* 0x000000ffff047224 */ /* 0x000fe400078e0a04 */
[C---:B------:R-:W-:Y:S02]  /*2c30*/  IMAD R5, R28.reuse, R6, R5 ;  /* 0x000000061c057224 */ /* 0x040fe400078e0205 */
[----:B------:R-:W-:Y:S01]  /*2c40*/  IMAD R2, R28, R4, R2 ;  /* 0x000000041c027224 */ /* 0x000fe200078e0202 */
[----:B-1----:R-:W-:Y:S02]  /*2c50*/  IABS R9, R21 ;  /* 0x0000001500097213 */ /* 0x002fe40000000000 */
[----:B------:R0:W-:Y:S04]  /*2c60*/  STL [R1+0x48], R5 ;  /* 0x0000480501007387 */ /* 0x0001e80000100800 */
[----:B------:R1:W-:Y:S01]  /*2c70*/  STL [R1+0x44], R2 ;  /* 0x0000440201007387 */ /* 0x0003e20000100800 */
[----:B---3--:R-:W-:-:S03]  /*2c80*/  IABS R7, R26 ;  /* 0x0000001a00077213 */ /* 0x008fc60000000000 */
[----:B------:R-:W3:Y:S04]  /*2c90*/  LDL R21, [R1+0x41ac] ;  /* 0x0041ac0001157983 */ /* 0x000ee80000100800 */
[----:B------:R-:W3:Y:S01]  /*2ca0*/  LDL R26, [R1+0x41a8] ;  /* 0x0041a800011a7983 */ /* 0x000ee20000100800 */
[----:B------:R-:W-:Y:S01]  /*2cb0*/  IMAD.HI.U32 R4, R27, R3, RZ ;  /* 0x000000031b047227 */ /* 0x000fe200078e00ff */
[----:B0-----:R-:W-:Y:S02]  /*2cc0*/  IABS R5, R22 ;  /* 0x0000001600057213 */ /* 0x001fe40000000000 */
[----:B------:R-:W3:Y:S01]  /*2cd0*/  LDL R22, [R1+0x41a4] ;  /* 0x0041a40001167983 */ /* 0x000ee20000100800 */
[----:B-1----:R-:W-:Y:S01]  /*2ce0*/  IABS R2, R23 ;  /* 0x0000001700027213 */ /* 0x002fe20000000000 */
[----:B------:R-:W-:-:S02]  /*2cf0*/  IMAD.MOV R4, RZ, RZ, -R4 ;  /* 0x000000ffff047224 */ /* 0x000fc400078e0a04 */
[C---:B------:R-:W-:Y:S01]  /*2d00*/  IMAD.HI.U32 R10, R27.reuse, R9, RZ ;  /* 0x000000091b0a7227 */ /* 0x040fe200078e00ff */
[----:B------:R-:W3:Y:S03]  /*2d10*/  LDL R23, [R1+0x41a0] ;  /* 0x0041a00001177983 */ /* 0x000ee60000100800 */
[----:B------:R-:W-:-:S04]  /*2d20*/  IMAD.HI.U32 R8, R27, R7, RZ ;  /* 0x000000071b087227 */ /* 0x000fc800078e00ff */
[----:B------:R-:W-:Y:S02]  /*2d30*/  IMAD R3, R28, R4, R3 ;  /* 0x000000041c037224 */ /* 0x000fe400078e0203 */
[----:B------:R-:W-:-:S04]  /*2d40*/  IMAD.HI.U32 R6, R27, R5, RZ ;  /* 0x000000051b067227 */ /* 0x000fc800078e00ff */
[----:B------:R-:W-:Y:S02]  /*2d50*/  IMAD.MOV R10, RZ, RZ, -R10 ;  /* 0x000000ffff0a7224 */ /* 0x000fe400078e0a0a */
[----:B------:R-:W-:-:S04]  /*2d60*/  IMAD.HI.U32 R4, R27, R2, RZ ;  /* 0x000000021b047227 */ /* 0x000fc800078e00ff */
[----:B------:R-:W-:Y:S02]  /*2d70*/  IMAD.MOV R8, RZ, RZ, -R8 ;  /* 0x000000ffff087224 */ /* 0x000fe400078e0a08 */
[----:B------:R-:W-:Y:S02]  /*2d80*/  IMAD.MOV R6, RZ, RZ, -R6 ;  /* 0x000000ffff067224 */ /* 0x000fe400078e0a06 */
[C---:B------:R-:W-:Y:S02]  /*2d90*/  IMAD R9, R28.reuse, R10, R9 ;  /* 0x0000000a1c097224 */ /* 0x040fe400078e0209 */
[----:B------:R-:W-:Y:S02]  /*2da0*/  IMAD.MOV R4, RZ, RZ, -R4 ;  /* 0x000000ffff047224 */ /* 0x000fe400078e0a04 */
[C---:B------:R-:W-:Y:S01]  /*2db0*/  IMAD R7, R28.reuse, R8, R7 ;  /* 0x000000081c077224 */ /* 0x040fe200078e0207 */
[----:B------:R2:W-:Y:S01]  /*2dc0*/  STL [R1+0x40], R3 ;  /* 0x0000400301007387 */ /* 0x0005e20000100800 */
[----:B------:R-:W-:-:S02]  /*2dd0*/  IMAD R5, R28, R6, R5 ;  /* 0x000000061c057224 */ /* 0x000fc400078e0205 */
[----:B------:R-:W-:Y:S01]  /*2de0*/  IMAD R2, R28, R4, R2 ;  /* 0x000000041c027224 */ /* 0x000fe200078e0202 */
[----:B------:R4:W-:Y:S04]  /*2df0*/  STL [R1+0x3c], R9 ;  /* 0x00003c0901007387 */ /* 0x0009e80000100800 */
[----:B------:R3:W-:Y:S01]  /*2e00*/  STL [R1+0x38], R7 ;  /* 0x0000380701007387 */ /* 0x0007e20000100800 */
[----:B--2---:R-:W-:-:S03]  /*2e10*/  IABS R3, R24 ;  /* 0x0000001800037213 */ /* 0x004fc60000000000 */
[----:B------:R-:W2:Y:S04]  /*2e20*/  LDL R24, [R1+0x419c] ;  /* 0x00419c0001187983 */ /* 0x000ea80000100800 */
[----:B------:R0:W-:Y:S04]  /*2e30*/  STL [R1+0x34], R5 ;  /* 0x0000340501007387 */ /* 0x0001e80000100800 */
[----:B------:R1:W-:Y:S01]  /*2e40*/  STL [R1+0x194], R2 ;  /* 0x0001940201007387 */ /* 0x0003e20000100800 */
[----:B----4-:R-:W-:-:S03]  /*2e50*/  IABS R9, R25 ;  /* 0x0000001900097213 */ /* 0x010fc60000000000 */
[----:B------:R-:W4:Y:S01]  /*2e60*/  LDL R25, [R1+0x4198] ;  /* 0x0041980001197983 */ /* 0x000f220000100800 */
[----:B---3--:R-:W-:-:S03]  /*2e70*/  IABS R7, R21 ;  /* 0x0000001500077213 */ /* 0x008fc60000000000 */
[----:B------:R-:W3:Y:S01]  /*2e80*/  LDL R21, [R1+0x4194] ;  /* 0x0041940001157983 */ /* 0x000ee20000100800 */
[----:B0-----:R-:W-:-:S03]  /*2e90*/  IABS R5, R26 ;  /* 0x0000001a00057213 */ /* 0x001fc60000000000 */
[----:B------:R-:W3:Y:S01]  /*2ea0*/  LDL R26, [R1+0x4190] ;  /* 0x00419000011a7983 */ /* 0x000ee20000100800 */
[----:B------:R-:W-:-:S04]  /*2eb0*/  IMAD.HI.U32 R4, R27, R3, RZ ;  /* 0x000000031b047227 */ /* 0x000fc800078e00ff */
[----:B------:R-:W-:-:S04]  /*2ec0*/  IMAD.HI.U32 R10, R27, R9, RZ ;  /* 0x000000091b0a7227 */ /* 0x000fc800078e00ff */
[----:B------:R-:W-:-:S04]  /*2ed0*/  IMAD.HI.U32 R8, R27, R7, RZ ;  /* 0x000000071b087227 */ /* 0x000fc800078e00ff */
[----:B------:R-:W-:Y:S02]  /*2ee0*/  IMAD.MOV R4, RZ, RZ, -R4 ;  /* 0x000000ffff047224 */ /* 0x000fe400078e0a04 */
[----:B------:R-:W-:Y:S02]  /*2ef0*/  IMAD.MOV R10, RZ, RZ, -R10 ;  /* 0x000000ffff0a7224 */ /* 0x000fe400078e0a0a */
[----:B------:R-:W-:Y:S02]  /*2f00*/  IMAD.MOV R8, RZ, RZ, -R8 ;  /* 0x000000ffff087224 */ /* 0x000fe400078e0a08 */
[C---:B------:R-:W-:Y:S02]  /*2f10*/  IMAD R3, R28.reuse, R4, R3 ;  /* 0x000000041c037224 */ /* 0x040fe400078e0203 */
[C---:B------:R-:W-:Y:S01]  /*2f20*/  IMAD R9, R28.reuse, R10, R9 ;  /* 0x0000000a1c097224 */ /* 0x040fe200078e0209 */
[----:B-1----:R-:W-:Y:S01]  /*2f30*/  IABS R2, R22 ;  /* 0x0000001600027213 */ /* 0x002fe20000000000 */
[----:B------:R-:W-:Y:S01]  /*2f40*/  IMAD R7, R28, R8, R7 ;  /* 0x000000081c077224 */ /* 0x000fe200078e0207 */
[----:B------:R-:W3:Y:S01]  /*2f50*/  LDL R22, [R1+0x418c] ;  /* 0x00418c0001167983 */ /* 0x000ee20000100800 */
[----:B------:R-:W-:-:S03]  /*2f60*/  IMAD.HI.U32 R6, R27, R5, RZ ;  /* 0x000000051b067227 */ /* 0x000fc600078e00ff */
[----:B------:R0:W-:Y:S01]  /*2f70*/  STL [R1+0x198], R3 ;  /* 0x0001980301007387 */ /* 0x0001e20000100800 */
[----:B------:R-:W-:-:S03]  /*2f80*/  IMAD.HI.U32 R4, R27, R2, RZ ;  /* 0x000000021b047227 */ /* 0x000fc600078e00ff */
[----:B------:R-:W-:Y:S04]  /*2f90*/  STL [R1+0x178], R9 ;  /* 0x0001780901007387 */ /* 0x000fe80000100800 */
[----:B------:R4:W-:Y:S01]  /*2fa0*/  STL [R1+0x180], R7 ;  /* 0x0001800701007387 */ /* 0x0009e20000100800 */
[----:B0-----:R-:W-:-:S03]  /*2fb0*/  IABS R3, R23 ;  /* 0x0000001700037213 */ /* 0x001fc60000000000 */
[----:B------:R-:W3:Y:S01]  /*2fc0*/  LDL R23, [R1+0x4188] ;  /* 0x0041880001177983 */ /* 0x000ee20000100800 */
[----:B------:R-:W-:Y:S02]  /*2fd0*/  IMAD.MOV R6, RZ, RZ, -R6 ;  /* 0x000000ffff067224 */ /* 0x000fe400078e0a06 */
[----:B------:R-:W-:Y:S02]  /*2fe0*/  IMAD.MOV R4, RZ, RZ, -R4 ;  /* 0x000000ffff047224 */ /* 0x000fe400078e0a04 */
[C---:B------:R-:W-:Y:S02]  /*2ff0*/  IMAD R5, R28.reuse, R6, R5 ;  /* 0x000000061c057224 */ /* 0x040fe400078e0205 */
[----:B------:R-:W-:-:S03]  /*3000*/  IMAD R2, R28, R4, R2 ;  /* 0x000000041c027224 */ /* 0x000fc600078e0202 */
[----:B------:R3:W-:Y:S04]  /*3010*/  STL [R1+0x18c], R5 ;  /* 0x00018c0501007387 */ /* 0x0007e80000100800 */
[----:B------:R0:W-:Y:S01]  /*3020*/  STL [R1+0x190], R2 ;  /* 0x0001900201007387 */ /* 0x0001e20000100800 */
[----:B--2---:R-:W-:-:S03]  /*3030*/  IABS R8, R24 ;  /* 0x0000001800087213 */ /* 0x004fc60000000000 */
[----:B------:R-:W2:Y:S01]  /*3040*/  LDL R24, [R1+0x4184] ;  /* 0x0041840001187983 */ /* 0x000ea20000100800 */
[----:B----4-:R-:W-:-:S03]  /*3050*/  IABS R7, R25 ;  /* 0x0000001900077213 */ /* 0x010fc60000000000 */
[----:B------:R-:W4:Y:S01]  /*3060*/  LDL R25, [R1+0x4180] ;  /* 0x0041800001197983 */ /* 0x000f220000100800 */
[----:B---3--:R-:W-:-:S03]  /*3070*/  IABS R5, R21 ;  /* 0x0000001500057213 */ /* 0x008fc60000000000 */
[----:B------:R-:W3:Y:S01]  /*3080*/  LDL R21, [R1+0x417c] ;  /* 0x00417c0001157983 */ /* 0x000ee20000100800 */
[----:B0-----:R-:W-:-:S03]  /*3090*/  IABS R2, R26 ;  /* 0x0000001a00027213 */ /* 0x001fc60000000000 */
[----:B------:R-:W3:Y:S01]  /*30a0*/  LDL R26, [R1+0x4178] ;  /* 0x00417800011a7983 */ /* 0x000ee20000100800 */
[----:B------:R-:W-:-:S04]  /*30b0*/  IMAD.HI.U32 R4, R27, R3, RZ ;  /* 0x000000031b047227 */ /* 0x000fc800078e00ff */
[----:B------:R-:W-:Y:S02]  /*30c0*/  IMAD.MOV R4, RZ, RZ, -R4 ;  /* 0x000000ffff047224 */ /* 0x000fe400078e0a04 */
[----:B------:R-:W-:-:S04]  /*30d0*/  IMAD.HI.U32 R9, R27, R8, RZ ;  /* 0x000000081b097227 */ /* 0x000fc800078e00ff */
        /* <DEDUP_REMOVED lines=13> */
[----:B------:R-:W-:Y:S04]  /*31b0*/  STL [R1+0x17c], R8 ;  /* 0x00017c0801007387 */ /* 0x000fe80000100800 */
[----:B------:R2:W-:Y:S01]  /*31c0*/  STL [R1+0x158], R7 ;  /* 0x0001580701007387 */ /* 0x0005e20000100800 */
[----:B0-----:R-:W-:-:S03]  /*31d0*/  IABS R3, R22 ;  /* 0x0000001600037213 */ /* 0x001fc60000000000 */
[----:B------:R-:W3:Y:S01]  /*31e0*/  LDL R22, [R1+0x4174] ;  /* 0x0041740001167983 */ /* 0x000ee20000100800 */
[----:B------:R-:W-:-:S03]  /*31f0*/  IABS R9, R23 ;  /* 0x0000001700097213 */ /* 0x000fc60000000000 */
[----:B------:R4:W-:Y:S04]  /*3200*/  STL [R1+0x170], R5 ;  /* 0x0001700501007387 */ /* 0x0009e80000100800 */
[----:B------:R3:W-:Y:S04]  /*3210*/  STL [R1+0x174], R2 ;  /* 0x0001740201007387 */ /* 0x0007e80000100800 */
[----:B------:R-:W3:Y:S01]  /*3220*/  LDL R23, [R1+0x4170] ;  /* 0x0041700001177983 */ /* 0x000ee20000100800 */
[----:B------:R-:W-:-:S04]  /*3230*/  IMAD.HI.U32 R4, R27, R3, RZ ;  /* 0x000000031b047227 */ /* 0x000fc800078e00ff */
[----:B------:R-:W-:-:S04]  /*3240*/  IMAD.HI.U32 R10, R27, R9, RZ ;  /* 0x000000091b0a7227 */ /* 0x000fc800078e00ff */
[----:B------:R-:W-:Y:S02]  /*3250*/  IMAD.MOV R4, RZ, RZ, -R4 ;  /* 0x000000ffff047224 */ /* 0x000fe400078e0a04 */
[----:B------:R-:W-:Y:S02]  /*3260*/  IMAD.MOV R10, RZ, RZ, -R10 ;  /* 0x000000ffff0a7224 */ /* 0x000fe400078e0a0a */
[C---:B------:R-:W-:Y:S02]  /*3270*/  IMAD R3, R28.reuse, R4, R3 ;  /* 0x000000041c037224 */ /* 0x040fe400078e0203 */
[----:B------:R-:W-:Y:S01]  /*3280*/  IMAD R9, R28, R10, R9 ;  /* 0x0000000a1c097224 */ /* 0x000fe200078e0209 */
[----:B--2---:R-:W-:Y:S02]  /*3290*/  IABS R7, R24 ;  /* 0x0000001800077213 */ /* 0x004fe40000000000 */
[----:B------:R-:W2:Y:S03]  /*32a0*/  LDL R24, [R1+0x416c] ;  /* 0x00416c0001187983 */ /* 0x000ea60000100800 */
[----:B------:R-:W-:Y:S01]  /*32b0*/  IMAD.HI.U32 R8, R27, R7, RZ ;  /* 0x000000071b087227 */ /* 0x000fe200078e00ff */
[----:B----4-:R-:W-:-:S02]  /*32c0*/  IABS R5, R25 ;  /* 0x0000001900057213 */ /* 0x010fc40000000000 */
[----:B------:R-:W4:Y:S01]  /*32d0*/  LDL R25, [R1+0x4168] ;  /* 0x0041680001197983 */ /* 0x000f220000100800 */
[----:B------:R-:W-:-:S04]  /*32e0*/  IMAD.MOV R8, RZ, RZ, -R8 ;  /* 0x000000ffff087224 */ /* 0x000fc800078e0a08 */
[----:B------:R-:W-:Y:S01]  /*32f0*/  IMAD R7, R28, R8, R7 ;  /* 0x000000081c077224 */ /* 0x000fe200078e0207 */
[----:B---3--:R-:W-:Y:S02]  /*3300*/  IABS R2, R21 ;  /* 0x0000001500027213 */ /* 0x008fe40000000000 */
[----:B------:R-:W3:Y:S04]  /*3310*/  LDL R21, [R1+0x4164] ;  /* 0x0041640001157983 */ /* 0x000ee80000100800 */
[----:B------:R0:W-:Y:S04]  /*3320*/  STL [R1+0x160], R3 ;  /* 0x0001600301007387 */ /* 0x0001e80000100800 */
[----:B------:R-:W-:Y:S04]  /*3330*/  STL [R1+0x140], R9 ;  /* 0x0001400901007387 */ /* 0x000fe80000100800 */
[----:B------:R1:W-:Y:S01]  /*3340*/  STL [R1+0x148], R7 ;  /* 0x0001480701007387 */ /* 0x0003e20000100800 */
[----:B0-----:R-:W-:-:S03]  /*3350*/  IABS R3, R26 ;  /* 0x0000001a00037213 */ /* 0x001fc60000000000 */
[----:B------:R-:W3:Y:S01]  /*3360*/  LDL R26, [R1+0x4160] ;  /* 0x00416000011a7983 */ /* 0x000ee20000100800 */
[----:B------:R-:W-:-:S04]  /*3370*/  IMAD.HI.U32 R6, R27, R5, RZ ;  /* 0x000000051b067227 */ /* 0x000fc800078e00ff */
[----:B------:R-:W-:-:S04]  /*3380*/  IMAD.HI.U32 R4, R27, R2, RZ ;  /* 0x000000021b047227 */ /* 0x000fc800078e00ff */
[----:B------:R-:W-:Y:S02]  /*3390*/  IMAD.MOV R6, RZ, RZ, -R6 ;  /* 0x000000ffff067224 */ /* 0x000fe400078e0a06 */
[----:B------:R-:W-:Y:S02]  /*33a0*/  IMAD.MOV R4, RZ, RZ, -R4 ;  /* 0x000000ffff047224 */ /* 0x000fe400078e0a04 */
[C---:B------:R-:W-:Y:S02]  /*33b0*/  IMAD R5, R28.reuse, R6, R5 ;  /* 0x000000061c057224 */ /* 0x040fe400078e0205 */
[----:B------:R-:W-:-:S03]  /*33c0*/  IMAD R2, R28, R4, R2 ;  /* 0x000000041c027224 */ /* 0x000fc600078e0202 */
[----:B------:R2:W-:Y:S04]  /*33d0*/  STL [R1+0x150], R5 ;  /* 0x0001500501007387 */ /* 0x0005e80000100800 */
[----:B------:R4:W-:Y:S01]  /*33e0*/  STL [R1+0x154], R2 ;  /* 0x0001540201007387 */ /* 0x0009e20000100800 */
[----:B------:R-:W-:-:S03]  /*33f0*/  IABS R8, R22 ;  /* 0x0000001600087213 */ /* 0x000fc60000000000 */
[----:B------:R-:W3:Y:S01]  /*3400*/  LDL R22, [R1+0x415c] ;  /* 0x00415c0001167983 */ /* 0x000ee20000100800 */
[----:B-1----:R-:W-:-:S03]  /*3410*/  IABS R7, R23 ;  /* 0x0000001700077213 */ /* 0x002fc60000000000 */
[----:B------:R-:W3:Y:S01]  /*3420*/  LDL R23, [R1+0x4158] ;  /* 0x0041580001177983 */ /* 0x000ee20000100800 */
[----:B------:R-:W-:-:S04]  /*3430*/  IMAD.HI.U32 R4, R27, R3, RZ ;  /* 0x000000031b047227 */ /* 0x000fc800078e00ff */
[----:B------:R-:W-:Y:S02]  /*3440*/  IMAD.MOV R4, RZ, RZ, -R4 ;  /* 0x000000ffff047224 */ /* 0x000fe400078e0a04 */
[----:B------:R-:W-:-:S04]  /*3450*/  IMAD.HI.U32 R9, R27, R8, RZ ;  /* 0x000000081b097227 */ /* 0x000fc800078e00ff */
[----:B------:R-:W-:-:S04]  /*3460*/  IMAD.HI.U32 R10, R27, R7, RZ ;  /* 0x000000071b0a7227 */ /* 0x000fc800078e00ff */
[C---:B------:R-:W-:Y:S02]  /*3470*/  IMAD R3, R28.reuse, R4, R3 ;  /* 0x000000041c037224 */ /* 0x040fe400078e0203 */
        /* <DEDUP_REMOVED lines=8> */
[----:B------:R-:W4:Y:S03]  /*3500*/  LDL R25, [R1+0x4150] ;  /* 0x0041500001197983 */ /* 0x000f260000100800 */
[----:B------:R-:W-:-:S04]  /*3510*/  IMAD.HI.U32 R4, R27, R2, RZ ;  /* 0x000000021b047227 */ /* 0x000fc800078e00ff */
[----:B------:R-:W-:Y:S02]  /*3520*/  IMAD.MOV R6, RZ, RZ, -R6 ;  /* 0x000000ffff067224 */ /* 0x000fe400078e0a06 */
[----:B------:R-:W-:Y:S01]  /*3530*/  IMAD.MOV R4, RZ, RZ, -R4 ;  /* 0x000000ffff047224 */ /* 0x000fe200078e0a04 */
[----:B------:R3:W-:Y:S01]  /*3540*/  STL [R1+0x14c], R3 ;  /* 0x00014c0301007387 */ /* 0x0007e20000100800 */
[C---:B------:R-:W-:Y:S02]  /*3550*/  IMAD R5, R28.reuse, R6, R5 ;  /* 0x000000061c057224 */ /* 0x040fe400078e0205 */
[----:B------:R-:W-:Y:S01]  /*3560*/  IMAD R2, R28, R4, R2 ;  /* 0x000000041c027224 */ /* 0x000fe200078e0202 */
[----:B------:R-:W-:Y:S04]  /*3570*/  STL [R1+0x144], R8 ;  /* 0x0001440801007387 */ /* 0x000fe80000100800 */
[----:B------:R0:W-:Y:S01]  /*3580*/  STL [R1+0x124], R7 ;  /* 0x0001240701007387 */ /* 0x0001e20000100800 */
[----:B---3--:R-:W-:-:S03]  /*3590*/  IABS R3, R21 ;  /* 0x0000001500037213 */ /* 0x008fc60000000000 */
[----:B------:R-:W3:Y:S04]  /*35a0*/  LDL R21, [R1+0x414c] ;  /* 0x00414c0001157983 */ /* 0x000ee80000100800 */
[----:B------:R1:W-:Y:S04]  /*35b0*/  STL [R1+0x12c], R5 ;  /* 0x00012c0501007387 */ /* 0x0003e80000100800 */
[----:B------:R2:W-:Y:S01]  /*35c0*/  STL [R1+0x13c], R2 ;  /* 0x00013c0201007387 */ /* 0x0005e20000100800 */
[----:B------:R-:W-:-:S03]  /*35d0*/  IABS R9, R26 ;  /* 0x0000001a00097213 */ /* 0x000fc60000000000 */
[----:B------:R-:W3:Y:S01]  /*35e0*/  LDL R26, [R1+0x4148] ;  /* 0x00414800011a7983 */ /* 0x000ee20000100800 */
[----:B------:R-:W-:-:S04]  /*35f0*/  IMAD.HI.U32 R4, R27, R3, RZ ;  /* 0x000000031b047227 */ /* 0x000fc800078e00ff */
[----:B------:R-:W-:-:S04]  /*3600*/  IMAD.HI.U32 R10, R27, R9, RZ ;  /* 0x000000091b0a7227 */ /* 0x000fc800078e00ff */
[----:B------:R-:W-:Y:S02]  /*3610*/  IMAD.MOV R4, RZ, RZ, -R4 ;  /* 0x000000ffff047224 */ /* 0x000fe400078e0a04 */
[----:B------:R-:W-:Y:S02]  /*3620*/  IMAD.MOV R10, RZ, RZ, -R10 ;  /* 0x000000ffff0a7224 */ /* 0x000fe400078e0a0a */
[C---:B------:R-:W-:Y:S02]  /*3630*/  IMAD R3, R28.reuse, R4, R3 ;  /* 0x000000041c037224 */ /* 0x040fe400078e0203 */
[----:B------:R-:W-:Y:S01]  /*3640*/  IMAD R9, R28, R10, R9 ;  /* 0x0000000a1c097224 */ /* 0x000fe200078e0209 */
[----:B0-----:R-:W-:Y:S02]  /*3650*/  IABS R7, R22 ;  /* 0x0000001600077213 */ /* 0x001fe40000000000 */
[----:B------:R-:W3:Y:S03]  /*3660*/  LDL R22, [R1+0x4144] ;  /* 0x0041440001167983 */ /* 0x000ee60000100800 */
[----:B------:R-:W-:Y:S01]  /*3670*/  IMAD.HI.U32 R8, R27, R7, RZ ;  /* 0x000000071b087227 */ /* 0x000fe200078e00ff */
[----:B-1----:R-:W-:-:S02]  /*3680*/  IABS R5, R23 ;  /* 0x0000001700057213 */ /* 0x002fc40000000000 */
[----:B------:R-:W3:Y:S01]  /*3690*/  LDL R23, [R1+0x4140] ;  /* 0x0041400001177983 */ /* 0x000ee20000100800 */
[----:B------:R-:W-:-:S04]  /*36a0*/  IMAD.MOV R8, RZ, RZ, -R8 ;  /* 0x000000ffff087224 */ /* 0x000fc800078e0a08 */
[----:B------:R-:W-:Y:S02]  /*36b0*/  IMAD R7, R28, R8, R7 ;  /* 0x000000081c077224 */ /* 0x000fe400078e0207 */
[----:B------:R-:W-:-:S04]  /*36c0*/  IMAD.HI.U32 R6, R27, R5, RZ ;  /* 0x000000051b067227 */ /* 0x000fc800078e00ff */
[----:B------:R-:W-:-:S04]  /*36d0*/  IMAD.MOV R6, RZ, RZ, -R6 ;  /* 0x000000ffff067224 */ /* 0x000fc800078e0a06 */
[----:B------:R-:W-:Y:S01]  /*36e0*/  IMAD R5, R28, R6, R5 ;  /* 0x000000061c057224 */ /* 0x000fe200078e0205 */
[----:B--2---:R-:W-:Y:S02]  /*36f0*/  IABS R2, R24 ;  /* 0x0000001800027213 */ /* 0x004fe40000000000 */
[----:B------:R-:W2:Y:S04]  /*3700*/  LDL R24, [R1+0x413c] ;  /* 0x00413c0001187983 */ /* 0x000ea80000100800 */
[----:B------:R4:W-:Y:S01]  /*3710*/  STL [R1+0x128], R3 ;  /* 0x0001280301007387 */ /* 0x0009e20000100800 */
[----:B------:R-:W-:-:S03]  /*3720*/  IMAD.HI.U32 R4, R27, R2, RZ ;  /* 0x000000021b047227 */ /* 0x000fc600078e00ff */
[----:B------:R-:W-:Y:S04]  /*3730*/  STL [R1+0x104], R9 ;  /* 0x0001040901007387 */ /* 0x000fe80000100800 */
[----:B------:R0:W-:Y:S01]  /*3740*/  STL [R1+0x10c], R7 ;  /* 0x00010c0701007387 */ /* 0x0001e20000100800 */
[----:B----4-:R-:W-:-:S03]  /*3750*/  IABS R3, R25 ;  /* 0x0000001900037213 */ /* 0x010fc60000000000 */
[----:B------:R-:W4:Y:S01]  /*3760*/  LDL R25, [R1+0x4138] ;  /* 0x0041380001197983 */ /* 0x000f220000100800 */
[----:B------:R-:W-:-:S04]  /*3770*/  IMAD.MOV R4, RZ, RZ, -R4 ;  /* 0x000000ffff047224 */ /* 0x000fc800078e0a04 */
[----:B------:R-:W-:Y:S01]  /*3780*/  IMAD R2, R28, R4, R2 ;  /* 0x000000041c027224 */ /* 0x000fe200078e0202 */
[----:B------:R1:W-:Y:S04]  /*3790*/  STL [R1+0x118], R5 ;  /* 0x0001180501007387 */ /* 0x0003e80000100800 */
[----:B------:R0:W-:Y:S01]  /*37a0*/  STL [R1+0x11c], R2 ;  /* 0x00011c0201007387 */ /* 0x0001e20000100800 */
        /* <DEDUP_REMOVED lines=11> */
[----:B------:R-:W-:Y:S01]  /*3860*/  IMAD R8, R28, R9, R8 ;  /* 0x000000091c087224 */ /* 0x000fe200078e0208 */
[----:B-1----:R-:W-:Y:S02]  /*3870*/  IABS R5, R22 ;  /* 0x0000001600057213 */ /* 0x002fe40000000000 */
[----:B------:R-:W3:Y:S03]  /*3880*/  LDL R22, [R1+0x412c] ;  /* 0x00412c0001167983 */ /* 0x000ee60000100800 */
[----:B------:R-:W-:Y:S01]  /*3890*/  IMAD.HI.U32 R6, R27, R5, RZ ;  /* 0x000000051b067227 */ /* 0x000fe200078e00ff */
[----:B------:R-:W-:-:S02]  /*38a0*/  IABS R2, R23 ;  /* 0x0000001700027213 */ /* 0x000fc40000000000 */
[----:B------:R-:W3:Y:S03]  /*38b0*/  LDL R23, [R1+0x4128] ;  /* 0x0041280001177983 */ /* 0x000ee60000100800 */
[----:B------:R-:W-:-:S04]  /*38c0*/  IMAD.HI.U32 R4, R27, R2, RZ ;  /* 0x000000021b047227 */ /* 0x000fc800078e00ff */
[----:B------:R-:W-:Y:S02]  /*38d0*/  IMAD.MOV R6, RZ, RZ, -R6 ;  /* 0x000000ffff067224 */ /* 0x000fe400078e0a06 */
[----:B------:R-:W-:Y:S02]  /*38e0*/  IMAD.MOV R4, RZ, RZ, -R4 ;  /* 0x000000ffff047224 */ /* 0x000fe400078e0a04 */
[C---:B------:R-:W-:Y:S01]  /*38f0*/  IMAD R7, R28.reuse, R10, R7 ;  /* 0x0000000a1c077224 */ /* 0x040fe200078e0207 */
[----:B------:R2:W-:Y:S01]  /*3900*/  STL [R1+0x114], R3 ;  /* 0x0001140301007387 */ /* 0x0005e20000100800 */
[C---:B------:R-:W-:Y:S02]  /*3910*/  IMAD R5, R28.reuse, R6, R5 ;  /* 0x000000061c057224 */ /* 0x040fe400078e0205 */
[----:B------:R-:W-:Y:S01]  /*3920*/  IMAD R2, R28, R4, R2 ;  /* 0x000000041c027224 */ /* 0x000fe200078e0202 */
[----:B------:R-:W-:Y:S04]  /*3930*/  STL [R1+0x108], R8 ;  /* 0x0001080801007387 */ /* 0x000fe80000100800 */
        /* <DEDUP_REMOVED lines=18> */
[C---:B------:R-:W-:Y:S02]  /*3a60*/  IMAD R9, R28.reuse, R10, R9 ;  /* 0x0000000a1c097224 */ /* 0x040fe400078e0209 */
[----:B------:R-:W-:-:S02]  /*3a70*/  IMAD R7, R28, R8, R7 ;  /* 0x000000081c077224 */ /* 0x000fc400078e0207 */
[C---:B------:R-:W-:Y:S01]  /*3a80*/  IMAD.HI.U32 R6, R27.reuse, R5, RZ ;  /* 0x000000051b067227 */ /* 0x040fe200078e00ff */
[----:B-1----:R-:W-:Y:S02]  /*3a90*/  IABS R2, R22 ;  /* 0x0000001600027213 */ /* 0x002fe40000000000 */
[----:B------:R-:W3:Y:S04]  /*3aa0*/  LDL R22, [R1+0x4114] ;  /* 0x0041140001167983 */ /* 0x000ee80000100800 */
        /* <DEDUP_REMOVED lines=26> */
[----:B------:R-:W-:-:S04]  /*3c50*/  IMAD.HI.U32 R4, R27, R2, RZ ;  /* 0x000000021b047227 */ /* 0x000fc800078e00ff */
[----:B------:R-:W-:Y:S02]  /*3c60*/  IMAD.MOV R9, RZ, RZ, -R9 ;  /* 0x000000ffff097224 */ /* 0x000fe400078e0a09 */
[----:B------:R-:W-:Y:S02]  /*3c70*/  IMAD.MOV R10, RZ, RZ, -R10 ;  /* 0x000000ffff0a7224 */ /* 0x000fe400078e0a0a */
[----:B------:R-:W-:Y:S02]  /*3c80*/  IMAD.MOV R6, RZ, RZ, -R6 ;  /* 0x000000ffff067224 */ /* 0x000fe400078e0a06 */
[----:B------:R-:W-:Y:S02]  /*3c90*/  IMAD.MOV R4, RZ, RZ, -R4 ;  /* 0x000000ffff047224 */ /* 0x000fe400078e0a04 */
[C---:B------:R-:W-:Y:S02]  /*3ca0*/  IMAD R8, R28.reuse, R9, R8 ;  /* 0x000000091c087224 */ /* 0x040fe400078e0208 */
        /* <DEDUP_REMOVED lines=40> */
[----:B------:R-:W-:Y:S01]  /*3f30*/  IMAD.HI.U32 R4, R27, R3, RZ ;  /* 0x000000031b047227 */ /* 0x000fe200078e00ff */
[----:B------:R-:W-:Y:S02]  /*3f40*/  IABS R8, R22 ;  /* 0x0000001600087213 */ /* 0x000fe40000000000 */
[----:B------:R-:W3:Y:S01]  /*3f50*/  LDL R22, [R1+0x40e4] ;  /* 0x0040e40001167983 */ /* 0x000ee20000100800 */
[----:B-1----:R-:W-:-:S03]  /*3f60*/  IABS R7, R23 ;  /* 0x0000001700077213 */ /* 0x002fc60000000000 */
[----:B------:R-:W3:Y:S01]  /*3f70*/  LDL R23, [R1+0x40e0] ;  /* 0x0040e00001177983 */ /* 0x000ee20000100800 */
        /* <DEDUP_REMOVED lines=68> */
[----:B-1----:R-:W-:Y:S02]  /*43c0*/  IABS R5, R22 ;  /* 0x0000001600057213 */ /* 0x002fe40000000000 */
[----:B------:R-:W3:Y:S03]  /*43d0*/  LDL R22, [R1+0x40b4] ;  /* 0x0040b40001167983 */ /* 0x000ee60000100800 */
[----:B------:R-:W-:Y:S01]  /*43e0*/  IMAD.HI.U32 R6, R27, R5, RZ ;  /* 0x000000051b067227 */ /* 0x000fe200078e00ff */
[----:B------:R-:W-:-:S03]  /*43f0*/  IABS R2, R23 ;  /* 0x0000001700027213 */ /* 0x000fc60000000000 */
[----:B------:R-:W-:Y:S01]  /*4400*/  IMAD.MOV R6, RZ, RZ, -R6 ;  /* 0x000000ffff067224 */ /* 0x000fe200078e0a06 */
[----:B------:R-:W3:Y:S01]  /*4410*/  LDL R23, [R1+0x40b0] ;  /* 0x0040b00001177983 */ /* 0x000ee20000100800 */
[----:B------:R-:W-:-:S04]  /*4420*/  IMAD.HI.U32 R4, R27, R2, RZ ;  /* 0x000000021b047227 */ /* 0x000fc800078e00ff */
[----:B------:R-:W-:Y:S01]  /*4430*/  IMAD.MOV R4, RZ, RZ, -R4 ;  /* 0x000000ffff047224 */ /* 0x000fe200078e0a04 */
        /* <DEDUP_REMOVED lines=17> */
[----:B------:R-:W-:Y:S02]  /*4550*/  IMAD.MOV R4, RZ, RZ, -R4 ;  /* 0x000000ffff047224 */ /* 0x000fe400078e0a04 */
[----:B------:R-:W-:-:S04]  /*4560*/  IMAD.HI.U32 R8, R27, R7, RZ ;  /* 0x000000071b087227 */ /* 0x000fc800078e00ff */
[----:B------:R-:W-:Y:S02]  /*4570*/  IMAD.MOV R10, RZ, RZ, -R10 ;  /* 0x000000ffff0a7224 */ /* 0x000fe400078e0a0a */
[----:B------:R-:W-:Y:S02]  /*4580*/  IMAD R3, R28, R4, R3 ;  /* 0x000000041c037224 */ /* 0x000fe400078e0203 */
[----:B------:R-:W-:-:S04]  /*4590*/  IMAD.HI.U32 R6, R27, R5, RZ ;  /* 0x000000051b067227 */ /* 0x000fc800078e00ff */
[----:B------:R-:W-:Y:S02]  /*45a0*/  IMAD.MOV R8, RZ, RZ, -R8 ;  /* 0x000000ffff087224 */ /* 0x000fe400078e0a08 */
[C---:B------:R-:W-:Y:S02]  /*45b0*/  IMAD R9, R28.reuse, R10, R9 ;  /* 0x0000000a1c097224 */ /* 0x040fe400078e0209 */
[----:B------:R-:W-:Y:S02]  /*45c0*/  IMAD.MOV R6, RZ, RZ, -R6 ;  /* 0x000000ffff067224 */ /* 0x000fe400078e0a06 */
[C---:B------:R-:W-:Y:S01]  /*45d0*/  IMAD R7, R28.reuse, R8, R7 ;  /* 0x000000081c077224 */ /* 0x040fe200078e0207 */
[----:B-1----:R-:W-:Y:S02]  /*45e0*/  IABS R2, R22 ;  /* 0x0000001600027213 */ /* 0x002fe40000000000 */
[----:B------:R-:W3:Y:S03]  /*45f0*/  LDL R22, [R1+0x409c] ;  /* 0x00409c0001167983 */ /* 0x000ee60000100800 */
[----:B------:R-:W-:Y:S01]  /*4600*/  IMAD.HI.U32 R4, R27, R2, RZ ;  /* 0x000000021b047227 */ /* 0x000fe200078e00ff */
[----:B------:R0:W-:Y:S03]  /*4610*/  STL [R1+0x1a0], R3 ;  /* 0x0001a00301007387 */ /* 0x0001e60000100800 */
[----:B------:R-:W-:Y:S01]  /*4620*/  IMAD.MOV R4, RZ, RZ, -R4 ;  /* 0x000000ffff047224 */ /* 0x000fe200078e0a04 */
[----:B------:R-:W-:Y:S01]  /*4630*/  STL [R1+0x70], R9 ;  /* 0x0000700901007387 */ /* 0x000fe20000100800 */
[----:B------:R-:W-:-:S02]  /*4640*/  IMAD R5, R28, R6, R5 ;  /* 0x000000061c057224 */ /* 0x000fc400078e0205 */
[----:B------:R-:W-:Y:S01]  /*4650*/  IMAD R2, R28, R4, R2 ;  /* 0x000000041c027224 */ /* 0x000fe200078e0202 */
[----:B------:R4:W-:Y:S01]  /*4660*/  STL [R1+0x164], R7 ;  /* 0x0001640701007387 */ /* 0x0009e20000100800 */
[----:B0-----:R-:W-:-:S03]  /*4670*/  IABS R3, R23 ;  /* 0x0000001700037213 */ /* 0x001fc60000000000 */
[----:B------:R-:W3:Y:S04]  /*4680*/  LDL R23, [R1+0x4098] ;  /* 0x0040980001177983 */ /* 0x000ee80000100800 */
        /* <DEDUP_REMOVED lines=51> */
[----:B------:R-:W-:Y:S01]  /*49c0*/  STL [R1+0xf0], R7 ;  /* 0x0000f00701007387 */ /* 0x000fe20000100800 */
        /* <DEDUP_REMOVED lines=8> */
[----:B------:R0:W-:Y:S02]  /*4a50*/  STL [R1+0xf8], R5 ;  /* 0x0000f80501007387 */ /* 0x0001e40000100800 */
[----:B0-----:R-:W-:-:S04]  /*4a60*/  IMAD.HI.U32 R5, R27, R3, RZ ;  /* 0x000000031b057227 */ /* 0x001fc800078e00ff */
[----:B------:R-:W-:-:S04]  /*4a70*/  IMAD.MOV R5, RZ, RZ, -R5 ;  /* 0x000000ffff057224 */ /* 0x000fc800078e0a05 */
[----:B------:R-:W-:Y:S01]  /*4a80*/  IMAD R3, R28, R5, R3 ;  /* 0x000000051c037224 */ /* 0x000fe200078e0203 */
[----:B------:R-:W-:Y:S02]  /*4a90*/  IABS R8, R22 ;  /* 0x0000001600087213 */ /* 0x000fe40000000000 */
[----:B------:R-:W3:Y:S04]  /*4aa0*/  LDL R22, [R1+0x406c] ;  /* 0x00406c0001167983 */ /* 0x000ee80000100800 */
        /* <DEDUP_REMOVED lines=11> */
[----:B------:R-:W-:-:S04]  /*4b60*/  IMAD.HI.U32 R5, R27, R4, RZ ;  /* 0x000000041b057227 */ /* 0x000fc800078e00ff */
[----:B------:R-:W-:Y:S01]  /*4b70*/  IMAD.MOV R5, RZ, RZ, -R5 ;  /* 0x000000ffff057224 */ /* 0x000fe200078e0a05 */
[----:B----4-:R-:W-:Y:S02]  /*4b80*/  IABS R2, R25 ;  /* 0x0000001900027213 */ /* 0x010fe40000000000 */
[----:B------:R-:W4:Y:S04]  /*4b90*/  LDL R25, [R1+0x4060] ;  /* 0x0040600001197983 */ /* 0x000f280000100800 */
[----:B------:R0:W-:Y:S01]  /*4ba0*/  STL [R1+0xf4], R3 ;  /* 0x0000f40301007387 */ /* 0x0001e20000100800 */
[----:B------:R-:W-:Y:S02]  /*4bb0*/  IMAD R4, R28, R5, R4 ;  /* 0x000000051c047224 */ /* 0x000fe400078e0204 */
[----:B0-----:R-:W-:-:S04]  /*4bc0*/  IMAD.HI.U32 R3, R27, R2, RZ ;  /* 0x000000021b037227 */ /* 0x001fc800078e00ff */
[----:B------:R-:W-:Y:S01]  /*4bd0*/  IMAD.MOV R3, RZ, RZ, -R3 ;  /* 0x000000ffff037224 */ /* 0x000fe200078e0a03 */
[----:B------:R-:W-:Y:S03]  /*4be0*/  STL [R1+0xe0], R8 ;  /* 0x0000e00801007387 */ /* 0x000fe60000100800 */
[----:B------:R-:W-:Y:S01]  /*4bf0*/  IMAD R2, R28, R3, R2 ;  /* 0x000000031c027224 */ /* 0x000fe200078e0202 */
[----:B------:R0:W-:Y:S04]  /*4c00*/  STL [R1+0x30], R7 ;  /* 0x0000300701007387 */ /* 0x0001e80000100800 */
[----:B------:R-:W-:Y:S04]  /*4c10*/  STL [R1+0x2c], R4 ;  /* 0x00002c0401007387 */ /* 0x000fe80000100800 */
[----:B------:R-:W4:Y:S04]  /*4c20*/  LDL R20, [R1+0x405c] ;  /* 0x00405c0001147983 */ /* 0x000f280000100800 */
[----:B------:R1:W-:Y:S01]  /*4c30*/  STL [R1+0x28], R2 ;  /* 0x0000280201007387 */ /* 0x0003e20000100800 */
[----:B---3--:R-:W-:-:S03]  /*4c40*/  IABS R5, R26 ;  /* 0x0000001a00057213 */ /* 0x008fc60000000000 */
[----:B------:R-:W3:Y:S01]  /*4c50*/  LDL R26, [R1+0x4058] ;  /* 0x00405800011a7983 */ /* 0x000ee20000100800 */
[----:B------:R-:W-:Y:S01]  /*4c60*/  IABS R6, R21 ;  /* 0x0000001500067213 */ /* 0x000fe20000000000 */
[C---:B------:R-:W-:Y:S02]  /*4c70*/  IMAD.HI.U32 R9, R27.reuse, R5, RZ ;  /* 0x000000051b097227 */ /* 0x040fe400078e00ff */
[----:B------:R-:W3:Y:S02]  /*4c80*/  LDL R21, [R1+0x4054] ;  /* 0x0040540001157983 */ /* 0x000ee40000100800 */
[----:B0-----:R-:W-:-:S04]  /*4c90*/  IMAD.HI.U32 R7, R27, R6, RZ ;  /* 0x000000061b077227 */ /* 0x001fc800078e00ff */
[----:B------:R-:W-:-:S04]  /*4ca0*/  IMAD.MOV R7, RZ, RZ, -R7 ;  /* 0x000000ffff077224 */ /* 0x000fc800078e0a07 */
[----:B------:R-:W-:Y:S01]  /*4cb0*/  IMAD R6, R28, R7, R6 ;  /* 0x000000071c067224 */ /* 0x000fe200078e0206 */
[----:B-1----:R-:W-:Y:S02]  /*4cc0*/  IABS R2, R22 ;  /* 0x0000001600027213 */ /* 0x002fe40000000000 */
[----:B------:R-:W3:Y:S03]  /*4cd0*/  LDL R22, [R1+0x4050] ;  /* 0x0040500001167983 */ /* 0x000ee60000100800 */
[----:B------:R-:W-:Y:S01]  /*4ce0*/  IMAD.HI.U32 R10, R27, R2, RZ ;  /* 0x000000021b0a7227 */ /* 0x000fe200078e00ff */
[----:B------:R0:W-:Y:S01]  /*4cf0*/  STL [R1+0x24], R6 ;  /* 0x0000240601007387 */ /* 0x0001e20000100800 */
[----:B------:R-:W-:Y:S02]  /*4d00*/  IABS R4, R23 ;  /* 0x0000001700047213 */ /* 0x000fe40000000000 */
[----:B0-----:R-:W-:-:S03]  /*4d10*/  IMAD.MOV R6, RZ, RZ, -R9 ;  /* 0x000000ffff067224 */ /* 0x001fc600078e0a09 */
[----:B------:R-:W-:-:S04]  /*4d20*/  IMAD.HI.U32 R8, R27, R4, RZ ;  /* 0x000000041b087227 */ /* 0x000fc800078e00ff */
[----:B------:R-:W-:Y:S02]  /*4d30*/  IMAD.MOV R9, RZ, RZ, -R10 ;  /* 0x000000ffff097224 */ /* 0x000fe400078e0a0a */
[----:B------:R-:W-:Y:S02]  /*4d40*/  IMAD.MOV R8, RZ, RZ, -R8 ;  /* 0x000000ffff087224 */ /* 0x000fe400078e0a08 */
[C---:B------:R-:W-:Y:S02]  /*4d50*/  IMAD R6, R28.reuse, R6, R5 ;  /* 0x000000061c067224 */ /* 0x040fe400078e0205 */
[C---:B------:R-:W-:Y:S02]  /*4d60*/  IMAD R5, R28.reuse, R9, R2 ;  /* 0x000000091c057224 */ /* 0x040fe400078e0202 */
[----:B------:R-:W-:Y:S01]  /*4d70*/  IMAD R4, R28, R8, R4 ;  /* 0x000000081c047224 */ /* 0x000fe200078e0204 */
[----:B------:R-:W-:Y:S04]  /*4d80*/  STL [R1+0x20], R6 ;  /* 0x0000200601007387 */ /* 0x000fe80000100800 */
[----:B------:R-:W-:Y:S04]  /*4d90*/  STL [R1+0x1c], R5 ;  /* 0x00001c0501007387 */ /* 0x000fe80000100800 */
[----:B------:R-:W3:Y:S01]  /*4da0*/  LDL R23, [R1+0x4048] ;  /* 0x0040480001177983 */ /* 0x000ee20000100800 */
[----:B--2---:R-:W-:-:S03]  /*4db0*/  IABS R3, R24 ;  /* 0x0000001800037213 */ /* 0x004fc60000000000 */
[----:B------:R-:W2:Y:S02]  /*4dc0*/  LDL R24, [R1+0x4044] ;  /* 0x0040440001187983 */ /* 0x000ea40000100800 */
[----:B------:R-:W-:Y:S02]  /*4dd0*/  IMAD.HI.U32 R7, R27, R3, RZ ;  /* 0x000000031b077227 */ /* 0x000fe400078e00ff */
[----:B------:R0:W-:Y:S02]  /*4de0*/  STL [R1+0x18], R4 ;  /* 0x0000180401007387 */ /* 0x0001e40000100800 */
[----:B------:R-:W-:-:S04]  /*4df0*/  IMAD.MOV R7, RZ, RZ, -R7 ;  /* 0x000000ffff077224 */ /* 0x000fc800078e0a07 */
[----:B0-----:R-:W-:Y:S01]  /*4e00*/  IMAD R4, R28, R7, R3 ;  /* 0x000000071c047224 */ /* 0x001fe200078e0203 */
[----:B----4-:R-:W-:Y:S02]  /*4e10*/  IABS R10, R25 ;  /* 0x00000019000a7213 */ /* 0x010fe40000000000 */
[----:B------:R-:W4:Y:S04]  /*4e20*/  LDL R25, [R1+0x4040] ;  /* 0x0040400001197983 */ /* 0x000f280000100800 */
[----:B------:R3:W-:Y:S02]  /*4e30*/  STL [R1+0x14], R4 ;  /* 0x0000140401007387 */ /* 0x0007e40000100800 */
[----:B---3--:R-:W-:Y:S02]  /*4e40*/  IABS R4, R26 ;  /* 0x0000001a00047213 */ /* 0x008fe40000000000 */
[----:B------:R-:W3:Y:S01]  /*4e50*/  LDL R26, [R1+0x403c] ;  /* 0x00403c00011a7983 */ /* 0x000ee20000100800 */
[----:B------:R-:W-:-:S04]  /*4e60*/  IMAD.MOV.U32 R2, RZ, RZ, R10 ;  /* 0x000000ffff027224 */ /* 0x000fc800078e000a */
[----:B------:R-:W-:Y:S01]  /*4e70*/  IMAD.HI.U32 R7, R27, R2, RZ ;  /* 0x000000021b077227 */ /* 0x000fe200078e00ff */
[----:B------:R-:W-:-:S03]  /*4e80*/  IABS R3, R20 ;  /* 0x0000001400037213 */ /* 0x000fc60000000000 */
[----:B------:R-:W-:Y:S01]  /*4e90*/  IMAD.MOV R7, RZ, RZ, -R7 ;  /* 0x000000ffff077224 */ /* 0x000fe200078e0a07 */
[----:B------:R-:W-:Y:S01]  /*4ea0*/  IABS R5, R21 ;  /* 0x0000001500057213 */ /* 0x000fe20000000000 */
[----:B------:R-:W-:-:S04]  /*4eb0*/  IMAD.HI.U32 R9, R27, R3, RZ ;  /* 0x000000031b097227 */ /* 0x000fc800078e00ff */
[----:B------:R-:W-:Y:S02]  /*4ec0*/  IMAD R2, R28, R7, R2 ;  /* 0x000000071c027224 */ /* 0x000fe400078e0202 */
[----:B------:R-:W-:-:S04]  /*4ed0*/  IMAD.HI.U32 R10, R27, R4, RZ ;  /* 0x000000041b0a7227 */ /* 0x000fc800078e00ff */
[----:B------:R-:W-:-:S04]  /*4ee0*/  IMAD.HI.U32 R8, R27, R5, RZ ;  /* 0x000000051b087227 */ /* 0x000fc800078e00ff */
[----:B------:R-:W-:Y:S01]  /*4ef0*/  IMAD.MOV R8, RZ, RZ, -R8 ;  /* 0x000000ffff087224 */ /* 0x000fe200078e0a08 */
[----:B------:R-:W-:Y:S02]  /*4f00*/  IABS R6, R22 ;  /* 0x0000001600067213 */ /* 0x000fe40000000000 */
[----:B------:R-:W2:Y:S04]  /*4f10*/  LDL R22, [R1+0x4038] ;  /* 0x0040380001167983 */ /* 0x000ea80000100800 */
[----:B------:R0:W-:Y:S01]  /*4f20*/  STL [R1+0x10], R2 ;  /* 0x0000100201007387 */ /* 0x0001e20000100800 */
[----:B------:R-:W-:-:S04]  /*4f30*/  IMAD.HI.U32 R7, R27, R6, RZ ;  /* 0x000000061b077227 */ /* 0x000fc800078e00ff */
[----:B0-----:R-:W-:Y:S02]  /*4f40*/  IMAD.MOV R2, RZ, RZ, -R9 ;  /* 0x000000ffff027224 */ /* 0x001fe400078e0a09 */
[----:B------:R-:W-:Y:S02]  /*4f50*/  IMAD.MOV R9, RZ, RZ, -R10 ;  /* 0x000000ffff097224 */ /* 0x000fe400078e0a0a */
[C---:B------:R-:W-:Y:S02]  /*4f60*/  IMAD R3, R28.reuse, R2, R3 ;  /* 0x000000021c037224 */ /* 0x040fe400078e0203 */
[----:B------:R-:W-:Y:S02]  /*4f70*/  IMAD.MOV R7, RZ, RZ, -R7 ;  /* 0x000000ffff077224 */ /* 0x000fe400078e0a07 */
[C---:B------:R-:W-:Y:S01]  /*4f80*/  IMAD R2, R28.reuse, R9, R4 ;  /* 0x000000091c027224 */ /* 0x040fe200078e0204 */
[----:B------:R0:W-:Y:S01]  /*4f90*/  STL [R1+0xc], R3 ;  /* 0x00000c0301007387 */ /* 0x0001e20000100800 */
[----:B------:R-:W-:-:S03]  /*4fa0*/  IMAD R4, R28, R7, R6 ;  /* 0x000000071c047224 */ /* 0x000fc600078e0206 */
[----:B------:R-:W-:Y:S01]  /*4fb0*/  STL [R1+0x8], R2 ;  /* 0x0000080201007387 */ /* 0x000fe20000100800 */
[----:B0-----:R-:W-:-:S05]  /*4fc0*/  IMAD R3, R28, R8, R5 ;  /* 0x000000081c037224 */ /* 0x001fca00078e0205 */
[----:B------:R-:W-:Y:S04]  /*4fd0*/  STL [R1+0x4], R3 ;  /* 0x0000040301007387 */ /* 0x000fe80000100800 */
[----:B------:R4:W-:Y:S01]  /*4fe0*/  STL [R1], R4 ;  /* 0x0000000401007387 */ /* 0x0009e20000100800 */
[----:B---3--:R-:W-:-:S03]  /*4ff0*/  IABS R5, R26 ;  /* 0x0000001a00057213 */ /* 0x008fc60000000000 */
[----:B------:R-:W3:Y:S01]  /*5000*/  LDL R26, [R1+0x4028] ;  /* 0x00402800011a7983 */ /* 0x000ee20000100800 */
[----:B----4-:R-:W-:Y:S02]  /*5010*/  IABS R4, R25 ;  /* 0x0000001900047213 */ /* 0x010fe40000000000 */
[----:B------:R-:W-:Y:S01]  /*5020*/  IABS R2, R23 ;  /* 0x0000001700027213 */ /* 0x000fe20000000000 */
[----:B------:R-:W4:Y:S01]  /*5030*/  LDL R25, [R1+0x402c] ;  /* 0x00402c0001197983 */ /* 0x000f220000100800 */
[----:B--2---:R-:W-:-:S03]  /*5040*/  IABS R3, R24 ;  /* 0x0000001800037213 */ /* 0x004fc60000000000 */
[----:B------:R-:W2:Y:S01]  /*5050*/  LDL R23, [R1+0x4034] ;  /* 0x0040340001177983 */ /* 0x000ea20000100800 */
[----:B------:R-:W-:-:S03]  /*5060*/  IABS R29, R29 ;  /* 0x0000001d001d7213 */ /* 0x000fc60000000000 */
[----:B------:R-:W2:Y:S02]  /*5070*/  LDL R24, [R1+0x4030] ;  /* 0x0040300001187983 */ /* 0x000ea40000100800 */
[----:B------:R-:W-:-:S04]  /*5080*/  IMAD.HI.U32 R6, R27, R29, RZ ;  /* 0x0000001d1b067227 */ /* 0x000fc800078e00ff */
[----:B------:R-:W-:Y:S02]  /*5090*/  IMAD.MOV R6, RZ, RZ, -R6 ;  /* 0x000000ffff067224 */ /* 0x000fe400078e0a06 */
[----:B------:R-:W-:-:S04]  /*50a0*/  IMAD.HI.U32 R9, R27, R2, RZ ;  /* 0x000000021b097227 */ /* 0x000fc800078e00ff */
[----:B------:R-:W-:-:S04]  /*50b0*/  IMAD.HI.U32 R10, R27, R3, RZ ;  /* 0x000000031b0a7227 */ /* 0x000fc800078e00ff */
[----:B------:R-:W-:-:S04]  /*50c0*/  IMAD.HI.U32 R8, R27, R4, RZ ;  /* 0x000000041b087227 */ /* 0x000fc800078e00ff */
[----:B------:R-:W-:Y:S02]  /*50d0*/  IMAD R29, R28, R6, R29 ;  /* 0x000000061c1d7224 */ /* 0x000fe400078e021d */
[----:B------:R-:W-:-:S04]  /*50e0*/  IMAD.HI.U32 R7, R27, R5, RZ ;  /* 0x000000051b077227 */ /* 0x000fc800078e00ff */
[----:B------:R-:W-:Y:S02]  /*50f0*/  IMAD.MOV R6, RZ, RZ, -R9 ;  /* 0x000000ffff067224 */ /* 0x000fe400078e0a09 */
[----:B------:R-:W-:Y:S02]  /*5100*/  IMAD.MOV R9, RZ, RZ, -R10 ;  /* 0x000000ffff097224 */ /* 0x000fe400078e0a0a */
[----:B------:R-:W-:Y:S02]  /*5110*/  IMAD.MOV R8, RZ, RZ, -R8 ;  /* 0x000000ffff087224 */ /* 0x000fe400078e0a08 */
[----:B------:R-:W-:Y:S02]  /*5120*/  IMAD.MOV R7, RZ, RZ, -R7 ;  /* 0x000000ffff077224 */ /* 0x000fe400078e0a07 */
[C---:B------:R-:W-:Y:S01]  /*5130*/  IMAD R2, R28.reuse, R6, R2 ;  /* 0x000000061c027224 */ /* 0x040fe200078e0202 */
[----:B------:R-:W-:Y:S01]  /*5140*/  IABS R10, R22 ;  /* 0x00000016000a7213 */ /* 0x000fe20000000000 */
[C---:B------:R-:W-:Y:S01]  /*5150*/  IMAD R3, R28.reuse, R9, R3 ;  /* 0x000000091c037224 */ /* 0x040fe200078e0203 */
[----:B------:R-:W-:Y:S01]  /*5160*/  STL [R1+0x44c0], R29 ;  /* 0x0044c01d01007387 */ /* 0x000fe20000100800 */
[----:B------:R-:W-:-:S02]  /*5170*/  IMAD R4, R28, R8, R4 ;  /* 0x000000081c047224 */ /* 0x000fc400078e0204 */
[----:B------:R-:W-:Y:S01]  /*5180*/  IMAD R5, R28, R7, R5 ;  /* 0x000000071c057224 */ /* 0x000fe200078e0205 */
[----:B------:R-:W2:Y:S01]  /*5190*/  LDL R22, [R1+0x4024] ;  /* 0x0040240001167983 */ /* 0x000ea20000100800 */
[----:B------:R-:W-:-:S03]  /*51a0*/  IMAD.MOV.U32 R6, RZ, RZ, R10 ;  /* 0x000000ffff067224 */ /* 0x000fc600078e000a */
[----:B------:R-:W-:Y:S04]  /*51b0*/  STL [R1+0x44bc], R2 ;  /* 0x0044bc0201007387 */ /* 0x000fe80000100800 */
[----:B------:R0:W-:Y:S04]  /*51c0*/  STL [R1+0x44b8], R3 ;  /* 0x0044b80301007387 */ /* 0x0001e80000100800 */
[----:B------:R-:W-:Y:S04]  /*51d0*/  STL [R1+0x44c4], R4 ;  /* 0x0044c40401007387 */ /* 0x000fe80000100800 */
[----:B------:R-:W-:Y:S01]  /*51e0*/  STL [R1+0x44c8], R5 ;  /* 0x0044c80501007387 */ /* 0x000fe20000100800 */
[----:B---3--:R-:W-:-:S03]  /*51f0*/  IABS R10, R26 ;  /* 0x0000001a000a7213 */ /* 0x008fc60000000000 */
[----:B------:R-:W3:Y:S01]  /*5200*/  LDL R26, [R1+0x4018] ;  /* 0x00401800011a7983 */ /* 0x000ee20000100800 */
[C---:B------:R-:W-:Y:S01]  /*5210*/  IMAD.HI.U32 R11, R27.reuse, R6, RZ ;  /* 0x000000061b0b7227 */ /* 0x040fe200078e00ff */
[----:B----4-:R-:W-:Y:S02]  /*5220*/  IABS R9, R25 ;  /* 0x0000001900097213 */ /* 0x010fe40000000000 */
[----:B------:R-:W4:Y:S01]  /*5230*/  LDL R25, [R1+0x401c] ;  /* 0x00401c0001197983 */ /* 0x000f220000100800 */
[----:B--2---:R-:W-:Y:S01]  /*5240*/  IABS R7, R23 ;  /* 0x0000001700077213 */ /* 0x004fe20000000000 */
[----:B------:R-:W-:Y:S02]  /*5250*/  IMAD.MOV R11, RZ, RZ, -R11 ;  /* 0x000000ffff0b7224 */ /* 0x000fe400078e0a0b */
[----:B------:R-:W2:Y:S01]  /*5260*/  LDL R23, [R1+0x4020] ;  /* 0x0040200001177983 */ /* 0x000ea20000100800 */
[----:B------:R-:W-:Y:S01]  /*5270*/  IABS R8, R24 ;  /* 0x0000001800087213 */ /* 0x000fe20000000000 */
[----:B------:R-:W-:-:S02]  /*5280*/  IMAD.HI.U32 R18, R27, R7, RZ ;  /* 0x000000071b127227 */ /* 0x000fc400078e00ff */
[----:B------:R-:W2:Y:S02]  /*5290*/  LDL R24, [R1+0x4014] ;  /* 0x0040140001187983 */ /* 0x000ea40000100800 */
[----:B------:R-:W-:Y:S02]  /*52a0*/  IMAD R6, R28, R11, R6 ;  /* 0x0000000b1c067224 */ /* 0x000fe400078e0206 */
[----:B------:R-:W-:-:S04]  /*52b0*/  IMAD.HI.U32 R19, R27, R8, RZ ;  /* 0x000000081b137227 */ /* 0x000fc800078e00ff */
[C---:B------:R-:W-:Y:S01]  /*52c0*/  IMAD.HI.U32 R17, R27.reuse, R9, RZ ;  /* 0x000000091b117227 */ /* 0x040fe200078e00ff */
[----:B------:R-:W-:Y:S03]  /*52d0*/  STL [R1+0x44cc], R6 ;  /* 0x0044cc0601007387 */ /* 0x000fe60000100800 */
[----:B------:R-:W-:Y:S01]  /*52e0*/  IMAD.HI.U32 R16, R27, R10, RZ ;  /* 0x0000000a1b107227 */ /* 0x000fe200078e00ff */
[----:B0-----:R-:W2:Y:S03]  /*52f0*/  LDL R3, [R1+0x4010] ;  /* 0x0040100001037983 */ /* 0x001ea60000100800 */
[----:B------:R-:W-:Y:S02]  /*5300*/  IMAD.MOV R11, RZ, RZ, -R18 ;  /* 0x000000ffff0b7224 */ /* 0x000fe400078e0a12 */
[----:B------:R-:W-:-:S02]  /*5310*/  IMAD.MOV R18, RZ, RZ, -R19 ;  /* 0x000000ffff127224 */ /* 0x000fc400078e0a13 */
[----:B------:R-:W-:Y:S02]  /*5320*/  IMAD.MOV R17, RZ, RZ, -R17 ;  /* 0x000000ffff117224 */ /* 0x000fe400078e0a11 */
[----:B------:R-:W-:Y:S02]  /*5330*/  IMAD.MOV R16, RZ, RZ, -R16 ;  /* 0x000000ffff107224 */ /* 0x000fe400078e0a10 */
[C---:B------:R-:W-:Y:S02]  /*5340*/  IMAD R7, R28.reuse, R11, R7 ;  /* 0x0000000b1c077224 */ /* 0x040fe400078e0207 */
[C---:B------:R-:W-:Y:S02]  /*5350*/  IMAD R8, R28.reuse, R18, R8 ;  /* 0x000000121c087224 */ /* 0x040fe400078e0208 */
[C---:B------:R-:W-:Y:S02]  /*5360*/  IMAD R9, R28.reuse, R17, R9 ;  /* 0x000000111c097224 */ /* 0x040fe400078e0209 */
[----:B------:R-:W-:Y:S01]  /*5370*/  IMAD R10, R28, R16, R10 ;  /* 0x000000101c0a7224 */ /* 0x000fe200078e020a */
[----:B------:R0:W-:Y:S04]  /*5380*/  STL [R1+0x44d0], R7 ;  /* 0x0044d00701007387 */ /* 0x0001e80000100800 */
[----:B------:R-:W-:Y:S04]  /*5390*/  STL [R1+0x44d4], R8 ;  /* 0x0044d40801007387 */ /* 0x000fe80000100800 */
[----:B------:R-:W-:Y:S04]  /*53a0*/  STL [R1+0x44d8], R9 ;  /* 0x0044d80901007387 */ /* 0x000fe80000100800 */
[----:B------:R-:W-:Y:S04]  /*53b0*/  STL [R1+0x44dc], R10 ;  /* 0x0044dc0a01007387 */ /* 0x000fe80000100800 */
[----:B------:R-:W2:Y:S04]  /*53c0*/  LDL R2, [R1+0x400c] ;  /* 0x00400c0001027983 */ /* 0x000ea80000100800 */
[----:B------:R-:W2:Y:S01]  /*53d0*/  LDL R29, [R1+0x4008] ;  /* 0x00400800011d7983 */ /* 0x000ea20000100800 */
[----:B---3--:R-:W-:-:S03]  /*53e0*/  IABS R18, R26 ;  /* 0x0000001a00127213 */ /* 0x008fc60000000000 */
[----:B------:R-:W3:Y:S01]  /*53f0*/  LDL R26, [R1+0x4000] ;  /* 0x00400000011a7983 */ /* 0x000ee20000100800 */
[----:B------:R-:W-:Y:S02]  /*5400*/  IABS R19, R22 ;  /* 0x0000001600137213 */ /* 0x000fe40000000000 */
[----:B----4-:R-:W-:Y:S02]  /*5410*/  IABS R17, R25 ;  /* 0x0000001900117213 */ /* 0x010fe40000000000 */
[----:B------:R-:W4:Y:S01]  /*5420*/  LDL R25, [R1+0x4004] ;  /* 0x0040040001197983 */ /* 0x000f220000100800 */
[----:B------:R-:W-:Y:S01]  /*5430*/  IMAD.MOV.U32 R11, RZ, RZ, R19 ;  /* 0x000000ffff0b7224 */ /* 0x000fe200078e0013 */
[----:B--2---:R-:W-:-:S03]  /*5440*/  IABS R16, R23 ;  /* 0x0000001700107213 */ /* 0x004fc60000000000 */
[----:B------:R-:W-:Y:S01]  /*5450*/  IMAD.HI.U32 R20, R27, R11, RZ ;  /* 0x0000000b1b147227 */ /* 0x000fe200078e00ff */
[----:B------:R-:W-:-:S03]  /*5460*/  IABS R19, R24 ;  /* 0x0000001800137213 */ /* 0x000fc60000000000 */
[----:B------:R-:W-:Y:S02]  /*5470*/  IMAD.MOV R20, RZ, RZ, -R20 ;  /* 0x000000ffff147224 */ /* 0x000fe400078e0a14 */
[----:B------:R-:W-:-:S04]  /*5480*/  IMAD.HI.U32 R23, R27, R16, RZ ;  /* 0x000000101b177227 */ /* 0x000fc800078e00ff */
[----:B------:R-:W-:-:S04]  /*5490*/  IMAD.HI.U32 R24, R27, R17, RZ ;  /* 0x000000111b187227 */ /* 0x000fc800078e00ff */
[----:B------:R-:W-:Y:S02]  /*54a0*/  IMAD R11, R28, R20, R11 ;  /* 0x000000141c0b7224 */ /* 0x000fe400078e020b */
[----:B------:R-:W-:Y:S02]  /*54b0*/  IMAD.MOV R20, RZ, RZ, -R23 ;  /* 0x000000ffff147224 */ /* 0x000fe400078e0a17 */
[----:B------:R-:W-:Y:S01]  /*54c0*/  IMAD.MOV R23, RZ, RZ, -R24 ;  /* 0x000000ffff177224 */ /* 0x000fe200078e0a18 */
[----:B------:R-:W-:Y:S01]  /*54d0*/  IABS R24, R3 ;  /* 0x0000000300187213 */ /* 0x000fe20000000000 */
[----:B------:R-:W-:-:S04]  /*54e0*/  IMAD.HI.U32 R21, R27, R19, RZ ;  /* 0x000000131b157227 */ /* 0x000fc800078e00ff */
[----:B------:R-:W-:Y:S02]  /*54f0*/  IMAD R16, R28, R20, R16 ;  /* 0x000000141c107224 */ /* 0x000fe400078e0210 */
[----:B------:R-:W-:-:S04]  /*5500*/  IMAD.HI.U32 R22, R27, R18, RZ ;  /* 0x000000121b167227 */ /* 0x000fc800078e00ff */
[----:B------:R-:W-:Y:S02]  /*5510*/  IMAD.MOV.U32 R20, RZ, RZ, R24 ;  /* 0x000000ffff147224 */ /* 0x000fe400078e0018 */
[----:B------:R-:W-:Y:S02]  /*5520*/  IMAD.MOV R21, RZ, RZ, -R21 ;  /* 0x000000ffff157224 */ /* 0x000fe400078e0a15 */
[----:B------:R-:W-:Y:S02]  /*5530*/  IMAD R17, R28, R23, R17 ;  /* 0x000000171c117224 */ /* 0x000fe400078e0211 */
[----:B------:R-:W-:Y:S02]  /*5540*/  IMAD.MOV R22, RZ, RZ, -R22 ;  /* 0x000000ffff167224 */ /* 0x000fe400078e0a16 */
[----:B------:R-:W-:-:S04]  /*5550*/  IMAD.HI.U32 R23, R27, R20, RZ ;  /* 0x000000141b177227 */ /* 0x000fc800078e00ff */
[C---:B------:R-:W-:Y:S02]  /*5560*/  IMAD R19, R28.reuse, R21, R19 ;  /* 0x000000151c137224 */ /* 0x040fe400078e0213 */
[C---:B------:R-:W-:Y:S02]  /*5570*/  IMAD R18, R28.reuse, R22, R18 ;  /* 0x000000161c127224 */ /* 0x040fe400078e0212 */
[----:B------:R-:W-:Y:S01]  /*5580*/  IMAD.MOV R24, RZ, RZ, -R23 ;  /* 0x000000ffff187224 */ /* 0x000fe200078e0a17 */
[----:B------:R-:W-:Y:S01]  /*5590*/  IABS R21, R2 ;  /* 0x0000000200157213 */ /* 0x000fe20000000000 */
[----:B------:R-:W-:Y:S02]  /*55a0*/  STL [R1+0x44ac], R11 ;  /* 0x0044ac0b01007387 */ /* 0x000fe40000100800 */
[----:B------:R-:W-:Y:S01]  /*55b0*/  IMAD R20, R28, R24, R20 ;  /* 0x000000181c147224 */ /* 0x000fe200078e0214 */
[----:B------:R-:W-:Y:S01]  /*55c0*/  IABS R22, R29 ;  /* 0x0000001d00167213 */ /* 0x000fe20000000000 */
[----:B------:R-:W-:Y:S01]  /*55d0*/  STL [R1+0x44b0], R16 ;  /* 0x0044b01001007387 */ /* 0x000fe20000100800 */
[----:B------:R-:W-:-:S03]  /*55e0*/  IMAD.HI.U32 R2, R27, R21, RZ ;  /* 0x000000151b027227 */ /* 0x000fc600078e00ff */
[----:B------:R-:W-:Y:S01]  /*55f0*/  STL [R1+0x44b4], R17 ;  /* 0x0044b41101007387 */ /* 0x000fe20000100800 */
[----:B------:R-:W-:-:S03]  /*5600*/  IMAD.MOV R2, RZ, RZ, -R2 ;  /* 0x000000ffff027224 */ /* 0x000fc600078e0a02 */
[----:B------:R-:W-:Y:S04]  /*5610*/  STL [R1+0x44e0], R18 ;  /* 0x0044e01201007387 */ /* 0x000fe80000100800 */
[----:B------:R-:W-:Y:S04]  /*5620*/  STL [R1+0x44e4], R19 ;  /* 0x0044e41301007387 */ /* 0x000fe80000100800 */
[----:B0-----:R-:W2:Y:S01]  /*5630*/  LDL.LU R7, [R1+0x64] ;  /* 0x0000640001077983 */ /* 0x001ea20000300800 */
[----:B------:R-:W-:-:S03]  /*5640*/  IMAD R21, R28, R2, R21 ;  /* 0x000000021c157224 */ /* 0x000fc600078e0215 */
[----:B------:R-:W2:Y:S04]  /*5650*/  LDL.LU R6, [R1+0x60] ;  /* 0x0000600001067983 */ /* 0x000ea80000300800 */
[----:B------:R0:W-:Y:S04]  /*5660*/  STL [R1+0x44e8], R20 ;  /* 0x0044e81401007387 */ /* 0x0001e80000100800 */
[----:B------:R-:W2:Y:S04]  /*5670*/  LDL.LU R5, [R1+0x5c] ;  /* 0x00005c0001057983 */ /* 0x000ea80000300800 */
[----:B0-----:R-:W2:Y:S04]  /*5680*/  LDL.LU R20, [R1+0x50] ;  /* 0x0000500001147983 */ /* 0x001ea80000300800 */
[----:B------:R-:W2:Y:S04]  /*5690*/  LDL.LU R17, [R1+0x4c] ;  /* 0x00004c0001117983 */ /* 0x000ea80000300800 */
[----:B------:R-:W2:Y:S01]  /*56a0*/  LDL.LU R16, [R1+0x48] ;  /* 0x0000480001107983 */ /* 0x000ea20000300800 */
[----:B---3--:R-:W-:Y:S01]  /*56b0*/  IABS R3, R26 ;  /* 0x0000001a00037213 */ /* 0x008fe20000000000 */
[----:B------:R-:W-:-:S04]  /*56c0*/  IMAD.HI.U32 R26, R27, R22, RZ ;  /* 0x000000161b1a7227 */ /* 0x000fc800078e00ff */
[----:B------:R-:W-:Y:S02]  /*56d0*/  IMAD.MOV R26, RZ, RZ, -R26 ;  /* 0x000000ffff1a7224 */ /* 0x000fe400078e0a1a */
[----:B------:R-:W-:Y:S02]  /*56e0*/  IMAD.MOV.U32 R24, RZ, RZ, R3 ;  /* 0x000000ffff187224 */ /* 0x000fe400078e0003 */
[----:B------:R-:W3:Y:S01]  /*56f0*/  LDL.LU R3, [R1+0x44] ;  /* 0x0000440001037983 */ /* 0x000ee20000300800 */
[----:B------:R-:W-:-:S03]  /*5700*/  IMAD R22, R28, R26, R22 ;  /* 0x0000001a1c167224 */ /* 0x000fc600078e0216 */
[----:B------:R-:W3:Y:S04]  /*5710*/  LDL.LU R2, [R1+0x40] ;  /* 0x0000400001027983 */ /* 0x000ee80000300800 */
[----:B------:R-:W-:Y:S04]  /*5720*/  STL [R1+0x44ec], R21 ;  /* 0x0044ec1501007387 */ /* 0x000fe80000100800 */
[----:B------:R-:W3:Y:S01]  /*5730*/  LDL.LU R26, [R1+0x54] ;  /* 0x00005400011a7983 */ /* 0x000ee20000300800 */
[----:B----4-:R-:W-:Y:S02]  /*5740*/  IABS R25, R25 ;  /* 0x0000001900197213 */ /* 0x010fe40000000000 */
[----:B------:R-:W-:-:S03]  /*5750*/  IABS R29, c[0x0][0x178] ;  /* 0x00005e00001d7a13 */ /* 0x000fc60000000000 */
[----:B------:R-:W-:Y:S01]  /*5760*/  IMAD.MOV.U32 R23, RZ, RZ, R25 ;  /* 0x000000ffff177224 */ /* 0x000fe200078e0019 */
[----:B------:R-:W-:-:S03]  /*5770*/  ISETP.GT.U32.AND P3, PT, R29, R12, PT ;  /* 0x0000000c1d00720c */ /* 0x000fc60003f64070 */
[----:B------:R-:W-:-:S04]  /*5780*/  IMAD.HI.U32 R25, R27, R23, RZ ;  /* 0x000000171b197227 */ /* 0x000fc800078e00ff */
[----:B------:R-:W-:Y:S01]  /*5790*/  IMAD.MOV R25, RZ, RZ, -R25 ;  /* 0x000000ffff197224 */ /* 0x000fe200078e0a19 */
[----:B------:R-:W-:-:S03]  /*57a0*/  ISETP.GT.U32.AND P0, PT, R29, R15, PT ;  /* 0x0000000f1d00720c */ /* 0x000fc60003f04070 */
[----:B------:R-:W-:Y:S01]  /*57b0*/  IMAD R23, R28, R25, R23 ;  /* 0x000000191c177224 */ /* 0x000fe200078e0217 */
[C---:B------:R-:W-:Y:S01]  /*57c0*/  ISETP.GT.U32.AND P1, PT, R29.reuse, R14, PT ;  /* 0x0000000e1d00720c */ /* 0x040fe20003f24070 */
[----:B------:R-:W-:Y:S01]  /*57d0*/  STL [R1+0x44f0], R22 ;  /* 0x0044f01601007387 */ /* 0x000fe20000100800 */
[C---:B------:R-:W-:Y:S01]  /*57e0*/  ISETP.GT.U32.AND P2, PT, R29.reuse, R13, PT ;  /* 0x0000000d1d00720c */ /* 0x040fe20003f44070 */
[--C-:B------:R-:W-:Y:S02]  /*57f0*/  @!P3 IMAD.IADD R12, R12, 0x1, -R29.reuse ;  /* 0x000000010c0cb824 */ /* 0x100fe400078e0a1d */
[----:B------:R0:W-:Y:S03]  /*5800*/  STL [R1+0x44f4], R23 ;  /* 0x0044f41701007387 */ /* 0x0001e60000100800 */
[----:B------:R-:W-:Y:S01]  /*5810*/  ISETP.GT.U32.AND P4, PT, R29, R12, PT ;  /* 0x0000000c1d00720c */ /* 0x000fe20003f84070 */
[----:B0-----:R-:W4:Y:S01]  /*5820*/  LDL.LU R23, [R1+0x58] ;  /* 0x0000580001177983 */ /* 0x001f220000300800 */
[----:B------:R-:W-:-:S03]  /*5830*/  @!P0 IMAD.IADD R15, R15, 0x1, -R29 ;  /* 0x000000010f0f8824 */ /* 0x000fc600078e0a1d */
[--C-:B------:R-:W-:Y:S02]  /*5840*/  @!P1 IMAD.IADD R14, R14, 0x1, -R29.reuse ;  /* 0x000000010e0e9824 */ /* 0x100fe400078e0a1d */
[--C-:B------:R-:W-:Y:S01]  /*5850*/  @!P2 IMAD.IADD R13, R13, 0x1, -R29.reuse ;  /* 0x000000010d0da824 */ /* 0x100fe200078e0a1d */
[C---:B------:R-:W-:Y:S02]  /*5860*/  ISETP.GT.U32.AND P1, PT, R29.reuse, R15, PT ;  /* 0x0000000f1d00720c */ /* 0x040fe40003f24070 */
[C---:B------:R-:W-:Y:S02]  /*5870*/  ISETP.GT.U32.AND P5, PT, R29.reuse, R14, PT ;  /* 0x0000000e1d00720c */ /* 0x040fe40003fa4070 */
[----:B------:R-:W-:Y:S01]  /*5880*/  ISETP.GT.U32.AND P3, PT, R29, R13, PT ;  /* 0x0000000d1d00720c */ /* 0x000fe20003f64070 */
[----:B------:R-:W-:Y:S01]  /*5890*/  @!P4 IMAD.IADD R12, R12, 0x1, -R29 ;  /* 0x000000010c0cc824 */ /* 0x000fe200078e0a1d */
[C---:B------:R-:W-:Y:S02]  /*58a0*/  ISETP.GT.U32.AND P0, PT, R28.reuse, R0, PT ;  /* 0x000000001c00720c */ /* 0x040fe40003f04070 */
[----:B--2---:R-:W-:-:S05]  /*58b0*/  ISETP.GT.U32.AND P2, PT, R28, R7, PT ;  /* 0x000000071c00720c */ /* 0x004fca0003f44070 */
[--C-:B------:R-:W-:Y:S01]  /*58c0*/  @!P1 IMAD.IADD R15, R15, 0x1, -R29.reuse ;  /* 0x000000010f0f9824 */ /* 0x100fe200078e0a1d */
[----:B------:R-:W-:Y:S01]  /*58d0*/  ISETP.GT.U32.AND P6, PT, R28, R6, PT ;  /* 0x000000061c00720c */ /* 0x000fe20003fc4070 */
[--C-:B------:R-:W-:Y:S02]  /*58e0*/  @!P5 IMAD.IADD R14, R14, 0x1, -R29.reuse ;  /* 0x000000010e0ed824 */ /* 0x100fe400078e0a1d */
[----:B------:R-:W-:Y:S01]  /*58f0*/  @!P3 IMAD.IADD R13, R13, 0x1, -R29 ;  /* 0x000000010d0db824 */ /* 0x000fe200078e0a1d */
[----:B------:R-:W-:Y:S01]  /*5900*/  STL [R1+0x44a8], R15 ;  /* 0x0044a80f01007387 */ /* 0x000fe20000100800 */
[--C-:B------:R-:W-:Y:S01]  /*5910*/  @!P0 IMAD.IADD R0, R0, 0x1, -R28.reuse ;  /* 0x0000000100008824 */ /* 0x100fe200078e0a1c */
[C---:B------:R-:W-:Y:S01]  /*5920*/  ISETP.GT.U32.AND P1, PT, R28.reuse, R5, PT ;  /* 0x000000051c00720c */ /* 0x040fe20003f24070 */
[----:B------:R-:W-:Y:S01]  /*5930*/  @!P2 IMAD.IADD R7, R7, 0x1, -R28 ;  /* 0x000000010707a824 */ /* 0x000fe200078e0a1c */
[----:B------:R-:W-:Y:S01]  /*5940*/  STL [R1+0x44f8], R14 ;  /* 0x0044f80e01007387 */ /* 0x000fe20000100800 */
[----:B------:R-:W-:-:S03]  /*5950*/  ISETP.GT.U32.AND P3, PT, R28, R20, PT ;  /* 0x000000141c00720c */ /* 0x000fc60003f64070 */
[----:B------:R-:W2:Y:S01]  /*5960*/  LDL R4, [R1+0x3ff4] ;  /* 0x003ff40001047983 */ /* 0x000ea20000100800 */
[----:B------:R-:W-:-:S03]  /*5970*/  ISETP.GT.U32.AND P0, PT, R28, R17, PT ;  /* 0x000000111c00720c */ /* 0x000fc60003f04070 */
[----:B------:R-:W2:Y:S01]  /*5980*/  LDL.LU R29, [R1+0x3c] ;  /* 0x00003c00011d7983 */ /* 0x000ea20000300800 */
[----:B------:R-:W-:-:S03]  /*5990*/  @!P6 IMAD.IADD R6, R6, 0x1, -R28 ;  /* 0x000000010606e824 */ /* 0x000fc600078e0a1c */
[----:B------:R-:W2:Y:S01]  /*59a0*/  LDL.LU R19, [R1+0x38] ;  /* 0x0000380001137983 */ /* 0x000ea20000300800 */
[----:B------:R-:W-:-:S03]  /*59b0*/  @!P1 IMAD.IADD R5, R5, 0x1, -R28 ;  /* 0x0000000105059824 */ /* 0x000fc600078e0a1c */
[----:B------:R-:W2:Y:S01]  /*59c0*/  LDL.LU R18, [R1+0x34] ;  /* 0x0000340001127983 */ /* 0x000ea20000300800 */
[--C-:B------:R-:W-:Y:S01]  /*59d0*/  @!P3 IMAD.IADD R20, R20, 0x1, -R28.reuse ;  /* 0x000000011414b824 */ /* 0x100fe200078e0a1c */
[C---:B------:R-:W-:Y:S02]  /*59e0*/  ISETP.GT.U32.AND P3, PT, R28.reuse, R6, PT ;  /* 0x000000061c00720c */ /* 0x040fe40003f64070 */
[----:B------:R-:W2:Y:S01]  /*59f0*/  LDL.LU R11, [R1+0x194] ;  /* 0x00019400010b7983 */ /* 0x000ea20000300800 */
[--C-:B------:R-:W-:Y:S01]  /*5a00*/  @!P0 IMAD.IADD R17, R17, 0x1, -R28.reuse ;  /* 0x0000000111118824 */ /* 0x100fe200078e0a1c */
[----:B------:R-:W-:Y:S02]  /*5a10*/  ISETP.GT.U32.AND P0, PT, R28, R5, PT ;  /* 0x000000051c00720c */ /* 0x000fe40003f04070 */
[----:B------:R-:W2:Y:S04]  /*5a20*/  LDL.LU R10, [R1+0x198] ;  /* 0x00019800010a7983 */ /* 0x000ea80000300800 */
[----:B------:R-:W2:Y:S04]  /*5a30*/  LDL.LU R9, [R1+0x178] ;  /* 0x0001780001097983 */ /* 0x000ea80000300800 */
[----:B------:R-:W2:Y:S04]  /*5a40*/  LDL.LU R22, [R1+0x180] ;  /* 0x0001800001167983 */ /* 0x000ea80000300800 */
[----:B------:R-:W2:Y:S01]  /*5a50*/  LDL.LU R21, [R1+0x18c] ;  /* 0x00018c0001157983 */ /* 0x000ea20000300800 */
[----:B------:R-:W-:-:S02]  /*5a60*/  @!P3 IMAD.IADD R6, R6, 0x1, -R28 ;  /* 0x000000010606b824 */ /* 0x000fc400078e0a1c */
[----:B------:R-:W-:Y:S01]  /*5a70*/  @!P0 IMAD.IADD R5, R5, 0x1, -R28 ;  /* 0x0000000105058824 */ /* 0x000fe200078e0a1c */
[----:B---3--:R-:W-:-:S13]  /*5a80*/  ISETP.GT.U32.AND P4, PT, R28, R26, PT ;  /* 0x0000001a1c00720c */ /* 0x008fda0003f84070 */
[----:B------:R-:W-:Y:S01]  /*5a90*/  @!P4 IMAD.IADD R26, R26, 0x1, -R28 ;  /* 0x000000011a1ac824 */ /* 0x000fe200078e0a1c */
[----:B------:R-:W-:-:S13]  /*5aa0*/  ISETP.GT.U32.AND P4, PT, R28, R7, PT ;  /* 0x000000071c00720c */ /* 0x000fda0003f84070 */
[----:B------:R-:W-:-:S05]  /*5ab0*/  @!P4 IMAD.IADD R7, R7, 0x1, -R28 ;  /* 0x000000010707c824 */ /* 0x000fca00078e0a1c */
[----:B------:R0:W-:Y:S04]  /*5ac0*/  STL [R1+0x64], R7 ;  /* 0x0000640701007387 */ /* 0x0001e80000100800 */
[----:B------:R-:W3:Y:S04]  /*5ad0*/  LDL.LU R8, [R1+0x190] ;  /* 0x0001900001087983 */ /* 0x000ee80000300800 */
[----:B0-----:R-:W3:Y:S04]  /*5ae0*/  LDL.LU R7, [R1+0x188] ;  /* 0x0001880001077983 */ /* 0x001ee80000300800 */
[----:B------:R0:W-:Y:S04]  /*5af0*/  STL [R1+0x60], R6 ;  /* 0x0000600601007387 */ /* 0x0001e80000100800 */
[----:B0-----:R-:W3:Y:S04]  /*5b00*/  LDL.LU R6, [R1+0x17c] ;  /* 0x00017c0001067983 */ /* 0x001ee80000300800 */
[----:B------:R0:W-:Y:S04]  /*5b10*/  STL [R1+0x5c], R5 ;  /* 0x00005c0501007387 */ /* 0x0001e80000100800 */
[----:B0-----:R-:W3:Y:S01]  /*5b20*/  LDL.LU R5, [R1+0x158] ;  /* 0x0001580001057983 */ /* 0x001ee20000300800 */
[----:B----4-:R-:W-:-:S02]  /*5b30*/  ISETP.GT.U32.AND P5, PT, R28, R23, PT ;  /* 0x000000171c00720c */ /* 0x010fc40003fa4070 */
[C---:B------:R-:W-:Y:S02]  /*5b40*/  ISETP.GT.U32.AND P2, PT, R28.reuse, R16, PT ;  /* 0x000000101c00720c */ /* 0x040fe40003f44070 */
[C---:B------:R-:W-:Y:S02]  /*5b50*/  ISETP.GT.U32.AND P1, PT, R28.reuse, R2, PT ;  /* 0x000000021c00720c */ /* 0x040fe40003f24070 */
[----:B------:R-:W-:-:S07]  /*5b60*/  ISETP.GT.U32.AND P6, PT, R28, R3, PT ;  /* 0x000000031c00720c */ /* 0x000fce0003fc4070 */
[--C-:B------:R-:W-:Y:S01]  /*5b70*/  @!P5 IMAD.IADD R23, R23, 0x1, -R28.reuse ;  /* 0x000000011717d824 */ /* 0x100fe200078e0a1c */
[----:B------:R-:W-:Y:S01]  /*5b80*/  ISETP.GT.U32.AND P5, PT, R28, R0, PT ;  /* 0x000000001c00720c */ /* 0x000fe20003fa4070 */
[----:B------:R-:W-:-:S03]  /*5b90*/  @!P2 IMAD.IADD R16, R16, 0x1, -R28 ;  /* 0x000000011010a824 */ /* 0x000fc600078e0a1c */
[----:B------:R-:W-:Y:S01]  /*5ba0*/  ISETP.GT.U32.AND P2, PT, R28, R23, PT ;  /* 0x000000171c00720c */ /* 0x000fe20003f44070 */
[--C-:B------:R-:W-:Y:S01]  /*5bb0*/  @!P1 IMAD.IADD R2, R2, 0x1, -R28.reuse ;  /* 0x0000000102029824 */ /* 0x100fe200078e0a1c */
[----:B------:R-:W-:Y:S01]  /*5bc0*/  ISETP.GT.U32.AND P1, PT, R28, R26, PT ;  /* 0x0000001a1c00720c */ /* 0x000fe20003f24070 */
[----:B------:R-:W-:-:S06]  /*5bd0*/  @!P6 IMAD.IADD R3, R3, 0x1, -R28 ;  /* 0x000000010303e824 */ /* 0x000fcc00078e0a1c */
[----:B------:R-:W-:Y:S01]  /*5be0*/  @!P5 IMAD.IADD R0, R0, 0x1, -R28 ;  /* 0x000000010000d824 */ /* 0x000fe200078e0a1c */
[C---:B------:R-:W-:Y:S01]  /*5bf0*/  ISETP.GT.U32.AND P5, PT, R28.reuse, R20, PT ;  /* 0x000000141c00720c */ /* 0x040fe20003fa4070 */
[----:B------:R-:W-:Y:S01]  /*5c00*/  IMAD.HI.U32 R25, R27, R24, RZ ;  /* 0x000000181b197227 */ /* 0x000fe200078e00ff */
[----:B------:R-:W-:-:S03]  /*5c10*/  ISETP.GT.U32.AND P6, PT, R28, R2, PT ;  /* 0x000000021c00720c */ /* 0x000fc60003fc4070 */
[--C-:B------:R-:W-:Y:S01]  /*5c20*/  @!P2 IMAD.IADD R23, R23, 0x1, -R28.reuse ;  /* 0x000000011717a824 */ /* 0x100fe200078e0a1c */
[C---:B--2---:R-:W-:Y:S01]  /*5c30*/  ISETP.GT.U32.AND P2, PT, R28.reuse, R29, PT ;  /* 0x0000001d1c00720c */ /* 0x044fe20003f44070 */
[----:B------:R-:W-:Y:S01]  /*5c40*/  IMAD.MOV R25, RZ, RZ, -R25 ;  /* 0x000000ffff197224 */ /* 0x000fe200078e0a19 */
[----:B------:R-:W-:Y:S01]  /*5c50*/  ISETP.GT.U32.AND P4, PT, R28, R17, PT ;  /* 0x000000111c00720c */ /* 0x000fe20003f84070 */
[----:B------:R-:W-:Y:S01]  /*5c60*/  @!P1 IMAD.IADD R26, R26, 0x1, -R28 ;  /* 0x000000011a1a9824 */ /* 0x000fe200078e0a1c */
[C---:B------:R-:W-:Y:S02]  /*5c70*/  ISETP.GT.U32.AND P3, PT, R28.reuse, R16, PT ;  /* 0x000000101c00720c */ /* 0x040fe40003f64070 */
[C---:B------:R-:W-:Y:S01]  /*5c80*/  ISETP.GT.U32.AND P1, PT, R28.reuse, R19, PT ;  /* 0x000000131c00720c */ /* 0x040fe20003f24070 */
[----:B------:R-:W-:Y:S01]  /*5c90*/  IMAD R24, R28, R25, R24 ;  /* 0x000000191c187224 */ /* 0x000fe200078e0218 */
[----:B------:R-:W-:Y:S01]  /*5ca0*/  IABS R25, R4 ;  /* 0x0000000400197213 */ /* 0x000fe20000000000 */
[--C-:B------:R-:W-:Y:S01]  /*5cb0*/  @!P5 IMAD.IADD R20, R20, 0x1, -R28.reuse ;  /* 0x000000011414d824 */ /* 0x100fe200078e0a1c */
[----:B------:R-:W2:Y:S01]  /*5cc0*/  LDL.LU R4, [R1+0x170] ;  /* 0x0001700001047983 */ /* 0x000ea20000300800 */
[----:B------:R-:W-:Y:S01]  /*5cd0*/  ISETP.GT.U32.AND P5, PT, R28, R18, PT ;  /* 0x000000121c00720c */ /* 0x000fe20003fa4070 */
[--C-:B------:R-:W-:Y:S01]  /*5ce0*/  @!P6 IMAD.IADD R2, R2, 0x1, -R28.reuse ;  /* 0x000000010202e824 */ /* 0x100fe200078e0a1c */
[C---:B------:R-:W-:Y:S01]  /*5cf0*/  ISETP.GT.U32.AND P0, PT, R28.reuse, R3, PT ;  /* 0x000000031c00720c */ /* 0x040fe20003f04070 */
[--C-:B------:R-:W-:Y:S01]  /*5d00*/  @!P2 IMAD.IADD R29, R29, 0x1, -R28.reuse ;  /* 0x000000011d1da824 */ /* 0x100fe200078e0a1c */
[C---:B------:R-:W-:Y:S01]  /*5d10*/  ISETP.GT.U32.AND P6, PT, R28.reuse, R22, PT ;  /* 0x000000161c00720c */ /* 0x040fe20003fc4070 */
[--C-:B------:R-:W-:Y:S01]  /*5d20*/  @!P4 IMAD.IADD R17, R17, 0x1, -R28.reuse ;  /* 0x000000011111c824 */ /* 0x100fe200078e0a1c */
[----:B------:R-:W-:Y:S01]  /*5d30*/  ISETP.GT.U32.AND P2, PT, R28, R21, PT ;  /* 0x000000151c00720c */ /* 0x000fe20003f44070 */
[--C-:B------:R-:W-:Y:S01]  /*5d40*/  @!P3 IMAD.IADD R16, R16, 0x1, -R28.reuse ;  /* 0x000000011010b824 */ /* 0x100fe200078e0a1c */
[C---:B------:R-:W-:Y:S01]  /*5d50*/  ISETP.GT.U32.AND P4, PT, R28.reuse, R11, PT ;  /* 0x0000000b1c00720c */ /* 0x040fe20003f84070 */
[----:B------:R-:W-:Y:S01]  /*5d60*/  @!P1 IMAD.IADD R19, R19, 0x1, -R28 ;  /* 0x0000000113139824 */ /* 0x000fe200078e0a1c */
[----:B------:R-:W-:-:S03]  /*5d70*/  ISETP.GT.U32.AND P3, PT, R28, R10, PT ;  /* 0x0000000a1c00720c */ /* 0x000fc60003f64070 */
[--C-:B------:R-:W-:Y:S02]  /*5d80*/  @!P5 IMAD.IADD R18, R18, 0x1, -R28.reuse ;  /* 0x000000011212d824 */ /* 0x100fe400078e0a1c */
[--C-:B------:R-:W-:Y:S01]  /*5d90*/  @!P0 IMAD.IADD R3, R3, 0x1, -R28.reuse ;  /* 0x0000000103038824 */ /* 0x100fe200078e0a1c */
[----:B------:R-:W-:Y:S01]  /*5da0*/  ISETP.GT.U32.AND P0, PT, R28, R9, PT ;  /* 0x000000091c00720c */ /* 0x000fe20003f04070 */
[--C-:B------:R-:W-:Y:S01]  /*5db0*/  @!P6 IMAD.IADD R22, R22, 0x1, -R28.reuse ;  /* 0x000000011616e824 */ /* 0x100fe200078e0a1c */
[C---:B------:R-:W-:Y:S01]  /*5dc0*/  ISETP.GT.U32.AND P6, PT, R28.reuse, R29, PT ;  /* 0x0000001d1c00720c */ /* 0x040fe20003fc4070 */
[--C-:B------:R-:W-:Y:S01]  /*5dd0*/  @!P2 IMAD.IADD R21, R21, 0x1, -R28.reuse ;  /* 0x000000011515a824 */ /* 0x100fe200078e0a1c */
[----:B------:R-:W-:Y:S01]  /*5de0*/  ISETP.GT.U32.AND P2, PT, R28, R19, PT ;  /* 0x000000131c00720c */ /* 0x000fe20003f44070 */
[--C-:B------:R-:W-:Y:S01]  /*5df0*/  @!P4 IMAD.IADD R11, R11, 0x1, -R28.reuse ;  /* 0x000000010b0bc824 */ /* 0x100fe200078e0a1c */
[----:B------:R-:W-:Y:S01]  /*5e00*/  STL [R1+0x58], R23 ;  /* 0x0000581701007387 */ /* 0x000fe20000100800 */
[----:B------:R-:W-:-:S03]  /*5e10*/  @!P3 IMAD.IADD R10, R10, 0x1, -R28 ;  /* 0x000000010a0ab824 */ /* 0x000fc600078e0a1c */
[----:B------:R-:W-:Y:S04]  /*5e20*/  STL [R1+0x54], R26 ;  /* 0x0000541a01007387 */ /* 0x000fe80000100800 */
[----:B------:R-:W-:Y:S04]  /*5e30*/  STL [R1+0x50], R20 ;  /* 0x0000501401007387 */ /* 0x000fe80000100800 */
[----:B------:R-:W-:Y:S04]  /*5e40*/  STL [R1+0x4c], R17 ;  /* 0x00004c1101007387 */ /* 0x000fe80000100800 */
[----:B------:R-:W-:Y:S04]  /*5e50*/  STL [R1+0x48], R16 ;  /* 0x0000481001007387 */ /* 0x000fe80000100800 */
[----:B------:R0:W-:Y:S01]  /*5e60*/  STL [R1+0x44], R3 ;  /* 0x0000440301007387 */ /* 0x0001e20000100800 */
[----:B------:R-:W-:-:S02]  /*5e70*/  @!P0 IMAD.IADD R9, R9, 0x1, -R28 ;  /* 0x0000000109098824 */ /* 0x000fc400078e0a1c */
[--C-:B------:R-:W-:Y:S02]  /*5e80*/  @!P6 IMAD.IADD R29, R29, 0x1, -R28.reuse ;  /* 0x000000011d1de824 */ /* 0x100fe400078e0a1c */
[----:B------:R-:W-:Y:S01]  /*5e90*/  @!P2 IMAD.IADD R19, R19, 0x1, -R28 ;  /* 0x000000011313a824 */ /* 0x000fe200078e0a1c */
[----:B0-----:R-:W4:Y:S04]  /*5ea0*/  LDL.LU R3, [R1+0x174] ;  /* 0x0001740001037983 */ /* 0x001f280000300800 */
[----:B------:R-:W4:Y:S04]  /*5eb0*/  LDL.LU R20, [R1+0x160] ;  /* 0x0001600001147983 */ /* 0x000f280000300800 */
[----:B------:R-:W4:Y:S04]  /*5ec0*/  LDL.LU R17, [R1+0x140] ;  /* 0x0001400001117983 */ /* 0x000f280000300800 */
[----:B------:R0:W-:Y:S04]  /*5ed0*/  STL [R1+0x40], R2 ;  /* 0x0000400201007387 */ /* 0x0001e80000100800 */
[----:B------:R-:W4:Y:S04]  /*5ee0*/  LDL.LU R16, [R1+0x148] ;  /* 0x0001480001107983 */ /* 0x000f280000300800 */
[----:B0-----:R-:W4:Y:S04]  /*5ef0*/  LDL.LU R2, [R1+0x150] ;  /* 0x0001500001027983 */ /* 0x001f280000300800 */
[----:B------:R0:W-:Y:S04]  /*5f00*/  STL [R1+0x3c], R29 ;  /* 0x00003c1d01007387 */ /* 0x0001e80000100800 */
[----:B0-----:R-:W4:Y:S04]  /*5f10*/  LDL.LU R29, [R1+0x154] ;  /* 0x00015400011d7983 */ /* 0x001f280000300800 */
[----:B------:R0:W-:Y:S04]  /*5f20*/  STL [R1+0x38], R19 ;  /* 0x0000381301007387 */ /* 0x0001e80000100800 */
[----:B------:R-:W4:Y:S01]  /*5f30*/  LDL.LU R15, [R1+0x14c] ;  /* 0x00014c00010f7983 */ /* 0x000f220000300800 */
[----:B---3--:R-:W-:-:S02]  /*5f40*/  ISETP.GT.U32.AND P1, PT, R28, R8, PT ;  /* 0x000000081c00720c */ /* 0x008fc40003f24070 */
[----:B------:R-:W-:-:S11]  /*5f50*/  ISETP.GT.U32.AND P5, PT, R28, R7, PT ;  /* 0x000000071c00720c */ /* 0x000fd60003fa4070 */
[--C-:B------:R-:W-:Y:S01]  /*5f60*/  @!P1 IMAD.IADD R8, R8, 0x1, -R28.reuse ;  /* 0x0000000108089824 */ /* 0x100fe200078e0a1c */
[C---:B------:R-:W-:Y:S02]  /*5f70*/  ISETP.GT.U32.AND P1, PT, R28.reuse, R18, PT ;  /* 0x000000121c00720c */ /* 0x040fe40003f24070 */
[C---:B------:R-:W-:Y:S01]  /*5f80*/  ISETP.GT.U32.AND P4, PT, R28.reuse, R6, PT ;  /* 0x000000061c00720c */ /* 0x040fe20003f84070 */
[----:B------:R-:W-:Y:S01]  /*5f90*/  @!P5 IMAD.IADD R7, R7, 0x1, -R28 ;  /* 0x000000010707d824 */ /* 0x000fe200078e0a1c */
[C---:B------:R-:W-:Y:S02]  /*5fa0*/  ISETP.GT.U32.AND P5, PT, R28.reuse, R11, PT ;  /* 0x0000000b1c00720c */ /* 0x040fe40003fa4070 */
[----:B------:R-:W-:-:S09]  /*5fb0*/  ISETP.GT.U32.AND P3, PT, R28, R5, PT ;  /* 0x000000051c00720c */ /* 0x000fd20003f64070 */
[--C-:B------:R-:W-:Y:S01]  /*5fc0*/  @!P4 IMAD.IADD R6, R6, 0x1, -R28.reuse ;  /* 0x000000010606c824 */ /* 0x100fe200078e0a1c */
[----:B------:R-:W-:Y:S01]  /*5fd0*/  ISETP.GT.U32.AND P4, PT, R28, R10, PT ;  /* 0x0000000a1c00720c */ /* 0x000fe20003f84070 */
[--C-:B------:R-:W-:Y:S02]  /*5fe0*/  @!P1 IMAD.IADD R18, R18, 0x1, -R28.reuse ;  /* 0x0000000112129824 */ /* 0x100fe400078e0a1c */
[--C-:B------:R-:W-:Y:S02]  /*5ff0*/  @!P5 IMAD.IADD R11, R11, 0x1, -R28.reuse ;  /* 0x000000010b0bd824 */ /* 0x100fe400078e0a1c */
[--C-:B------:R-:W-:Y:S01]  /*6000*/  @!P3 IMAD.IADD R5, R5, 0x1, -R28.reuse ;  /* 0x000000010505b824 */ /* 0x100fe200078e0a1c */
[----:B------:R-:W-:Y:S01]  /*6010*/  ISETP.GT.U32.AND P3, PT, R28, R9, PT ;  /* 0x000000091c00720c */ /* 0x000fe20003f64070 */
[----:B------:R1:W-:Y:S04]  /*6020*/  STL [R1+0x34], R18 ;  /* 0x0000341201007387 */ /* 0x0003e80000100800 */
[----:B------:R-:W3:Y:S02]  /*6030*/  LDL.LU R23, [R1+0x144] ;  /* 0x0001440001177983 */ /* 0x000ee40000300800 */
[----:B------:R-:W-:-:S02]  /*6040*/  @!P4 IMAD.IADD R10, R10, 0x1, -R28 ;  /* 0x000000010a0ac824 */ /* 0x000fc400078e0a1c */
[----:B------:R-:W-:Y:S04]  /*6050*/  STL [R1+0x194], R11 ;  /* 0x0001940b01007387 */ /* 0x000fe80000100800 */
[----:B0-----:R-:W3:Y:S01]  /*6060*/  LDL.LU R19, [R1+0x124] ;  /* 0x0001240001137983 */ /* 0x001ee20000300800 */
[----:B------:R-:W-:-:S03]  /*6070*/  @!P3 IMAD.IADD R9, R9, 0x1, -R28 ;  /* 0x000000010909b824 */ /* 0x000fc600078e0a1c */
[----:B-1----:R-:W3:Y:S04]  /*6080*/  LDL.LU R18, [R1+0x12c] ;  /* 0x00012c0001127983 */ /* 0x002ee80000300800 */
[----:B------:R-:W-:Y:S04]  /*6090*/  STL [R1+0x198], R10 ;  /* 0x0001980a01007387 */ /* 0x000fe80000100800 */
[----:B------:R0:W-:Y:S04]  /*60a0*/  STL [R1+0x178], R9 ;  /* 0x0001780901007387 */ /* 0x0001e80000100800 */
[----:B0-----:R-:W3:Y:S04]  /*60b0*/  LDL.LU R9, [R1+0x13c] ;  /* 0x00013c0001097983 */ /* 0x001ee80000300800 */
[----:B------:R-:W3:Y:S04]  /*60c0*/  LDL.LU R11, [R1+0x128] ;  /* 0x00012800010b7983 */ /* 0x000ee80000300800 */
[----:B------:R-:W3:Y:S01]  /*60d0*/  LDL.LU R10, [R1+0x104] ;  /* 0x00010400010a7983 */ /* 0x000ee20000300800 */
[----:B--2---:R-:W-:-:S02]  /*60e0*/  ISETP.GT.U32.AND P0, PT, R28, R4, PT ;  /* 0x000000041c00720c */ /* 0x004fc40003f04070 */
[----:B------:R-:W-:-:S11]  /*60f0*/  ISETP.GT.U32.AND P2, PT, R28, R21, PT ;  /* 0x000000151c00720c */ /* 0x000fd60003f44070 */
[--C-:B------:R-:W-:Y:S01]  /*6100*/  @!P0 IMAD.IADD R4, R4, 0x1, -R28.reuse ;  /* 0x0000000104048824 */ /* 0x100fe200078e0a1c */
[C---:B------:R-:W-:Y:S02]  /*6110*/  ISETP.GT.U32.AND P0, PT, R28.reuse, R22, PT ;  /* 0x000000161c00720c */ /* 0x040fe40003f04070 */
[C---:B------:R-:W-:Y:S02]  /*6120*/  ISETP.GT.U32.AND P5, PT, R28.reuse, R7, PT ;  /* 0x000000071c00720c */ /* 0x040fe40003fa4070 */
[C---:B------:R-:W-:Y:S02]  /*6130*/  ISETP.GT.U32.AND P6, PT, R28.reuse, R4, PT ;  /* 0x000000041c00720c */ /* 0x040fe40003fc4070 */
[----:B------:R-:W-:Y:S01]  /*6140*/  ISETP.GT.U32.AND P1, PT, R28, R8, PT ;  /* 0x000000081c00720c */ /* 0x000fe20003f24070 */
[----:B------:R-:W-:-:S06]  /*6150*/  @!P2 IMAD.IADD R21, R21, 0x1, -R28 ;  /* 0x000000011515a824 */ /* 0x000fcc00078e0a1c */
[--C-:B------:R-:W-:Y:S01]  /*6160*/  @!P0 IMAD.IADD R22, R22, 0x1, -R28.reuse ;  /* 0x0000000116168824 */ /* 0x100fe200078e0a1c */
[C---:B------:R-:W-:Y:S02]  /*6170*/  ISETP.GT.U32.AND P4, PT, R28.reuse, R6, PT ;  /* 0x000000061c00720c */ /* 0x040fe40003f84070 */
[C---:B------:R-:W-:Y:S02]  /*6180*/  ISETP.GT.U32.AND P3, PT, R28.reuse, R5, PT ;  /* 0x000000051c00720c */ /* 0x040fe40003f64070 */
[C---:B----4-:R-:W-:Y:S02]  /*6190*/  ISETP.GT.U32.AND P0, PT, R28.reuse, R3, PT ;  /* 0x000000031c00720c */ /* 0x050fe40003f04070 */
[----:B------:R-:W-:Y:S01]  /*61a0*/  ISETP.GT.U32.AND P2, PT, R28, R20, PT ;  /* 0x000000141c00720c */ /* 0x000fe20003f44070 */
[--C-:B------:R-:W-:Y:S02]  /*61b0*/  @!P6 IMAD.IADD R4, R4, 0x1, -R28.reuse ;  /* 0x000000010404e824 */ /* 0x100fe400078e0a1c */
[----:B------:R-:W-:-:S02]  /*61c0*/  @!P5 IMAD.IADD R7, R7, 0x1, -R28 ;  /* 0x000000010707d824 */ /* 0x000fc400078e0a1c */
[----:B------:R-:W-:Y:S01]  /*61d0*/  @!P1 IMAD.IADD R8, R8, 0x1, -R28 ;  /* 0x0000000108089824 */ /* 0x000fe200078e0a1c */
[----:B------:R-:W-:-:S05]  /*61e0*/  ISETP.GT.U32.AND P1, PT, R28, R17, PT ;  /* 0x000000111c00720c */ /* 0x000fca0003f24070 */
[--C-:B------:R-:W-:Y:S01]  /*61f0*/  @!P0 IMAD.IADD R3, R3, 0x1, -R28.reuse ;  /* 0x0000000103038824 */ /* 0x100fe200078e0a1c */
[----:B------:R-:W-:Y:S01]  /*6200*/  ISETP.GT.U32.AND P5, PT, R28, R16, PT ;  /* 0x000000101c00720c */ /* 0x000fe20003fa4070 */
[--C-:B------:R-:W-:Y:S02]  /*6210*/  @!P2 IMAD.IADD R20, R20, 0x1, -R28.reuse ;  /* 0x000000011414a824 */ /* 0x100fe400078e0a1c */
[--C-:B------:R-:W-:Y:S02]  /*6220*/  @!P4 IMAD.IADD R6, R6, 0x1, -R28.reuse ;  /* 0x000000010606c824 */ /* 0x100fe400078e0a1c */
[--C-:B------:R-:W-:Y:S01]  /*6230*/  @!P3 IMAD.IADD R5, R5, 0x1, -R28.reuse ;  /* 0x000000010505b824 */ /* 0x100fe200078e0a1c */
[----:B------:R-:W-:Y:S01]  /*6240*/  ISETP.GT.U32.AND P4, PT, R28, R2, PT ;  /* 0x000000021c00720c */ /* 0x000fe20003f84070 */
[--C-:B------:R-:W-:Y:S01]  /*6250*/  @!P1 IMAD.IADD R17, R17, 0x1, -R28.reuse ;  /* 0x0000000111119824 */ /* 0x100fe200078e0a1c */
[----:B------:R-:W-:Y:S05]  /*6260*/  STL [R1+0x180], R22 ;  /* 0x0001801601007387 */ /* 0x000fea0000100800 */
[----:B------:R-:W-:Y:S01]  /*6270*/  @!P5 IMAD.IADD R16, R16, 0x1, -R28 ;  /* 0x000000011010d824 */ /* 0x000fe200078e0a1c */
[----:B------:R-:W-:-:S02]  /*6280*/  ISETP.GT.U32.AND P6, PT, R28, R15, PT ;  /* 0x0000000f1c00720c */ /* 0x000fc40003fc4070 */
[C---:B------:R-:W-:Y:S01]  /*6290*/  ISETP.GT.U32.AND P3, PT, R28.reuse, R29, PT ;  /* 0x0000001d1c00720c */ /* 0x040fe20003f64070 */
[----:B------:R-:W-:Y:S04]  /*62a0*/  STL [R1+0x18c], R21 ;  /* 0x00018c1501007387 */ /* 0x000fe80000100800 */
[----:B------:R0:W-:Y:S06]  /*62b0*/  STL [R1+0x190], R8 ;  /* 0x0001900801007387 */ /* 0x0001ec0000100800 */
[--C-:B------:R-:W-:Y:S01]  /*62c0*/  @!P6 IMAD.IADD R15, R15, 0x1, -R28.reuse ;  /* 0x000000010f0fe824 */ /* 0x100fe200078e0a1c */
[----:B------:R-:W-:Y:S01]  /*62d0*/  ISETP.GT.U32.AND P6, PT, R28, R3, PT ;  /* 0x000000031c00720c */ /* 0x000fe20003fc4070 */
[----:B------:R1:W-:Y:S01]  /*62e0*/  STL [R1+0x188], R7 ;  /* 0x0001880701007387 */ /* 0x0003e20000100800 */
[----:B------:R-:W-:-:S03]  /*62f0*/  @!P4 IMAD.IADD R2, R2, 0x1, -R28 ;  /* 0x000000010202c824 */ /* 0x000fc600078e0a1c */
[----:B------:R2:W-:Y:S04]  /*6300*/  STL [R1+0x17c], R6 ;  /* 0x00017c0601007387 */ /* 0x0005e80000100800 */
[----:B0-----:R-:W4:Y:S01]  /*6310*/  LDL.LU R8, [R1+0x10c] ;  /* 0x00010c0001087983 */ /* 0x001f220000300800 */
[----:B------:R-:W-:-:S03]  /*6320*/  @!P3 IMAD.IADD R29, R29, 0x1, -R28 ;  /* 0x000000011d1db824 */ /* 0x000fc600078e0a1c */
[----:B------:R0:W-:Y:S01]  /*6330*/  STL [R1+0x158], R5 ;  /* 0x0001580501007387 */ /* 0x0001e20000100800 */
[----:B------:R-:W-:-:S03]  /*6340*/  @!P6 IMAD.IADD R3, R3, 0x1, -R28 ;  /* 0x000000010303e824 */ /* 0x000fc600078e0a1c */
[----:B-1----:R-:W4:Y:S04]  /*6350*/  LDL.LU R7, [R1+0x118] ;  /* 0x0001180001077983 */ /* 0x002f280000300800 */
[----:B--2---:R-:W2:Y:S04]  /*6360*/  LDL.LU R6, [R1+0x11c] ;  /* 0x00011c0001067983 */ /* 0x004ea80000300800 */
[----:B------:R1:W-:Y:S04]  /*6370*/  STL [R1+0x170], R4 ;  /* 0x0001700401007387 */ /* 0x0003e80000100800 */
[----:B0-----:R-:W2:Y:S04]  /*6380*/  LDL.LU R5, [R1+0x114] ;  /* 0x0001140001057983 */ /* 0x001ea80000300800 */
[----:B-1----:R-:W2:Y:S04]  /*6390*/  LDL.LU R4, [R1+0x108] ;  /* 0x0001080001047983 */ /* 0x002ea80000300800 */
[----:B------:R0:W-:Y:S04]  /*63a0*/  STL [R1+0x174], R3 ;  /* 0x0001740301007387 */ /* 0x0001e80000100800 */
[----:B0-----:R-:W2:Y:S04]  /*63b0*/  LDL.LU R3, [R1+0xe8] ;  /* 0x0000e80001037983 */ /* 0x001ea80000300800 */
[----:B------:R-:W2:Y:S01]  /*63c0*/  LDL.LU R22, [R1+0xfc] ;  /* 0x0000fc0001167983 */ /* 0x000ea20000300800 */
[----:B---3--:R-:W-:-:S02]  /*63d0*/  ISETP.GT.U32.AND P0, PT, R28, R23, PT ;  /* 0x000000171c00720c */ /* 0x008fc40003f04070 */
[C---:B------:R-:W-:Y:S02]  /*63e0*/  ISETP.GT.U32.AND P2, PT, R28.reuse, R19, PT ;  /* 0x000000131c00720c */ /* 0x040fe40003f44070 */
[----:B------:R-:W-:-:S09]  /*63f0*/  ISETP.GT.U32.AND P1, PT, R28, R18, PT ;  /* 0x000000121c00720c */ /* 0x000fd20003f24070 */
[--C-:B------:R-:W-:Y:S01]  /*6400*/  @!P0 IMAD.IADD R23, R23, 0x1, -R28.reuse ;  /* 0x0000000117178824 */ /* 0x100fe200078e0a1c */
[C---:B------:R-:W-:Y:S01]  /*6410*/  ISETP.GT.U32.AND P0, PT, R28.reuse, R20, PT ;  /* 0x000000141c00720c */ /* 0x040fe20003f04070 */
[--C-:B------:R-:W-:Y:S01]  /*6420*/  @!P2 IMAD.IADD R19, R19, 0x1, -R28.reuse ;  /* 0x000000011313a824 */ /* 0x100fe200078e0a1c */
[C---:B------:R-:W-:Y:S02]  /*6430*/  ISETP.GT.U32.AND P2, PT, R28.reuse, R17, PT ;  /* 0x000000111c00720c */ /* 0x040fe40003f44070 */
[C---:B------:R-:W-:Y:S02]  /*6440*/  ISETP.GT.U32.AND P5, PT, R28.reuse, R9, PT ;  /* 0x000000091c00720c */ /* 0x040fe40003fa4070 */
[----:B------:R-:W-:Y:S01]  /*6450*/  ISETP.GT.U32.AND P4, PT, R28, R11, PT ;  /* 0x0000000b1c00720c */ /* 0x000fe20003f84070 */
[----:B------:R-:W-:Y:S01]  /*6460*/  @!P1 IMAD.IADD R18, R18, 0x1, -R28 ;  /* 0x0000000112129824 */ /* 0x000fe200078e0a1c */
[----:B------:R-:W-:-:S05]  /*6470*/  ISETP.GT.U32.AND P3, PT, R28, R10, PT ;  /* 0x0000000a1c00720c */ /* 0x000fca0003f64070 */
[----:B------:R-:W-:Y:S01]  /*6480*/  @!P0 IMAD.IADD R20, R20, 0x1, -R28 ;  /* 0x0000000114148824 */ /* 0x000fe200078e0a1c */
[----:B------:R-:W-:-:S03]  /*6490*/  ISETP.GT.U32.AND P1, PT, R28, R16, PT ;  /* 0x000000101c00720c */ /* 0x000fc60003f24070 */
[--C-:B------:R-:W-:Y:S01]  /*64a0*/  @!P5 IMAD.IADD R9, R9, 0x1, -R28.reuse ;  /* 0x000000010909d824 */ /* 0x100fe200078e0a1c */
[----:B------:R-:W-:Y:S01]  /*64b0*/  ISETP.GT.U32.AND P5, PT, R28, R2, PT ;  /* 0x000000021c00720c */ /* 0x000fe20003fa4070 */
[--C-:B------:R-:W-:Y:S01]  /*64c0*/  @!P2 IMAD.IADD R17, R17, 0x1, -R28.reuse ;  /* 0x000000011111a824 */ /* 0x100fe200078e0a1c */
[----:B------:R0:W-:Y:S01]  /*64d0*/  STL [R1+0x160], R20 ;  /* 0x0001601401007387 */ /* 0x0001e20000100800 */
[----:B------:R-:W-:-:S03]  /*64e0*/  @!P4 IMAD.IADD R11, R11, 0x1, -R28 ;  /* 0x000000010b0bc824 */ /* 0x000fc600078e0a1c */
[----:B------:R-:W3:Y:S01]  /*64f0*/  LDL.LU R21, [R1+0x100] ;  /* 0x0001000001157983 */ /* 0x000ee20000300800 */
[----:B------:R-:W-:Y:S01]  /*6500*/  ISETP.GT.U32.AND P4, PT, R28, R29, PT ;  /* 0x0000001d1c00720c */ /* 0x000fe20003f84070 */
[----:B------:R-:W-:Y:S01]  /*6510*/  @!P3 IMAD.IADD R10, R10, 0x1, -R28 ;  /* 0x000000010a0ab824 */ /* 0x000fe200078e0a1c */
[C---:B------:R-:W-:Y:S01]  /*6520*/  ISETP.GT.U32.AND P3, PT, R28.reuse, R15, PT ;  /* 0x0000000f1c00720c */ /* 0x040fe20003f64070 */
[----:B------:R1:W-:Y:S01]  /*6530*/  STL [R1+0x140], R17 ;  /* 0x0001401101007387 */ /* 0x0003e20000100800 */
[----:B------:R-:W-:-:S03]  /*6540*/  ISETP.GT.U32.AND P0, PT, R28, R23, PT ;  /* 0x000000171c00720c */ /* 0x000fc60003f04070 */
[----:B0-----:R-:W3:Y:S01]  /*6550*/  LDL.LU R20, [R1+0xec] ;  /* 0x0000ec0001147983 */ /* 0x001ee20000300800 */
[----:B------:R-:W-:Y:S01]  /*6560*/  ISETP.GT.U32.AND P2, PT, R28, R19, PT ;  /* 0x000000131c00720c */ /* 0x000fe20003f44070 */
[--C-:B------:R-:W-:Y:S01]  /*6570*/  @!P5 IMAD.IADD R2, R2, 0x1, -R28.reuse ;  /* 0x000000010202d824 */ /* 0x100fe200078e0a1c */
[----:B------:R-:W-:Y:S01]  /*6580*/  ISETP.GT.U32.AND P5, PT, R28, R9, PT ;  /* 0x000000091c00720c */ /* 0x000fe20003fa4070 */
[--C-:B------:R-:W-:Y:S01]  /*6590*/  @!P1 IMAD.IADD R16, R16, 0x1, -R28.reuse ;  /* 0x0000000110109824 */ /* 0x100fe200078e0a1c */
[----:B-1----:R-:W3:Y:S01]  /*65a0*/  LDL.LU R17, [R1+0xc8] ;  /* 0x0000c80001117983 */ /* 0x002ee20000300800 */
[----:B------:R-:W-:Y:S01]  /*65b0*/  ISETP.GT.U32.AND P1, PT, R28, R18, PT ;  /* 0x000000121c00720c */ /* 0x000fe20003f24070 */
[--C-:B------:R-:W-:Y:S02]  /*65c0*/  @!P4 IMAD.IADD R29, R29, 0x1, -R28.reuse ;  /* 0x000000011d1dc824 */ /* 0x100fe400078e0a1c */
[----:B------:R0:W-:Y:S01]  /*65d0*/  STL [R1+0x148], R16 ;  /* 0x0001481001007387 */ /* 0x0001e20000100800 */
[----:B------:R-:W-:-:S02]  /*65e0*/  @!P3 IMAD.IADD R15, R15, 0x1, -R28 ;  /* 0x000000010f0fb824 */ /* 0x000fc400078e0a1c */
[--C-:B------:R-:W-:Y:S02]  /*65f0*/  @!P0 IMAD.IADD R23, R23, 0x1, -R28.reuse ;  /* 0x0000000117178824 */ /* 0x100fe400078e0a1c */
[--C-:B------:R-:W-:Y:S02]  /*6600*/  @!P2 IMAD.IADD R19, R19, 0x1, -R28.reuse ;  /* 0x000000011313a824 */ /* 0x100fe400078e0a1c */
[--C-:B------:R-:W-:Y:S01]  /*6610*/  @!P5 IMAD.IADD R9, R9, 0x1, -R28.reuse ;  /* 0x000000010909d824 */ /* 0x100fe200078e0a1c */
[----:B0-----:R-:W3:Y:S02]  /*6620*/  LDL.LU R16, [R1+0xd0] ;  /* 0x0000d00001107983 */ /* 0x001ee40000300800 */
[----:B------:R-:W-:Y:S02]  /*6630*/  @!P1 IMAD.IADD R18, R18, 0x1, -R28 ;  /* 0x0000000112129824 */ /* 0x000fe400078e0a1c */
[----:B------:R0:W-:Y:S04]  /*6640*/  STL [R1+0x150], R2 ;  /* 0x0001500201007387 */ /* 0x0001e80000100800 */
[----:B0-----:R-:W3:Y:S04]  /*6650*/  LDL.LU R2, [R1+0xd8] ;  /* 0x0000d80001027983 */ /* 0x001ee80000300800 */
[----:B------:R0:W-:Y:S04]  /*6660*/  STL [R1+0x154], R29 ;  /* 0x0001541d01007387 */ /* 0x0001e80000100800 */
[----:B0-----:R-:W3:Y:S04]  /*6670*/  LDL.LU R29, [R1+0xe4] ;  /* 0x0000e400011d7983 */ /* 0x001ee80000300800 */
[----:B------:R-:W-:Y:S04]  /*6680*/  STL [R1+0x14c], R15 ;  /* 0x00014c0f01007387 */ /* 0x000fe80000100800 */
[----:B------:R-:W-:Y:S04]  /*6690*/  STL [R1+0x144], R23 ;  /* 0x0001441701007387 */ /* 0x000fe80000100800 */
[----:B------:R-:W-:Y:S04]  /*66a0*/  STL [R1+0x124], R19 ;  /* 0x0001241301007387 */ /* 0x000fe80000100800 */
[----:B------:R0:W-:Y:S04]  /*66b0*/  STL [R1+0x13c], R9 ;  /* 0x00013c0901007387 */ /* 0x0001e80000100800 */
[----:B------:R-:W-:Y:S04]  /*66c0*/  STL [R1+0x12c], R18 ;  /* 0x00012c1201007387 */ /* 0x000fe80000100800 */
[----:B0-----:R-:W3:Y:S01]  /*66d0*/  LDL R9, [R1+0x3ff8] ;  /* 0x003ff80001097983 */ /* 0x001ee20000100800 */
[----:B------:R-:W-:-:S02]  /*66e0*/  ISETP.GT.U32.AND P6, PT, R28, R10, PT ;  /* 0x0000000a1c00720c */ /* 0x000fc40003fc4070 */
[----:B----4-:R-:W-:-:S11]  /*66f0*/  ISETP.GT.U32.AND P3, PT, R28, R8, PT ;  /* 0x000000081c00720c */ /* 0x010fd60003f64070 */
[--C-:B------:R-:W-:Y:S01]  /*6700*/  @!P6 IMAD.IADD R10, R10, 0x1, -R28.reuse ;  /* 0x000000010a0ae824 */ /* 0x100fe200078e0a1c */
[C---:B------:R-:W-:Y:S02]  /*6710*/  ISETP.GT.U32.AND P0, PT, R28.reuse, R7, PT ;  /* 0x000000071c00720c */ /* 0x040fe40003f04070 */
[----:B--2---:R-:W-:Y:S01]  /*6720*/  ISETP.GT.U32.AND P2, PT, R28, R6, PT ;  /* 0x000000061c00720c */ /* 0x004fe20003f44070 */
[----:B------:R-:W-:Y:S01]  /*6730*/  @!P3 IMAD.IADD R8, R8, 0x1, -R28 ;  /* 0x000000010808b824 */ /* 0x000fe200078e0a1c */
[C---:B------:R-:W-:Y:S02]  /*6740*/  ISETP.GT.U32.AND P4, PT, R28.reuse, R11, PT ;  /* 0x0000000b1c00720c */ /* 0x040fe40003f84070 */
[----:B------:R-:W-:-:S07]  /*6750*/  ISETP.GT.U32.AND P1, PT, R28, R5, PT ;  /* 0x000000051c00720c */ /* 0x000fce0003f24070 */
[--C-:B------:R-:W-:Y:S02]  /*6760*/  @!P0 IMAD.IADD R7, R7, 0x1, -R28.reuse ;  /* 0x0000000107078824 */ /* 0x100fe400078e0a1c */
[----:B------:R-:W-:Y:S01]  /*6770*/  @!P2 IMAD.IADD R6, R6, 0x1, -R28 ;  /* 0x000000010606a824 */ /* 0x000fe200078e0a1c */
[----:B------:R-:W-:-:S03]  /*6780*/  ISETP.GT.U32.AND P6, PT, R28, R22, PT ;  /* 0x000000161c00720c */ /* 0x000fc60003fc4070 */
[--C-:B------:R-:W-:Y:S02]  /*6790*/  @!P1 IMAD.IADD R5, R5, 0x1, -R28.reuse ;  /* 0x0000000105059824 */ /* 0x100fe400078e0a1c */
[----:B------:R-:W-:Y:S02]  /*67a0*/  @!P4 IMAD.IADD R11, R11, 0x1, -R28 ;  /* 0x000000010b0bc824 */ /* 0x000fe400078e0a1c */
[----:B------:R-:W-:-:S06]  /*67b0*/  IMAD.HI.U32 R26, R27, R25, RZ ;  /* 0x000000191b1a7227 */ /* 0x000fcc00078e00ff */
[----:B------:R-:W-:Y:S01]  /*67c0*/  @!P6 IMAD.IADD R22, R22, 0x1, -R28 ;  /* 0x000000011616e824 */ /* 0x000fe200078e0a1c */
[C---:B------:R-:W-:Y:S01]  /*67d0*/  ISETP.GT.U32.AND P6, PT, R28.reuse, R8, PT ;  /* 0x000000081c00720c */ /* 0x040fe20003fc4070 */
[----:B------:R-:W-:Y:S01]  /*67e0*/  IMAD.MOV R26, RZ, RZ, -R26 ;  /* 0x000000ffff1a7224 */ /* 0x000fe200078e0a1a */
[----:B------:R0:W-:Y:S03]  /*67f0*/  STL [R1+0x128], R11 ;  /* 0x0001280b01007387 */ /* 0x0001e60000100800 */
[----:B------:R-:W-:Y:S01]  /*6800*/  IMAD R25, R28, R26, R25 ;  /* 0x0000001a1c197224 */ /* 0x000fe200078e0219 */
[----:B0-----:R-:W2:Y:S07]  /*6810*/  LDL.LU R11, [R1+0xd4] ;  /* 0x0000d400010b7983 */ /* 0x001eae0000300800 */
[----:B------:R-:W-:Y:S01]  /*6820*/  @!P6 IMAD.IADD R8, R8, 0x1, -R28 ;  /* 0x000000010808e824 */ /* 0x000fe200078e0a1c */
[----:B------:R-:W4:Y:S04]  /*6830*/  LDL.LU R19, [R1+0xcc] ;  /* 0x0000cc0001137983 */ /* 0x000f280000300800 */
[----:B------:R0:W-:Y:S04]  /*6840*/  STL [R1+0x104], R10 ;  /* 0x0001040a01007387 */ /* 0x0001e80000100800 */
[----:B------:R-:W4:Y:S04]  /*6850*/  LDL.LU R18, [R1+0xb8] ;  /* 0x0000b80001127983 */ /* 0x000f280000300800 */
[----:B0-----:R-:W4:Y:S01]  /*6860*/  LDL.LU R10, [R1+0xc0] ;  /* 0x0000c000010a7983 */ /* 0x001f220000300800 */
[----:B---3--:R-:W-:-:S02]  /*6870*/  ISETP.GT.U32.AND P3, PT, R28, R21, PT ;  /* 0x000000151c00720c */ /* 0x008fc40003f64070 */
[C---:B------:R-:W-:Y:S02]  /*6880*/  ISETP.GT.U32.AND P0, PT, R28.reuse, R20, PT ;  /* 0x000000141c00720c */ /* 0x040fe40003f04070 */
[----:B------:R-:W-:-:S09]  /*6890*/  ISETP.GT.U32.AND P2, PT, R28, R17, PT ;  /* 0x000000111c00720c */ /* 0x000fd20003f44070 */
[--C-:B------:R-:W-:Y:S01]  /*68a0*/  @!P3 IMAD.IADD R21, R21, 0x1, -R28.reuse ;  /* 0x000000011515b824 */ /* 0x100fe200078e0a1c */
[----:B------:R-:W-:Y:S01]  /*68b0*/  ISETP.GT.U32.AND P3, PT, R28, R7, PT ;  /* 0x000000071c00720c */ /* 0x000fe20003f64070 */
[--C-:B------:R-:W-:Y:S01]  /*68c0*/  @!P0 IMAD.IADD R20, R20, 0x1, -R28.reuse ;  /* 0x0000000114148824 */ /* 0x100fe200078e0a1c */
[C---:B------:R-:W-:Y:S01]  /*68d0*/  ISETP.GT.U32.AND P0, PT, R28.reuse, R6, PT ;  /* 0x000000061c00720c */ /* 0x040fe20003f04070 */
[----:B------:R-:W-:Y:S01]  /*68e0*/  @!P2 IMAD.IADD R17, R17, 0x1, -R28 ;  /* 0x000000011111a824 */ /* 0x000fe200078e0a1c */
[----:B------:R-:W-:-:S09]  /*68f0*/  ISETP.GT.U32.AND P2, PT, R28, R5, PT ;  /* 0x000000051c00720c */ /* 0x000fd20003f44070 */
[--C-:B------:R-:W-:Y:S02]  /*6900*/  @!P3 IMAD.IADD R7, R7, 0x1, -R28.reuse ;  /* 0x000000010707b824 */ /* 0x100fe400078e0a1c */
[--C-:B------:R-:W-:Y:S02]  /*6910*/  @!P0 IMAD.IADD R6, R6, 0x1, -R28.reuse ;  /* 0x0000000106068824 */ /* 0x100fe400078e0a1c */
[----:B------:R-:W-:Y:S01]  /*6920*/  @!P2 IMAD.IADD R5, R5, 0x1, -R28 ;  /* 0x000000010505a824 */ /* 0x000fe200078e0a1c */
[----:B------:R-:W-:Y:S02]  /*6930*/  IABS R26, R9 ;  /* 0x00000009001a7213 */ /* 0x000fe40000000000 */
[----:B------:R-:W3:Y:S04]  /*6940*/  LDL.LU R9, [R1+0xc4] ;  /* 0x0000c40001097983 */ /* 0x000ee80000300800 */
[----:B------:R0:W-:Y:S04]  /*6950*/  STL [R1+0x10c], R8 ;  /* 0x00010c0801007387 */ /* 0x0001e80000100800 */
[----:B0-----:R-:W3:Y:S04]  /*6960*/  LDL.LU R8, [R1+0xbc] ;  /* 0x0000bc0001087983 */ /* 0x001ee80000300800 */
[----:B------:R0:W-:Y:S04]  /*6970*/  STL [R1+0x118], R7 ;  /* 0x0001180701007387 */ /* 0x0001e80000100800 */
[----:B------:R-:W3:Y:S04]  /*6980*/  LDL.LU R14, [R1+0xa0] ;  /* 0x0000a000010e7983 */ /* 0x000ee80000300800 */
[----:B------:R1:W-:Y:S04]  /*6990*/  STL [R1+0x11c], R6 ;  /* 0x00011c0601007387 */ /* 0x0003e80000100800 */
[----:B------:R-:W3:Y:S04]  /*69a0*/  LDL.LU R23, [R1+0xa8] ;  /* 0x0000a80001177983 */ /* 0x000ee80000300800 */
[----:B------:R2:W-:Y:S04]  /*69b0*/  STL [R1+0x114], R5 ;  /* 0x0001140501007387 */ /* 0x0005e80000100800 */
[----:B0-----:R-:W3:Y:S04]  /*69c0*/  LDL.LU R7, [R1+0xb0] ;  /* 0x0000b00001077983 */ /* 0x001ee80000300800 */
[----:B-1----:R-:W3:Y:S01]  /*69d0*/  LDL.LU R6, [R1+0xb4] ;  /* 0x0000b40001067983 */ /* 0x002ee20000300800 */
[----:B------:R-:W-:-:S02]  /*69e0*/  ISETP.GT.U32.AND P5, PT, R28, R4, PT ;  /* 0x000000041c00720c */ /* 0x000fc40003fa4070 */
[C---:B------:R-:W-:Y:S02]  /*69f0*/  ISETP.GT.U32.AND P4, PT, R28.reuse, R3, PT ;  /* 0x000000031c00720c */ /* 0x040fe40003f84070 */
[----:B------:R-:W-:-:S09]  /*6a00*/  ISETP.GT.U32.AND P1, PT, R28, R16, PT ;  /* 0x000000101c00720c */ /* 0x000fd20003f24070 */
[--C-:B------:R-:W-:Y:S01]  /*6a10*/  @!P5 IMAD.IADD R4, R4, 0x1, -R28.reuse ;  /* 0x000000010404d824 */ /* 0x100fe200078e0a1c */
[C---:B------:R-:W-:Y:S01]  /*6a20*/  ISETP.GT.U32.AND P5, PT, R28.reuse, R2, PT ;  /* 0x000000021c00720c */ /* 0x040fe20003fa4070 */
[--C-:B------:R-:W-:Y:S01]  /*6a30*/  @!P4 IMAD.IADD R3, R3, 0x1, -R28.reuse ;  /* 0x000000010303c824 */ /* 0x100fe200078e0a1c */
[----:B------:R-:W-:Y:S01]  /*6a40*/  ISETP.GT.U32.AND P4, PT, R28, R29, PT ;  /* 0x0000001d1c00720c */ /* 0x000fe20003f84070 */
[----:B------:R-:W-:Y:S01]  /*6a50*/  @!P1 IMAD.IADD R16, R16, 0x1, -R28 ;  /* 0x0000000110109824 */ /* 0x000fe200078e0a1c */
[C---:B------:R-:W-:Y:S02]  /*6a60*/  ISETP.GT.U32.AND P1, PT, R28.reuse, R4, PT ;  /* 0x000000041c00720c */ /* 0x040fe40003f24070 */
[----:B------:R-:W-:-:S07]  /*6a70*/  ISETP.GT.U32.AND P3, PT, R28, R21, PT ;  /* 0x000000151c00720c */ /* 0x000fce0003f64070 */
[--C-:B------:R-:W-:Y:S01]  /*6a80*/  @!P5 IMAD.IADD R2, R2, 0x1, -R28.reuse ;  /* 0x000000010202d824 */ /* 0x100fe200078e0a1c */
[C---:B------:R-:W-:Y:S01]  /*6a90*/  ISETP.GT.U32.AND P5, PT, R28.reuse, R3, PT ;  /* 0x000000031c00720c */ /* 0x040fe20003fa4070 */
[--C-:B------:R-:W-:Y:S01]  /*6aa0*/  @!P4 IMAD.IADD R29, R29, 0x1, -R28.reuse ;  /* 0x000000011d1dc824 */ /* 0x100fe200078e0a1c */
[----:B------:R-:W-:Y:S01]  /*6ab0*/  ISETP.GT.U32.AND P4, PT, R28, R22, PT ;  /* 0x000000161c00720c */ /* 0x000fe20003f84070 */
[--C-:B------:R-:W-:Y:S01]  /*6ac0*/  @!P1 IMAD.IADD R4, R4, 0x1, -R28.reuse ;  /* 0x0000000104049824 */ /* 0x100fe200078e0a1c */
[C---:B------:R-:W-:Y:S02]  /*6ad0*/  ISETP.GT.U32.AND P0, PT, R28.reuse, R20, PT ;  /* 0x000000141c00720c */ /* 0x040fe40003f04070 */
[----:B------:R-:W-:Y:S01]  /*6ae0*/  ISETP.GT.U32.AND P6, PT, R28, R29, PT ;  /* 0x0000001d1c00720c */ /* 0x000fe20003fc4070 */
[--C-:B------:R-:W-:Y:S01]  /*6af0*/  @!P3 IMAD.IADD R21, R21, 0x1, -R28.reuse ;  /* 0x000000011515b824 */ /* 0x100fe200078e0a1c */
[----:B------:R0:W-:Y:S04]  /*6b00*/  STL [R1+0x108], R4 ;  /* 0x0001080401007387 */ /* 0x0001e80000100800 */
[----:B--2---:R-:W2:Y:S01]  /*6b10*/  LDL.LU R5, [R1+0xac] ;  /* 0x0000ac0001057983 */ /* 0x004ea20000300800 */
[----:B------:R-:W-:-:S02]  /*6b20*/  @!P5 IMAD.IADD R3, R3, 0x1, -R28 ;  /* 0x000000010303d824 */ /* 0x000fc400078e0a1c */
[----:B------:R-:W-:Y:S01]  /*6b30*/  @!P4 IMAD.IADD R22, R22, 0x1, -R28 ;  /* 0x000000011616c824 */ /* 0x000fe200078e0a1c */
[C---:B------:R-:W-:Y:S02]  /*6b40*/  ISETP.GT.U32.AND P4, PT, R28.reuse, R11, PT ;  /* 0x0000000b1c00720c */ /* 0x040fe40003f84070 */
[C---:B----4-:R-:W-:Y:S01]  /*6b50*/  ISETP.GT.U32.AND P3, PT, R28.reuse, R19, PT ;  /* 0x000000131c00720c */ /* 0x050fe20003f64070 */
[----:B0-----:R-:W4:Y:S01]  /*6b60*/  LDL.LU R4, [R1+0xa4] ;  /* 0x0000a40001047983 */ /* 0x001f220000300800 */
[----:B------:R-:W-:-:S03]  /*6b70*/  ISETP.GT.U32.AND P2, PT, R28, R17, PT ;  /* 0x000000111c00720c */ /* 0x000fc60003f44070 */
[----:B------:R0:W-:Y:S01]  /*6b80*/  STL [R1+0xe8], R3 ;  /* 0x0000e80301007387 */ /* 0x0001e20000100800 */
[--C-:B------:R-:W-:Y:S02]  /*6b90*/  @!P6 IMAD.IADD R29, R29, 0x1, -R28.reuse ;  /* 0x000000011d1de824 */ /* 0x100fe400078e0a1c */
[--C-:B------:R-:W-:Y:S01]  /*6ba0*/  @!P0 IMAD.IADD R20, R20, 0x1, -R28.reuse ;  /* 0x0000000114148824 */ /* 0x100fe200078e0a1c */
[C---:B------:R-:W-:Y:S01]  /*6bb0*/  ISETP.GT.U32.AND P0, PT, R28.reuse, R18, PT ;  /* 0x000000121c00720c */ /* 0x040fe20003f04070 */
[----:B0-----:R-:W2:Y:S01]  /*6bc0*/  LDL.LU R3, [R1+0x90] ;  /* 0x0000900001037983 */ /* 0x001ea20000300800 */
[C---:B------:R-:W-:Y:S01]  /*6bd0*/  ISETP.GT.U32.AND P1, PT, R28.reuse, R16, PT ;  /* 0x000000101c00720c */ /* 0x040fe20003f24070 */
[--C-:B------:R-:W-:Y:S01]  /*6be0*/  @!P4 IMAD.IADD R11, R11, 0x1, -R28.reuse ;  /* 0x000000010b0bc824 */ /* 0x100fe200078e0a1c */
[C---:B------:R-:W-:Y:S01]  /*6bf0*/  ISETP.GT.U32.AND P5, PT, R28.reuse, R2, PT ;  /* 0x000000021c00720c */ /* 0x040fe20003fa4070 */
[--C-:B------:R-:W-:Y:S02]  /*6c00*/  @!P3 IMAD.IADD R19, R19, 0x1, -R28.reuse ;  /* 0x000000011313b824 */ /* 0x100fe400078e0a1c */
[----:B------:R-:W-:Y:S01]  /*6c10*/  @!P2 IMAD.IADD R17, R17, 0x1, -R28 ;  /* 0x000000011111a824 */ /* 0x000fe200078e0a1c */
[----:B------:R-:W-:-:S05]  /*6c20*/  ISETP.GT.U32.AND P2, PT, R28, R10, PT ;  /* 0x0000000a1c00720c */ /* 0x000fca0003f44070 */
[--C-:B------:R-:W-:Y:S01]  /*6c30*/  @!P0 IMAD.IADD R18, R18, 0x1, -R28.reuse ;  /* 0x0000000112128824 */ /* 0x100fe200078e0a1c */
[----:B------:R-:W-:Y:S01]  /*6c40*/  STL [R1+0xfc], R22 ;  /* 0x0000fc1601007387 */ /* 0x000fe20000100800 */
[----:B------:R-:W-:-:S03]  /*6c50*/  @!P1 IMAD.IADD R16, R16, 0x1, -R28 ;  /* 0x0000000110109824 */ /* 0x000fc600078e0a1c */
[----:B------:R-:W-:Y:S01]  /*6c60*/  STL [R1+0x100], R21 ;  /* 0x0001001501007387 */ /* 0x000fe20000100800 */
[----:B------:R-:W-:-:S03]  /*6c70*/  @!P5 IMAD.IADD R2, R2, 0x1, -R28 ;  /* 0x000000010202d824 */ /* 0x000fc600078e0a1c */
[----:B------:R-:W-:Y:S04]  /*6c80*/  STL [R1+0xec], R20 ;  /* 0x0000ec1401007387 */ /* 0x000fe80000100800 */
[----:B------:R-:W-:Y:S04]  /*6c90*/  STL [R1+0xc8], R17 ;  /* 0x0000c81101007387 */ /* 0x000fe80000100800 */
[----:B------:R-:W-:Y:S01]  /*6ca0*/  STL [R1+0xd0], R16 ;  /* 0x0000d01001007387 */ /* 0x000fe20000100800 */
[----:B------:R-:W-:-:S03]  /*6cb0*/  @!P2 IMAD.IADD R10, R10, 0x1, -R28 ;  /* 0x000000010a0aa824 */ /* 0x000fc600078e0a1c */
[----:B------:R0:W-:Y:S04]  /*6cc0*/  STL [R1+0xe4], R29 ;  /* 0x0000e41d01007387 */ /* 0x0001e80000100800 */
[----:B------:R-:W-:Y:S04]  /*6cd0*/  STL [R1+0xd8], R2 ;  /* 0x0000d80201007387 */ /* 0x000fe80000100800 */
[----:B0-----:R-:W4:Y:S04]  /*6ce0*/  LDL.LU R29, [R1+0x98] ;  /* 0x00009800011d7983 */ /* 0x001f280000300800 */
[----:B------:R-:W4:Y:S04]  /*6cf0*/  LDL.LU R22, [R1+0x9c] ;  /* 0x00009c0001167983 */ /* 0x000f280000300800 */
[----:B------:R-:W4:Y:S04]  /*6d00*/  LDL.LU R21, [R1+0x94] ;  /* 0x0000940001157983 */ /* 0x000f280000300800 */
[----:B------:R-:W4:Y:S04]  /*6d10*/  LDL.LU R17, [R1+0x7c] ;  /* 0x00007c0001117983 */ /* 0x000f280000300800 */
[----:B------:R-:W4:Y:S01]  /*6d20*/  LDL.LU R16, [R1+0x84] ;  /* 0x0000840001107983 */ /* 0x000f220000300800 */
[----:B---3--:R-:W-:-:S02]  /*6d30*/  ISETP.GT.U32.AND P6, PT, R28, R14, PT ;  /* 0x0000000e1c00720c */ /* 0x008fc40003fc4070 */
[C---:B------:R-:W-:Y:S02]  /*6d40*/  ISETP.GT.U32.AND P4, PT, R28.reuse, R23, PT ;  /* 0x000000171c00720c */ /* 0x040fe40003f84070 */
[----:B------:R-:W-:-:S09]  /*6d50*/  ISETP.GT.U32.AND P3, PT, R28, R7, PT ;  /* 0x000000071c00720c */ /* 0x000fd20003f64070 */
[--C-:B------:R-:W-:Y:S01]  /*6d60*/  @!P6 IMAD.IADD R14, R14, 0x1, -R28.reuse ;  /* 0x000000010e0ee824 */ /* 0x100fe200078e0a1c */
[C---:B------:R-:W-:Y:S02]  /*6d70*/  ISETP.GT.U32.AND P6, PT, R28.reuse, R11, PT ;  /* 0x0000000b1c00720c */ /* 0x040fe40003fc4070 */
[C---:B------:R-:W-:Y:S01]  /*6d80*/  ISETP.GT.U32.AND P0, PT, R28.reuse, R6, PT ;  /* 0x000000061c00720c */ /* 0x040fe20003f04070 */
[--C-:B------:R-:W-:Y:S01]  /*6d90*/  @!P4 IMAD.IADD R23, R23, 0x1, -R28.reuse ;  /* 0x000000011717c824 */ /* 0x100fe200078e0a1c */
[C---:B------:R-:W-:Y:S01]  /*6da0*/  ISETP.GT.U32.AND P4, PT, R28.reuse, R19, PT ;  /* 0x000000131c00720c */ /* 0x040fe20003f84070 */
[----:B------:R-:W-:Y:S01]  /*6db0*/  @!P3 IMAD.IADD R7, R7, 0x1, -R28 ;  /* 0x000000010707b824 */ /* 0x000fe200078e0a1c */
[----:B------:R-:W-:-:S07]  /*6dc0*/  ISETP.GT.U32.AND P3, PT, R28, R18, PT ;  /* 0x000000121c00720c */ /* 0x000fce0003f64070 */
[--C-:B------:R-:W-:Y:S02]  /*6dd0*/  @!P6 IMAD.IADD R11, R11, 0x1, -R28.reuse ;  /* 0x000000010b0be824 */ /* 0x100fe400078e0a1c */
[--C-:B------:R-:W-:Y:S01]  /*6de0*/  @!P0 IMAD.IADD R6, R6, 0x1, -R28.reuse ;  /* 0x0000000106068824 */ /* 0x100fe200078e0a1c */
[----:B------:R-:W-:Y:S01]  /*6df0*/  ISETP.GT.U32.AND P0, PT, R28, R10, PT ;  /* 0x0000000a1c00720c */ /* 0x000fe20003f04070 */
[--C-:B------:R-:W-:Y:S01]  /*6e00*/  @!P4 IMAD.IADD R19, R19, 0x1, -R28.reuse ;  /* 0x000000011313c824 */ /* 0x100fe200078e0a1c */
[----:B------:R0:W-:Y:S01]  /*6e10*/  STL [R1+0xd4], R11 ;  /* 0x0000d40b01007387 */ /* 0x0001e20000100800 */
[----:B------:R-:W-:-:S03]  /*6e20*/  @!P3 IMAD.IADD R18, R18, 0x1, -R28 ;  /* 0x000000011212b824 */ /* 0x000fc600078e0a1c */
[----:B0-----:R-:W3:Y:S04]  /*6e30*/  LDL.LU R11, [R1+0x8c] ;  /* 0x00008c00010b7983 */ /* 0x001ee80000300800 */
[----:B------:R-:W3:Y:S04]  /*6e40*/  LDL.LU R15, [R1+0x1c0] ;  /* 0x0001c000010f7983 */ /* 0x000ee80000300800 */
[----:B------:R0:W-:Y:S04]  /*6e50*/  STL [R1+0xcc], R19 ;  /* 0x0000cc1301007387 */ /* 0x0001e80000100800 */
[----:B------:R-:W3:Y:S04]  /*6e60*/  LDL.LU R20, [R1+0x88] ;  /* 0x0000880001147983 */ /* 0x000ee80000300800 */
[----:B------:R1:W-:Y:S01]  /*6e70*/  STL [R1+0xb8], R18 ;  /* 0x0000b81201007387 */ /* 0x0003e20000100800 */
[----:B------:R-:W-:-:S03]  /*6e80*/  @!P0 IMAD.IADD R10, R10, 0x1, -R28 ;  /* 0x000000010a0a8824 */ /* 0x000fc600078e0a1c */
[----:B0-----:R-:W3:Y:S04]  /*6e90*/  LDL.LU R19, [R1+0x80] ;  /* 0x0000800001137983 */ /* 0x001ee80000300800 */
[----:B-1----:R-:W3:Y:S04]  /*6ea0*/  LDL.LU R18, [R1+0x74] ;  /* 0x0000740001127983 */ /* 0x002ee80000300800 */
[----:B------:R0:W-:Y:S04]  /*6eb0*/  STL [R1+0xc0], R10 ;  /* 0x0000c00a01007387 */ /* 0x0001e80000100800 */
[----:B0-----:R-:W3:Y:S01]  /*6ec0*/  LDL.LU R10, [R1+0x78] ;  /* 0x00007800010a7983 */ /* 0x001ee20000300800 */
[----:B------:R-:W-:-:S02]  /*6ed0*/  ISETP.GT.U32.AND P5, PT, R28, R8, PT ;  /* 0x000000081c00720c */ /* 0x000fc40003fa4070 */
[C---:B------:R-:W-:Y:S02]  /*6ee0*/  ISETP.GT.U32.AND P1, PT, R28.reuse, R9, PT ;  /* 0x000000091c00720c */ /* 0x040fe40003f24070 */
[----:B--2---:R-:W-:-:S09]  /*6ef0*/  ISETP.GT.U32.AND P2, PT, R28, R5, PT ;  /* 0x000000051c00720c */ /* 0x004fd20003f44070 */
[--C-:B------:R-:W-:Y:S01]  /*6f00*/  @!P5 IMAD.IADD R8, R8, 0x1, -R28.reuse ;  /* 0x000000010808d824 */ /* 0x100fe200078e0a1c */
[C---:B------:R-:W-:Y:S01]  /*6f10*/  ISETP.GT.U32.AND P5, PT, R28.reuse, R3, PT ;  /* 0x000000031c00720c */ /* 0x040fe20003fa4070 */
[--C-:B------:R-:W-:Y:S01]  /*6f20*/  @!P1 IMAD.IADD R9, R9, 0x1, -R28.reuse ;  /* 0x0000000109099824 */ /* 0x100fe200078e0a1c */
[----:B----4-:R-:W-:Y:S01]  /*6f30*/  ISETP.GT.U32.AND P1, PT, R28, R4, PT ;  /* 0x000000041c00720c */ /* 0x010fe20003f24070 */
[----:B------:R-:W-:-:S03]  /*6f40*/  @!P2 IMAD.IADD R5, R5, 0x1, -R28 ;  /* 0x000000010505a824 */ /* 0x000fc600078e0a1c */
[C---:B------:R-:W-:Y:S02]  /*6f50*/  ISETP.GT.U32.AND P2, PT, R28.reuse, R9, PT ;  /* 0x000000091c00720c */ /* 0x040fe40003f44070 */
[----:B------:R-:W-:-:S05]  /*6f60*/  ISETP.GT.U32.AND P4, PT, R28, R23, PT ;  /* 0x000000171c00720c */ /* 0x000fca0003f84070 */
[--C-:B------:R-:W-:Y:S01]  /*6f70*/  @!P5 IMAD.IADD R3, R3, 0x1, -R28.reuse ;  /* 0x000000010303d824 */ /* 0x100fe200078e0a1c */
[----:B------:R-:W-:Y:S01]  /*6f80*/  ISETP.GT.U32.AND P5, PT, R28, R14, PT ;  /* 0x0000000e1c00720c */ /* 0x000fe20003fa4070 */
[--C-:B------:R-:W-:Y:S01]  /*6f90*/  @!P1 IMAD.IADD R4, R4, 0x1, -R28.reuse ;  /* 0x0000000104049824 */ /* 0x100fe200078e0a1c */
[C---:B------:R-:W-:Y:S02]  /*6fa0*/  ISETP.GT.U32.AND P1, PT, R28.reuse, R8, PT ;  /* 0x000000081c00720c */ /* 0x040fe40003f24070 */
[C---:B------:R-:W-:Y:S02]  /*6fb0*/  ISETP.GT.U32.AND P3, PT, R28.reuse, R7, PT ;  /* 0x000000071c00720c */ /* 0x040fe40003f64070 */
[C---:B------:R-:W-:Y:S01]  /*6fc0*/  ISETP.GT.U32.AND P6, PT, R28.reuse, R3, PT ;  /* 0x000000031c00720c */ /* 0x040fe20003fc4070 */
[--C-:B------:R-:W-:Y:S01]  /*6fd0*/  @!P2 IMAD.IADD R9, R9, 0x1, -R28.reuse ;  /* 0x000000010909a824 */ /* 0x100fe200078e0a1c */
[----:B------:R-:W-:Y:S01]  /*6fe0*/  ISETP.GT.U32.AND P0, PT, R28, R6, PT ;  /* 0x000000061c00720c */ /* 0x000fe20003f04070 */
[----:B------:R-:W-:-:S04]  /*6ff0*/  @!P4 IMAD.IADD R23, R23, 0x1, -R28 ;  /* 0x000000011717c824 */ /* 0x000fc800078e0a1c */
[--C-:B------:R-:W-:Y:S01]  /*7000*/  @!P5 IMAD.IADD R14, R14, 0x1, -R28.reuse ;  /* 0x000000010e0ed824 */ /* 0x100fe200078e0a1c */
[----:B------:R-:W-:Y:S01]  /*7010*/  ISETP.GT.U32.AND P5, PT, R28, R29, PT ;  /* 0x0000001d1c00720c */ /* 0x000fe20003fa4070 */
[--C-:B------:R-:W-:Y:S01]  /*7020*/  @!P1 IMAD.IADD R8, R8, 0x1, -R28.reuse ;  /* 0x0000000108089824 */ /* 0x100fe200078e0a1c */
[C---:B------:R-:W-:Y:S01]  /*7030*/  ISETP.GT.U32.AND P4, PT, R28.reuse, R22, PT ;  /* 0x000000161c00720c */ /* 0x040fe20003f84070 */
[----:B------:R0:W-:Y:S01]  /*7040*/  STL [R1+0xc4], R9 ;  /* 0x0000c40901007387 */ /* 0x0001e20000100800 */
[--C-:B------:R-:W-:Y:S01]  /*7050*/  @!P3 IMAD.IADD R7, R7, 0x1, -R28.reuse ;  /* 0x000000010707b824 */ /* 0x100fe200078e0a1c */
[C---:B------:R-:W-:Y:S02]  /*7060*/  ISETP.GT.U32.AND P2, PT, R28.reuse, R5, PT ;  /* 0x000000051c00720c */ /* 0x040fe40003f44070 */
[----:B------:R-:W-:Y:S01]  /*7070*/  ISETP.GT.U32.AND P3, PT, R28, R21, PT ;  /* 0x000000151c00720c */ /* 0x000fe20003f64070 */
[--C-:B------:R-:W-:Y:S01]  /*7080*/  @!P6 IMAD.IADD R3, R3, 0x1, -R28.reuse ;  /* 0x000000010303e824 */ /* 0x100fe200078e0a1c */
[----:B0-----:R-:W2:Y:S04]  /*7090*/  LDL.LU R9, [R1+0x1a4] ;  /* 0x0001a40001097983 */ /* 0x001ea80000300800 */
[----:B------:R0:W-:Y:S01]  /*70a0*/  STL [R1+0xbc], R8 ;  /* 0x0000bc0801007387 */ /* 0x0001e20000100800 */
[--C-:B------:R-:W-:Y:S01]  /*70b0*/  @!P0 IMAD.IADD R6, R6, 0x1, -R28.reuse ;  /* 0x0000000106068824 */ /* 0x100fe200078e0a1c */
[C---:B------:R-:W-:Y:S01]  /*70c0*/  ISETP.GT.U32.AND P0, PT, R28.reuse, R17, PT ;  /* 0x000000111c00720c */ /* 0x040fe20003f04070 */
[--C-:B------:R-:W-:Y:S01]  /*70d0*/  @!P5 IMAD.IADD R29, R29, 0x1, -R28.reuse ;  /* 0x000000011d1dd824 */ /* 0x100fe200078e0a1c */
[----:B0-----:R-:W4:Y:S01]  /*70e0*/  LDL.LU R8, [R1+0x1a0] ;  /* 0x0001a00001087983 */ /* 0x001f220000300800 */
[----:B------:R-:W-:Y:S01]  /*70f0*/  ISETP.GT.U32.AND P1, PT, R28, R4, PT ;  /* 0x000000041c00720c */ /* 0x000fe20003f24070 */
[----:B------:R-:W-:-:S02]  /*7100*/  @!P4 IMAD.IADD R22, R22, 0x1, -R28 ;  /* 0x000000011616c824 */ /* 0x000fc400078e0a1c */
[--C-:B------:R-:W-:Y:S01]  /*7110*/  @!P2 IMAD.IADD R5, R5, 0x1, -R28.reuse ;  /* 0x000000010505a824 */ /* 0x100fe200078e0a1c */
[----:B------:R-:W-:Y:S01]  /*7120*/  ISETP.GT.U32.AND P2, PT, R28, R16, PT ;  /* 0x000000101c00720c */ /* 0x000fe20003f44070 */
[----:B------:R-:W-:-:S05]  /*7130*/  @!P3 IMAD.IADD R21, R21, 0x1, -R28 ;  /* 0x000000011515b824 */ /* 0x000fca00078e0a1c */
[----:B------:R-:W-:Y:S01]  /*7140*/  @!P0 IMAD.IADD R17, R17, 0x1, -R28 ;  /* 0x0000000111118824 */ /* 0x000fe200078e0a1c */
[----:B------:R-:W-:Y:S01]  /*7150*/  STL [R1+0xa0], R14 ;  /* 0x0000a00e01007387 */ /* 0x000fe20000100800 */
[----:B------:R-:W-:-:S03]  /*7160*/  IMAD.HI.U32 R2, R27, R26, RZ ;  /* 0x0000001a1b027227 */ /* 0x000fc600078e00ff */
[----:B------:R-:W-:Y:S01]  /*7170*/  STL [R1+0xa8], R23 ;  /* 0x0000a81701007387 */ /* 0x000fe20000100800 */
[----:B------:R-:W-:-:S03]  /*7180*/  @!P1 IMAD.IADD R4, R4, 0x1, -R28 ;  /* 0x0000000104049824 */ /* 0x000fc600078e0a1c */
[----:B------:R0:W-:Y:S04]  /*7190*/  STL [R1+0xb0], R7 ;  /* 0x0000b00701007387 */ /* 0x0001e80000100800 */
[----:B------:R1:W-:Y:S01]  /*71a0*/  STL [R1+0xb4], R6 ;  /* 0x0000b40601007387 */ /* 0x0003e20000100800 */
[----:B------:R-:W-:-:S03]  /*71b0*/  IMAD.MOV R2, RZ, RZ, -R2 ;  /* 0x000000ffff027224 */ /* 0x000fc600078e0a02 */
[----:B------:R1:W-:Y:S01]  /*71c0*/  STL [R1+0xac], R5 ;  /* 0x0000ac0501007387 */ /* 0x0003e20000100800 */
[----:B------:R-:W-:-:S03]  /*71d0*/  @!P2 IMAD.IADD R16, R16, 0x1, -R28 ;  /* 0x000000011010a824 */ /* 0x000fc600078e0a1c */
[----:B0-----:R-:W4:Y:S04]  /*71e0*/  LDL R7, [R1+0x3ffc] ;  /* 0x003ffc0001077983 */ /* 0x001f280000100800 */
[----:B------:R0:W-:Y:S04]  /*71f0*/  STL [R1+0xa4], R4 ;  /* 0x0000a40401007387 */ /* 0x0001e80000100800 */
[----:B-1----:R-:W4:Y:S04]  /*7200*/  LDL.LU R6, [R1+0x70] ;  /* 0x0000700001067983 */ /* 0x002f280000300800 */
[----:B------:R-:W4:Y:S01]  /*7210*/  LDL.LU R5, [R1+0x164] ;  /* 0x0001640001057983 */ /* 0x000f220000300800 */
[----:B------:R-:W-:-:S03]  /*7220*/  IMAD R26, R28, R2, R26 ;  /* 0x000000021c1a7224 */ /* 0x000fc600078e021a */
[----:B------:R-:W-:Y:S04]  /*7230*/  STL [R1+0x90], R3 ;  /* 0x0000900301007387 */ /* 0x000fe80000100800 */
[----:B0-----:R-:W4:Y:S04]  /*7240*/  LDL.LU R4, [R1+0x16c] ;  /* 0x00016c0001047983 */ /* 0x001f280000300800 */
[----:B------:R-:W4:Y:S01]  /*7250*/  LDL.LU R2, [R1+0x184] ;  /* 0x0001840001027983 */ /* 0x000f220000300800 */
[C---:B---3--:R-:W-:Y:S02]  /*7260*/  ISETP.GT.U32.AND P6, PT, R28.reuse, R15, PT ;  /* 0x0000000f1c00720c */ /* 0x048fe40003fc4070 */
[----:B------:R-:W-:-:S02]  /*7270*/  ISETP.GT.U32.AND P5, PT, R28, R20, PT ;  /* 0x000000141c00720c */ /* 0x000fc40003fa4070 */
[----:B------:R-:W-:-:S09]  /*7280*/  ISETP.GT.U32.AND P4, PT, R28, R19, PT ;  /* 0x000000131c00720c */ /* 0x000fd20003f84070 */
[--C-:B------:R-:W-:Y:S01]  /*7290*/  @!P6 IMAD.IADD R15, R15, 0x1, -R28.reuse ;  /* 0x000000010f0fe824 */ /* 0x100fe200078e0a1c */
[C---:B------:R-:W-:Y:S02]  /*72a0*/  ISETP.GT.U32.AND P6, PT, R28.reuse, R29, PT ;  /* 0x0000001d1c00720c */ /* 0x040fe40003fc4070 */
[----:B------:R-:W-:Y:S01]  /*72b0*/  ISETP.GT.U32.AND P3, PT, R28, R18, PT ;  /* 0x000000121c00720c */ /* 0x000fe20003f64070 */
[--C-:B------:R-:W-:Y:S01]  /*72c0*/  @!P5 IMAD.IADD R20, R20, 0x1, -R28.reuse ;  /* 0x000000011414d824 */ /* 0x100fe200078e0a1c */
[C---:B------:R-:W-:Y:S01]  /*72d0*/  ISETP.GT.U32.AND P5, PT, R28.reuse, R22, PT ;  /* 0x000000161c00720c */ /* 0x040fe20003fa4070 */
[----:B------:R-:W-:Y:S01]  /*72e0*/  @!P4 IMAD.IADD R19, R19, 0x1, -R28 ;  /* 0x000000011313c824 */ /* 0x000fe200078e0a1c */
[C---:B------:R-:W-:Y:S02]  /*72f0*/  ISETP.GT.U32.AND P4, PT, R28.reuse, R21, PT ;  /* 0x000000151c00720c */ /* 0x040fe40003f84070 */
[----:B------:R-:W-:-:S07]  /*7300*/  ISETP.GT.U32.AND P0, PT, R28, R10, PT ;  /* 0x0000000a1c00720c */ /* 0x000fce0003f04070 */
[--C-:B------:R-:W-:Y:S01]  /*7310*/  @!P3 IMAD.IADD R18, R18, 0x1, -R28.reuse ;  /* 0x000000011212b824 */ /* 0x100fe200078e0a1c */
[----:B------:R-:W-:Y:S01]  /*7320*/  ISETP.GT.U32.AND P3, PT, R28, R17, PT ;  /* 0x000000111c00720c */ /* 0x000fe20003f64070 */
[--C-:B------:R-:W-:Y:S02]  /*7330*/  @!P6 IMAD.IADD R29, R29, 0x1, -R28.reuse ;  /* 0x000000011d1de824 */ /* 0x100fe400078e0a1c */
[--C-:B------:R-:W-:Y:S02]  /*7340*/  @!P5 IMAD.IADD R22, R22, 0x1, -R28.reuse ;  /* 0x000000011616d824 */ /* 0x100fe400078e0a1c */
[--C-:B------:R-:W-:Y:S01]  /*7350*/  @!P4 IMAD.IADD R21, R21, 0x1, -R28.reuse ;  /* 0x000000011515c824 */ /* 0x100fe200078e0a1c */
[----:B------:R0:W-:Y:S01]  /*7360*/  STL [R1+0x98], R29 ;  /* 0x0000981d01007387 */ /* 0x0001e20000100800 */
[--C-:B------:R-:W-:Y:S01]  /*7370*/  @!P0 IMAD.IADD R10, R10, 0x1, -R28.reuse ;  /* 0x000000010a0a8824 */ /* 0x100fe200078e0a1c */
[----:B------:R-:W-:Y:S02]  /*7380*/  ISETP.GT.U32.AND P0, PT, R28, R16, PT ;  /* 0x000000101c00720c */ /* 0x000fe40003f04070 */
[----:B0-----:R-:W3:Y:S04]  /*7390*/  LDL.LU R29, [R1+0x168] ;  /* 0x00016800011d7983 */ /* 0x001ee80000300800 */
[----:B------:R-:W3:Y:S01]  /*73a0*/  LDL.LU R3, [R1+0x15c] ;  /* 0x00015c0001037983 */ /* 0x000ee20000300800 */
[----:B------:R-:W-:-:S03]  /*73b0*/  @!P3 IMAD.IADD R17, R17, 0x1, -R28 ;  /* 0x000000011111b824 */ /* 0x000fc600078e0a1c */
        /* <DEDUP_REMOVED lines=8> */
[----:B0-----:R-:W3:Y:S04]  /*7440*/  LDL.LU R17, [R1+0xdc] ;  /* 0x0000dc0001117983 */ /* 0x001ee80000300800 */
[----:B------:R0:W-:Y:S04]  /*7450*/  STL [R1+0x84], R16 ;  /* 0x0000841001007387 */ /* 0x0001e80000100800 */
[----:B0-----:R-:W3:Y:S01]  /*7460*/  LDL.LU R16, [R1+0xf0] ;  /* 0x0000f00001107983 */ /* 0x001ee20000300800 */
[----:B------:R-:W-:-:S02]  /*7470*/  ISETP.GT.U32.AND P1, PT, R28, R11, PT ;  /* 0x0000000b1c00720c */ /* 0x000fc40003f24070 */
[----:B--2---:R-:W-:-:S11]  /*7480*/  ISETP.GT.U32.AND P2, PT, R28, R9, PT ;  /* 0x000000091c00720c */ /* 0x004fd60003f44070 */
[--C-:B------:R-:W-:Y:S01]  /*7490*/  @!P1 IMAD.IADD R11, R11, 0x1, -R28.reuse ;  /* 0x000000010b0b9824 */ /* 0x100fe200078e0a1c */
[C---:B----4-:R-:W-:Y:S01]  /*74a0*/  ISETP.GT.U32.AND P1, PT, R28.reuse, R8, PT ;  /* 0x000000081c00720c */ /* 0x050fe20003f24070 */
[----:B------:R-:W-:Y:S01]  /*74b0*/  @!P2 IMAD.IADD R9, R9, 0x1, -R28 ;  /* 0x000000010909a824 */ /* 0x000fe200078e0a1c */
[C---:B------:R-:W-:Y:S02]  /*74c0*/  ISETP.GT.U32.AND P5, PT, R28.reuse, R20, PT ;  /* 0x000000141c00720c */ /* 0x040fe40003fa4070 */
[C---:B------:R-:W-:Y:S02]  /*74d0*/  ISETP.GT.U32.AND P2, PT, R28.reuse, R11, PT ;  /* 0x0000000b1c00720c */ /* 0x040fe40003f44070 */
[----:B------:R-:W-:-:S07]  /*74e0*/  ISETP.GT.U32.AND P4, PT, R28, R19, PT ;  /* 0x000000131c00720c */ /* 0x000fce0003f84070 */
[--C-:B------:R-:W-:Y:S01]  /*74f0*/  @!P1 IMAD.IADD R8, R8, 0x1, -R28.reuse ;  /* 0x0000000108089824 */ /* 0x100fe200078e0a1c */
[C---:B------:R-:W-:Y:S02]  /*7500*/  ISETP.GT.U32.AND P1, PT, R28.reuse, R15, PT ;  /* 0x0000000f1c00720c */ /* 0x040fe40003f24070 */
[C---:B------:R-:W-:Y:S02]  /*7510*/  ISETP.GT.U32.AND P3, PT, R28.reuse, R18, PT ;  /* 0x000000121c00720c */ /* 0x040fe40003f64070 */
[C---:B------:R-:W-:Y:S02]  /*7520*/  ISETP.GT.U32.AND P0, PT, R28.reuse, R10, PT ;  /* 0x0000000a1c00720c */ /* 0x040fe40003f04070 */
[----:B------:R-:W-:Y:S01]  /*7530*/  ISETP.GT.U32.AND P6, PT, R28, R8, PT ;  /* 0x000000081c00720c */ /* 0x000fe20003fc4070 */
[--C-:B------:R-:W-:Y:S02]  /*7540*/  @!P2 IMAD.IADD R11, R11, 0x1, -R28.reuse ;  /* 0x000000010b0ba824 */ /* 0x100fe400078e0a1c */
[----:B------:R-:W-:Y:S01]  /*7550*/  @!P5 IMAD.IADD R20, R20, 0x1, -R28 ;  /* 0x000000011414d824 */ /* 0x000fe200078e0a1c */
[----:B------:R-:W-:-:S03]  /*7560*/  ISETP.GT.U32.AND P5, PT, R28, R5, PT ;  /* 0x000000051c00720c */ /* 0x000fc60003fa4070 */
[--C-:B------:R-:W-:Y:S01]  /*7570*/  @!P1 IMAD.IADD R15, R15, 0x1, -R28.reuse ;  /* 0x000000010f0f9824 */ /* 0x100fe200078e0a1c */
[C---:B------:R-:W-:Y:S01]  /*7580*/  ISETP.GT.U32.AND P1, PT, R28.reuse, R6, PT ;  /* 0x000000061c00720c */ /* 0x040fe20003f24070 */
[--C-:B------:R-:W-:Y:S01]  /*7590*/  @!P4 IMAD.IADD R19, R19, 0x1, -R28.reuse ;  /* 0x000000011313c824 */ /* 0x100fe200078e0a1c */
[----:B------:R0:W-:Y:S01]  /*75a0*/  STL [R1+0x8c], R11 ;  /* 0x00008c0b01007387 */ /* 0x0001e20000100800 */
[----:B------:R-:W-:Y:S01]  /*75b0*/  ISETP.GT.U32.AND P4, PT, R28, R4, PT ;  /* 0x000000041c00720c */ /* 0x000fe20003f84070 */
[--C-:B------:R-:W-:Y:S01]  /*75c0*/  @!P3 IMAD.IADD R18, R18, 0x1, -R28.reuse ;  /* 0x000000011212b824 */ /* 0x100fe200078e0a1c */
[C---:B------:R-:W-:Y:S02]  /*75d0*/  ISETP.GT.U32.AND P2, PT, R28.reuse, R9, PT ;  /* 0x000000091c00720c */ /* 0x040fe40003f44070 */
[----:B------:R-:W-:Y:S01]  /*75e0*/  ISETP.GT.U32.AND P3, PT, R28, R2, PT ;  /* 0x000000021c00720c */ /* 0x000fe20003f64070 */
[--C-:B------:R-:W-:Y:S01]  /*75f0*/  @!P0 IMAD.IADD R10, R10, 0x1, -R28.reuse ;  /* 0x000000010a0a8824 */ /* 0x100fe200078e0a1c */
[----:B0-----:R-:W2:Y:S01]  /*7600*/  LDL.LU R11, [R1+0xf8] ;  /* 0x0000f800010b7983 */ /* 0x001ea20000300800 */
[----:B------:R-:W-:-:S03]  /*7610*/  @!P6 IMAD.IADD R8, R8, 0x1, -R28 ;  /* 0x000000010808e824 */ /* 0x000fc600078e0a1c */
[--C-:B------:R-:W-:Y:S02]  /*7620*/  @!P1 IMAD.IADD R6, R6, 0x1, -R28.reuse ;  /* 0x0000000106069824 */ /* 0x100fe400078e0a1c */
[--C-:B------:R-:W-:Y:S02]  /*7630*/  @!P5 IMAD.IADD R5, R5, 0x1, -R28.reuse ;  /* 0x000000010505d824 */ /* 0x100fe400078e0a1c */
[--C-:B------:R-:W-:Y:S02]  /*7640*/  @!P4 IMAD.IADD R4, R4, 0x1, -R28.reuse ;  /* 0x000000010404c824 */ /* 0x100fe400078e0a1c */
[--C-:B------:R-:W-:Y:S02]  /*7650*/  @!P2 IMAD.IADD R9, R9, 0x1, -R28.reuse ;  /* 0x000000010909a824 */ /* 0x100fe400078e0a1c */
[----:B------:R-:W-:Y:S01]  /*7660*/  @!P3 IMAD.IADD R2, R2, 0x1, -R28 ;  /* 0x000000010202b824 */ /* 0x000fe200078e0a1c */
[----:B------:R-:W-:Y:S04]  /*7670*/  STL [R1+0x1c0], R15 ;  /* 0x0001c00f01007387 */ /* 0x000fe80000100800 */
[----:B------:R0:W-:Y:S04]  /*7680*/  STL [R1+0x88], R20 ;  /* 0x0000881401007387 */ /* 0x0001e80000100800 */
[----:B------:R1:W-:Y:S04]  /*7690*/  STL [R1+0x80], R19 ;  /* 0x0000801301007387 */ /* 0x0003e80000100800 */
[----:B------:R4:W-:Y:S04]  /*76a0*/  STL [R1+0x74], R18 ;  /* 0x0000741201007387 */ /* 0x0009e80000100800 */
[----:B------:R1:W-:Y:S04]  /*76b0*/  STL [R1+0x78], R10 ;  /* 0x0000780a01007387 */ /* 0x0003e80000100800 */
[----:B0-----:R-:W2:Y:S04]  /*76c0*/  LDL.LU R20, [R1+0x110] ;  /* 0x0001100001147983 */ /* 0x001ea80000300800 */
[----:B------:R0:W-:Y:S04]  /*76d0*/  STL [R1+0x1a4], R9 ;  /* 0x0001a40901007387 */ /* 0x0001e80000100800 */
[----:B-1----:R-:W2:Y:S04]  /*76e0*/  LDL.LU R19, [R1+0xf4] ;  /* 0x0000f40001137983 */ /* 0x002ea80000300800 */
[----:B------:R1:W-:Y:S04]  /*76f0*/  STL [R1+0x1a0], R8 ;  /* 0x0001a00801007387 */ /* 0x0003e80000100800 */
[----:B----4-:R-:W4:Y:S04]  /*7700*/  LDL.LU R18, [R1+0xe0] ;  /* 0x0000e00001127983 */ /* 0x010f280000300800 */
[----:B------:R-:W4:Y:S04]  /*7710*/  LDL.LU R10, [R1+0x30] ;  /* 0x00003000010a7983 */ /* 0x000f280000300800 */
[----:B0-----:R-:W4:Y:S04]  /*7720*/  LDL.LU R9, [R1+0x2c] ;  /* 0x00002c0001097983 */ /* 0x001f280000300800 */
[----:B-1----:R-:W4:Y:S01]  /*7730*/  LDL.LU R8, [R1+0x28] ;  /* 0x0000280001087983 */ /* 0x002f220000300800 */
[----:B---3--:R-:W-:-:S02]  /*7740*/  ISETP.GT.U32.AND P0, PT, R28, R29, PT ;  /* 0x0000001d1c00720c */ /* 0x008fc40003f04070 */
[C---:B------:R-:W-:Y:S02]  /*7750*/  ISETP.GT.U32.AND P6, PT, R28.reuse, R14, PT ;  /* 0x0000000e1c00720c */ /* 0x040fe40003fc4070 */
[C---:B------:R-:W-:Y:S02]  /*7760*/  ISETP.GT.U32.AND P2, PT, R28.reuse, R3, PT ;  /* 0x000000031c00720c */ /* 0x040fe40003f44070 */
[C---:B------:R-:W-:Y:S02]  /*7770*/  ISETP.GT.U32.AND P1, PT, R28.reuse, R23, PT ;  /* 0x000000171c00720c */ /* 0x040fe40003f24070 */
[----:B------:R-:W-:-:S05]  /*7780*/  ISETP.GT.U32.AND P5, PT, R28, R22, PT ;  /* 0x000000161c00720c */ /* 0x000fca0003fa4070 */
[--C-:B------:R-:W-:Y:S01]  /*7790*/  @!P0 IMAD.IADD R29, R29, 0x1, -R28.reuse ;  /* 0x000000011d1d8824 */ /* 0x100fe200078e0a1c */
[----:B------:R-:W-:Y:S01]  /*77a0*/  ISETP.GT.U32.AND P4, PT, R28, R21, PT ;  /* 0x000000151c00720c */ /* 0x000fe20003f84070 */
[----:B------:R-:W-:Y:S01]  /*77b0*/  @!P6 IMAD.IADD R14, R14, 0x1, -R28 ;  /* 0x000000010e0ee824 */ /* 0x000fe200078e0a1c */
[----:B------:R-:W-:-:S03]  /*77c0*/  ISETP.GT.U32.AND P6, PT, R28, R6, PT ;  /* 0x000000061c00720c */ /* 0x000fc60003fc4070 */
[--C-:B------:R-:W-:Y:S01]  /*77d0*/  @!P1 IMAD.IADD R23, R23, 0x1, -R28.reuse ;  /* 0x0000000117179824 */ /* 0x100fe200078e0a1c */
[C---:B------:R-:W-:Y:S02]  /*77e0*/  ISETP.GT.U32.AND P1, PT, R28.reuse, R5, PT ;  /* 0x000000051c00720c */ /* 0x040fe40003f24070 */
[----:B------:R-:W-:Y:S01]  /*77f0*/  ISETP.GT.U32.AND P3, PT, R28, R17, PT ;  /* 0x000000111c00720c */ /* 0x000fe20003f64070 */
[----:B------:R-:W-:Y:S01]  /*7800*/  @!P5 IMAD.IADD R22, R22, 0x1, -R28 ;  /* 0x000000011616d824 */ /* 0x000fe200078e0a1c */
[----:B------:R-:W-:-:S03]  /*7810*/  ISETP.GT.U32.AND P5, PT, R28, R4, PT ;  /* 0x000000041c00720c */ /* 0x000fc60003fa4070 */
[--C-:B------:R-:W-:Y:S01]  /*7820*/  @!P4 IMAD.IADD R21, R21, 0x1, -R28.reuse ;  /* 0x000000011515c824 */ /* 0x100fe200078e0a1c */
[C---:B------:R-:W-:Y:S01]  /*7830*/  ISETP.GT.U32.AND P4, PT, R28.reuse, R2, PT ;  /* 0x000000021c00720c */ /* 0x040fe20003f84070 */
[----:B------:R-:W-:Y:S01]  /*7840*/  @!P2 IMAD.IADD R3, R3, 0x1, -R28 ;  /* 0x000000010303a824 */ /* 0x000fe200078e0a1c */
[----:B------:R-:W-:-:S05]  /*7850*/  ISETP.GT.U32.AND P0, PT, R28, R16, PT ;  /* 0x000000101c00720c */ /* 0x000fca0003f04070 */
[--C-:B------:R-:W-:Y:S01]  /*7860*/  @!P3 IMAD.IADD R17, R17, 0x1, -R28.reuse ;  /* 0x000000011111b824 */ /* 0x100fe200078e0a1c */
[----:B------:R-:W-:Y:S01]  /*7870*/  ISETP.GT.U32.AND P3, PT, R28, R29, PT ;  /* 0x0000001d1c00720c */ /* 0x000fe20003f64070 */
[--C-:B------:R-:W-:Y:S02]  /*7880*/  @!P6 IMAD.IADD R6, R6, 0x1, -R28.reuse ;  /* 0x000000010606e824 */ /* 0x100fe400078e0a1c */
[--C-:B------:R-:W-:Y:S02]  /*7890*/  @!P1 IMAD.IADD R5, R5, 0x1, -R28.reuse ;  /* 0x0000000105059824 */ /* 0x100fe400078e0a1c */
[--C-:B------:R-:W-:Y:S02]  /*78a0*/  @!P5 IMAD.IADD R4, R4, 0x1, -R28.reuse ;  /* 0x000000010404d824 */ /* 0x100fe400078e0a1c */
[--C-:B------:R-:W-:Y:S01]  /*78b0*/  @!P0 IMAD.IADD R16, R16, 0x1, -R28.reuse ;  /* 0x0000000110108824 */ /* 0x100fe200078e0a1c */
[----:B------:R-:W-:Y:S01]  /*78c0*/  ISETP.GT.U32.AND P0, PT, R28, R3, PT ;  /* 0x000000031c00720c */ /* 0x000fe20003f04070 */
[----:B------:R0:W-:Y:S01]  /*78d0*/  STL [R1+0x70], R6 ;  /* 0x0000700601007387 */ /* 0x0001e20000100800 */
[----:B------:R-:W-:-:S03]  /*78e0*/  @!P4 IMAD.IADD R2, R2, 0x1, -R28 ;  /* 0x000000010202c824 */ /* 0x000fc600078e0a1c */
[--C-:B------:R-:W-:Y:S01]  /*78f0*/  @!P3 IMAD.IADD R29, R29, 0x1, -R28.reuse ;  /* 0x000000011d1db824 */ /* 0x100fe200078e0a1c */
[----:B0-----:R-:W3:Y:S04]  /*7900*/  LDL.LU R6, [R1+0x24] ;  /* 0x0000240001067983 */ /* 0x001ee80000300800 */
[----:B------:R0:W-:Y:S04]  /*7910*/  STL [R1+0x164], R5 ;  /* 0x0001640501007387 */ /* 0x0001e80000100800 */
[----:B------:R1:W-:Y:S01]  /*7920*/  STL [R1+0x16c], R4 ;  /* 0x00016c0401007387 */ /* 0x0003e20000100800 */
[----:B------:R-:W-:-:S03]  /*7930*/  @!P0 IMAD.IADD R3, R3, 0x1, -R28 ;  /* 0x0000000103038824 */ /* 0x000fc600078e0a1c */
[----:B0-----:R-:W3:Y:S04]  /*7940*/  LDL.LU R5, [R1+0x20] ;  /* 0x0000200001057983 */ /* 0x001ee80000300800 */
[----:B-1----:R-:W3:Y:S04]  /*7950*/  LDL.LU R4, [R1+0x1c] ;  /* 0x00001c0001047983 */ /* 0x002ee80000300800 */
[----:B------:R-:W-:Y:S04]  /*7960*/  STL [R1+0x184], R2 ;  /* 0x0001840201007387 */ /* 0x000fe80000100800 */
[----:B------:R0:W-:Y:S04]  /*7970*/  STL [R1+0x168], R29 ;  /* 0x0001681d01007387 */ /* 0x0001e80000100800 */
[----:B0-----:R-:W3:Y:S04]  /*7980*/  LDL.LU R29, [R1+0x18] ;  /* 0x00001800011d7983 */ /* 0x001ee80000300800 */
[----:B------:R-:W3:Y:S04]  /*7990*/  LDL.LU R2, [R1+0x14] ;  /* 0x0000140001027983 */ /* 0x000ee80000300800 */
[----:B------:R0:W-:Y:S04]  /*79a0*/  STL [R1+0x15c], R3 ;  /* 0x00015c0301007387 */ /* 0x0001e80000100800 */
[----:B0-----:R-:W3:Y:S01]  /*79b0*/  LDL.LU R3, [R1+0x10] ;  /* 0x0000100001037983 */ /* 0x001ee20000300800 */
[----:B--2---:R-:W-:-:S02]  /*79c0*/  ISETP.GT.U32.AND P2, PT, R28, R11, PT ;  /* 0x0000000b1c00720c */ /* 0x004fc40003f44070 */
[C---:B------:R-:W-:Y:S01]  /*79d0*/  ISETP.GT.U32.AND P1, PT, R28.reuse, R23, PT ;  /* 0x000000171c00720c */ /* 0x040fe20003f24070 */
[----:B------:R-:W2:Y:S01]  /*79e0*/  LDL.LU R15, [R1+0xc] ;  /* 0x00000c00010f7983 */ /* 0x000ea20000300800 */
[----:B------:R-:W-:-:S09]  /*79f0*/  ISETP.GT.U32.AND P5, PT, R28, R22, PT ;  /* 0x000000161c00720c */ /* 0x000fd20003fa4070 */
[--C-:B------:R-:W-:Y:S01]  /*7a00*/  @!P2 IMAD.IADD R11, R11, 0x1, -R28.reuse ;  /* 0x000000010b0ba824 */ /* 0x100fe200078e0a1c */
[C---:B------:R-:W-:Y:S02]  /*7a10*/  ISETP.GT.U32.AND P2, PT, R28.reuse, R14, PT ;  /* 0x0000000e1c00720c */ /* 0x040fe40003f44070 */
[C---:B------:R-:W-:Y:S02]  /*7a20*/  ISETP.GT.U32.AND P4, PT, R28.reuse, R21, PT ;  /* 0x000000151c00720c */ /* 0x040fe40003f84070 */
[C---:B------:R-:W-:Y:S02]  /*7a30*/  ISETP.GT.U32.AND P3, PT, R28.reuse, R17, PT ;  /* 0x000000111c00720c */ /* 0x040fe40003f64070 */
[C---:B------:R-:W-:Y:S01]  /*7a40*/  ISETP.GT.U32.AND P0, PT, R28.reuse, R11, PT ;  /* 0x0000000b1c00720c */ /* 0x040fe20003f04070 */
[----:B------:R-:W-:Y:S01]  /*7a50*/  @!P1 IMAD.IADD R23, R23, 0x1, -R28 ;  /* 0x0000000117179824 */ /* 0x000fe200078e0a1c */
[----:B------:R-:W-:-:S05]  /*7a60*/  ISETP.GT.U32.AND P1, PT, R28, R19, PT ;  /* 0x000000131c00720c */ /* 0x000fca0003f24070 */
[--C-:B------:R-:W-:Y:S01]  /*7a70*/  @!P2 IMAD.IADD R14, R14, 0x1, -R28.reuse ;  /* 0x000000010e0ea824 */ /* 0x100fe200078e0a1c */
[----:B------:R-:W-:Y:S01]  /*7a80*/  ISETP.GT.U32.AND P2, PT, R28, R20, PT ;  /* 0x000000141c00720c */ /* 0x000fe20003f44070 */
[--C-:B------:R-:W-:Y:S01]  /*7a90*/  @!P5 IMAD.IADD R22, R22, 0x1, -R28.reuse ;  /* 0x000000011616d824 */ /* 0x100fe200078e0a1c */
[C---:B------:R-:W-:Y:S01]  /*7aa0*/  ISETP.GT.U32.AND P6, PT, R28.reuse, R16, PT ;  /* 0x000000101c00720c */ /* 0x040fe20003fc4070 */
[--C-:B------:R-:W-:Y:S01]  /*7ab0*/  @!P4 IMAD.IADD R21, R21, 0x1, -R28.reuse ;  /* 0x000000011515c824 */ /* 0x100fe200078e0a1c */
[C---:B----4-:R-:W-:Y:S01]  /*7ac0*/  ISETP.GT.U32.AND P5, PT, R28.reuse, R18, PT ;  /* 0x000000121c00720c */ /* 0x050fe20003fa4070 */
[--C-:B------:R-:W-:Y:S01]  /*7ad0*/  @!P3 IMAD.IADD R17, R17, 0x1, -R28.reuse ;  /* 0x000000011111b824 */ /* 0x100fe200078e0a1c */
[C---:B------:R-:W-:Y:S02]  /*7ae0*/  ISETP.GT.U32.AND P4, PT, R28.reuse, R10, PT ;  /* 0x0000000a1c00720c */ /* 0x040fe40003f84070 */
[----:B------:R-:W-:Y:S01]  /*7af0*/  ISETP.GT.U32.AND P3, PT, R28, R9, PT ;  /* 0x000000091c00720c */ /* 0x000fe20003f64070 */
[----:B------:R-:W-:-:S02]  /*7b00*/  @!P0 IMAD.IADD R11, R11, 0x1, -R28 ;  /* 0x000000010b0b8824 */ /* 0x000fc400078e0a1c */
[--C-:B------:R-:W-:Y:S02]  /*7b10*/  @!P1 IMAD.IADD R19, R19, 0x1, -R28.reuse ;  /* 0x0000000113139824 */ /* 0x100fe400078e0a1c */
[--C-:B------:R-:W-:Y:S02]  /*7b20*/  @!P2 IMAD.IADD R20, R20, 0x1, -R28.reuse ;  /* 0x000000011414a824 */ /* 0x100fe400078e0a1c */
[--C-:B------:R-:W-:Y:S01]  /*7b30*/  @!P6 IMAD.IADD R16, R16, 0x1, -R28.reuse ;  /* 0x000000011010e824 */ /* 0x100fe200078e0a1c */
[----:B------:R-:W-:Y:S01]  /*7b40*/  ISETP.GT.U32.AND P6, PT, R28, R8, PT ;  /* 0x000000081c00720c */ /* 0x000fe20003fc4070 */
[--C-:B------:R-:W-:Y:S02]  /*7b50*/  @!P5 IMAD.IADD R18, R18, 0x1, -R28.reuse ;  /* 0x000000011212d824 */ /* 0x100fe400078e0a1c */
[--C-:B------:R-:W-:Y:S02]  /*7b60*/  @!P4 IMAD.IADD R10, R10, 0x1, -R28.reuse ;  /* 0x000000010a0ac824 */ /* 0x100fe400078e0a1c */
[--C-:B------:R-:W-:Y:S01]  /*7b70*/  @!P3 IMAD.IADD R9, R9, 0x1, -R28.reuse ;  /* 0x000000010909b824 */ /* 0x100fe200078e0a1c */
[----:B------:R0:W-:Y:S07]  /*7b80*/  STL [R1+0x120], R14 ;  /* 0x0001200e01007387 */ /* 0x0001ee0000100800 */
[----:B------:R-:W-:Y:S01]  /*7b90*/  @!P6 IMAD.IADD R8, R8, 0x1, -R28 ;  /* 0x000000010808e824 */ /* 0x000fe200078e0a1c */
[----:B0-----:R-:W4:Y:S04]  /*7ba0*/  LDL.LU R14, [R1+0x44f8] ;  /* 0x0044f800010e7983 */ /* 0x001f280000300800 */
[----:B------:R0:W-:Y:S01]  /*7bb0*/  STL [R1+0x134], R23 ;  /* 0x0001341701007387 */ /* 0x0001e20000100800 */
[----:B------:R-:W-:-:S03]  /*7bc0*/  IABS R7, R7 ;  /* 0x0000000700077213 */ /* 0x000fc60000000000 */
[----:B0-----:R-:W2:Y:S04]  /*7bd0*/  LDL.LU R23, [R1+0x44f4] ;  /* 0x0044f40001177983 */ /* 0x001ea80000300800 */
[----:B------:R0:W-:Y:S04]  /*7be0*/  STL [R1+0x138], R22 ;  /* 0x0001381601007387 */ /* 0x0001e80000100800 */
[----:B0-----:R-:W2:Y:S04]  /*7bf0*/  LDL.LU R22, [R1+0x44f0] ;  /* 0x0044f00001167983 */ /* 0x001ea80000300800 */
[----:B------:R0:W-:Y:S04]  /*7c00*/  STL [R1+0x130], R21 ;  /* 0x0001301501007387 */ /* 0x0001e80000100800 */
[----:B0-----:R-:W2:Y:S04]  /*7c10*/  LDL.LU R21, [R1+0x44ec] ;  /* 0x0044ec0001157983 */ /* 0x001ea80000300800 */
[----:B------:R0:W-:Y:S01]  /*7c20*/  STL [R1+0xdc], R17 ;  /* 0x0000dc1101007387 */ /* 0x0001e20000100800 */
[----:B------:R-:W-:-:S03]  /*7c30*/  IMAD.HI.U32 R27, R27, R7, RZ ;  /* 0x000000071b1b7227 */ /* 0x000fc600078e00ff */
[----:B0-----:R-:W2:Y:S04]  /*7c40*/  LDL.LU R17, [R1+0x8] ;  /* 0x0000080001117983 */ /* 0x001ea80000300800 */
[----:B------:R0:W-:Y:S04]  /*7c50*/  STL [R1+0xf0], R16 ;  /* 0x0000f01001007387 */ /* 0x0001e80000100800 */
[----:B0-----:R-:W2:Y:S04]  /*7c60*/  LDL.LU R16, [R1+0x4] ;  /* 0x0000040001107983 */ /* 0x001ea80000300800 */
[----:B------:R0:W-:Y:S01]  /*7c70*/  STL [R1+0xf8], R11 ;  /* 0x0000f80b01007387 */ /* 0x0001e20000100800 */
[----:B------:R-:W-:-:S03]  /*7c80*/  IMAD.MOV R27, RZ, RZ, -R27 ;  /* 0x000000ffff1b7224 */ /* 0x000fc600078e0a1b */
[----:B0-----:R-:W2:Y:S01]  /*7c90*/  LDL.LU R11, [R1] ;  /* 0x00000000010b7983 */ /* 0x001ea20000300800 */
[C---:B------:R-:W-:Y:S01]  /*7ca0*/  IMAD R27, R28.reuse, R27, R7 ;  /* 0x0000001b1c1b7224 */ /* 0x040fe200078e0207 */
[C---:B---3--:R-:W-:Y:S02]  /*7cb0*/  ISETP.GT.U32.AND P0, PT, R28.reuse, R6, PT ;  /* 0x000000061c00720c */ /* 0x048fe40003f04070 */
[C---:B------:R-:W-:Y:S02]  /*7cc0*/  ISETP.GT.U32.AND P2, PT, R28.reuse, R5, PT ;  /* 0x000000051c00720c */ /* 0x040fe40003f44070 */
[----:B------:R-:W-:-:S09]  /*7cd0*/  ISETP.GT.U32.AND P1, PT, R28, R4, PT ;  /* 0x000000041c00720c */ /* 0x000fd20003f24070 */
[--C-:B------:R-:W-:Y:S01]  /*7ce0*/  @!P0 IMAD.IADD R6, R6, 0x1, -R28.reuse ;  /* 0x0000000106068824 */ /* 0x100fe200078e0a1c */
[C---:B------:R-:W-:Y:S01]  /*7cf0*/  ISETP.GT.U32.AND P0, PT, R28.reuse, R20, PT ;  /* 0x000000141c00720c */ /* 0x040fe20003f04070 */
[--C-:B------:R-:W-:Y:S01]  /*7d00*/  @!P2 IMAD.IADD R5, R5, 0x1, -R28.reuse ;  /* 0x000000010505a824 */ /* 0x100fe200078e0a1c */
[C---:B------:R-:W-:Y:S02]  /*7d10*/  ISETP.GT.U32.AND P5, PT, R28.reuse, R29, PT ;  /* 0x0000001d1c00720c */ /* 0x040fe40003fa4070 */
[----:B------:R-:W-:Y:S01]  /*7d20*/  ISETP.GT.U32.AND P4, PT, R28, R2, PT ;  /* 0x000000021c00720c */ /* 0x000fe20003f84070 */
[----:B------:R-:W-:Y:S01]  /*7d30*/  @!P1 IMAD.IADD R4, R4, 0x1, -R28 ;  /* 0x0000000104049824 */ /* 0x000fe200078e0a1c */
[C---:B------:R-:W-:Y:S02]  /*7d40*/  ISETP.GT.U32.AND P2, PT, R28.reuse, R19, PT ;  /* 0x000000131c00720c */ /* 0x040fe40003f44070 */
[C---:B------:R-:W-:Y:S02]  /*7d50*/  ISETP.GT.U32.AND P1, PT, R28.reuse, R18, PT ;  /* 0x000000121c00720c */ /* 0x040fe40003f24070 */
[----:B------:R-:W-:-:S05]  /*7d60*/  ISETP.GT.U32.AND P3, PT, R28, R3, PT ;  /* 0x000000031c00720c */ /* 0x000fca0003f64070 */
[--C-:B------:R-:W-:Y:S01]  /*7d70*/  @!P5 IMAD.IADD R29, R29, 0x1, -R28.reuse ;  /* 0x000000011d1dd824 */ /* 0x100fe200078e0a1c */
[----:B------:R-:W-:Y:S01]  /*7d80*/  ISETP.GT.U32.AND P5, PT, R28, R10, PT ;  /* 0x0000000a1c00720c */ /* 0x000fe20003fa4070 */
[--C-:B------:R-:W-:Y:S01]  /*7d90*/  @!P4 IMAD.IADD R2, R2, 0x1, -R28.reuse ;  /* 0x000000010202c824 */ /* 0x100fe200078e0a1c */
[----:B------:R-:W-:Y:S01]  /*7da0*/  ISETP.GT.U32.AND P4, PT, R28, R9, PT ;  /* 0x000000091c00720c */ /* 0x000fe20003f84070 */
[--C-:B------:R-:W-:Y:S01]  /*7db0*/  @!P0 IMAD.IADD R20, R20, 0x1, -R28.reuse ;  /* 0x0000000114148824 */ /* 0x100fe200078e0a1c */
[C---:B------:R-:W-:Y:S01]  /*7dc0*/  ISETP.GT.U32.AND P0, PT, R28.reuse, R6, PT ;  /* 0x000000061c00720c */ /* 0x040fe20003f04070 */
[--C-:B------:R-:W-:Y:S02]  /*7dd0*/  @!P2 IMAD.IADD R19, R19, 0x1, -R28.reuse ;  /* 0x000000011313a824 */ /* 0x100fe400078e0a1c */
[--C-:B------:R-:W-:Y:S01]  /*7de0*/  @!P3 IMAD.IADD R3, R3, 0x1, -R28.reuse ;  /* 0x000000010303b824 */ /* 0x100fe200078e0a1c */
[----:B------:R-:W-:Y:S01]  /*7df0*/  ISETP.GT.U32.AND P3, PT, R28, R8, PT ;  /* 0x000000081c00720c */ /* 0x000fe20003f64070 */
[--C-:B------:R-:W-:Y:S01]  /*7e00*/  @!P1 IMAD.IADD R18, R18, 0x1, -R28.reuse ;  /* 0x0000000112129824 */ /* 0x100fe200078e0a1c */
[C---:B------:R-:W-:Y:S01]  /*7e10*/  ISETP.GT.U32.AND P2, PT, R28.reuse, R5, PT ;  /* 0x000000051c00720c */ /* 0x040fe20003f44070 */
[----:B------:R0:W-:Y:S01]  /*7e20*/  STL [R1+0x110], R20 ;  /* 0x0001101401007387 */ /* 0x0001e20000100800 */
[----:B------:R-:W-:Y:S01]  /*7e30*/  ISETP.GT.U32.AND P1, PT, R28, R4, PT ;  /* 0x000000041c00720c */ /* 0x000fe20003f24070 */
[----:B------:R-:W-:-:S02]  /*7e40*/  @!P5 IMAD.IADD R10, R10, 0x1, -R28 ;  /* 0x000000010a0ad824 */ /* 0x000fc400078e0a1c */
[--C-:B------:R-:W-:Y:S01]  /*7e50*/  @!P4 IMAD.IADD R9, R9, 0x1, -R28.reuse ;  /* 0x000000010909c824 */ /* 0x100fe200078e0a1c */
[----:B0-----:R-:W3:Y:S05]  /*7e60*/  LDL.LU R20, [R1+0x44e8] ;  /* 0x0044e80001147983 */ /* 0x001eea0000300800 */
[--C-:B------:R-:W-:Y:S01]  /*7e70*/  @!P3 IMAD.IADD R8, R8, 0x1, -R28.reuse ;  /* 0x000000010808b824 */ /* 0x100fe200078e0a1c */
[----:B------:R0:W-:Y:S01]  /*7e80*/  STL [R1+0xf4], R19 ;  /* 0x0000f41301007387 */ /* 0x0001e20000100800 */
[--C-:B------:R-:W-:Y:S02]  /*7e90*/  @!P0 IMAD.IADD R6, R6, 0x1, -R28.reuse ;  /* 0x0000000106068824 */ /* 0x100fe400078e0a1c */
[--C-:B------:R-:W-:Y:S01]  /*7ea0*/  @!P2 IMAD.IADD R5, R5, 0x1, -R28.reuse ;  /* 0x000000010505a824 */ /* 0x100fe200078e0a1c */
[----:B0-----:R-:W3:Y:S04]  /*7eb0*/  LDL.LU R19, [R1+0x44e4] ;  /* 0x0044e40001137983 */ /* 0x001ee80000300800 */
[----:B------:R0:W-:Y:S01]  /*7ec0*/  STL [R1+0xe0], R18 ;  /* 0x0000e01201007387 */ /* 0x0001e20000100800 */
[----:B------:R-:W-:-:S03]  /*7ed0*/  @!P1 IMAD.IADD R4, R4, 0x1, -R28 ;  /* 0x0000000104049824 */ /* 0x000fc600078e0a1c */
[----:B0-----:R-:W3:Y:S04]  /*7ee0*/  LDL.LU R18, [R1+0x44e0] ;  /* 0x0044e00001127983 */ /* 0x001ee80000300800 */
[----:B------:R0:W-:Y:S04]  /*7ef0*/  STL [R1+0x30], R10 ;  /* 0x0000300a01007387 */ /* 0x0001e80000100800 */
[----:B0-----:R-:W3:Y:S04]  /*7f00*/  LDL.LU R10, [R1+0x44dc] ;  /* 0x0044dc00010a7983 */ /* 0x001ee80000300800 */
[----:B------:R0:W-:Y:S04]  /*7f10*/  STL [R1+0x2c], R9 ;  /* 0x00002c0901007387 */ /* 0x0001e80000100800 */
[----:B0-----:R-:W3:Y:S04]  /*7f20*/  LDL.LU R9, [R1+0x44d8] ;  /* 0x0044d80001097983 */ /* 0x001ee80000300800 */
[----:B------:R0:W-:Y:S04]  /*7f30*/  STL [R1+0x28], R8 ;  /* 0x0000280801007387 */ /* 0x0001e80000100800 */
[----:B0-----:R-:W3:Y:S04]  /*7f40*/  LDL.LU R8, [R1+0x44d4] ;  /* 0x0044d40001087983 */ /* 0x001ee80000300800 */
[----:B------:R-:W3:Y:S04]  /*7f50*/  LDL.LU R7, [R1+0x44d0] ;  /* 0x0044d00001077983 */ /* 0x000ee80000300800 */
[----:B------:R0:W-:Y:S04]  /*7f60*/  STL [R1+0x24], R6 ;  /* 0x0000240601007387 */ /* 0x0001e80000100800 */
[----:B0-----:R-:W3:Y:S04]  /*7f70*/  LDL.LU R6, [R1+0x44cc] ;  /* 0x0044cc0001067983 */ /* 0x001ee80000300800 */
[----:B------:R0:W-:Y:S04]  /*7f80*/  STL [R1+0x20], R5 ;  /* 0x0000200501007387 */ /* 0x0001e80000100800 */
[----:B0-----:R-:W4:Y:S04]  /*7f90*/  LDL.LU R5, [R1+0x44c8] ;  /* 0x0044c80001057983 */ /* 0x001f280000300800 */
[----:B------:R0:W-:Y:S04]  /*7fa0*/  STL [R1+0x1c], R4 ;  /* 0x00001c0401007387 */ /* 0x0001e80000100800 */
[----:B0-----:R-:W4:Y:S01]  /*7fb0*/  LDL.LU R4, [R1+0x44c4] ;  /* 0x0044c40001047983 */ /* 0x001f220000300800 */
[----:B------:R-:W-:-:S02]  /*7fc0*/  ISETP.GT.U32.AND P5, PT, R28, R29, PT ;  /* 0x0000001d1c00720c */ /* 0x000fc40003fa4070 */
[C---:B--2---:R-:W-:Y:S02]  /*7fd0*/  ISETP.GT.U32.AND P6, PT, R28.reuse, R15, PT ;  /* 0x0000000f1c00720c */ /* 0x044fe40003fc4070 */
[C---:B------:R-:W-:Y:S02]  /*7fe0*/  ISETP.GT.U32.AND P4, PT, R28.reuse, R2, PT ;  /* 0x000000021c00720c */ /* 0x040fe40003f84070 */
[----:B------:R-:W-:-:S07]  /*7ff0*/  ISETP.GT.U32.AND P3, PT, R28, R3, PT ;  /* 0x000000031c00720c */ /* 0x000fce0003f64070 */
[--C-:B------:R-:W-:Y:S02]  /*8000*/  @!P5 IMAD.IADD R29, R29, 0x1, -R28.reuse ;  /* 0x000000011d1dd824 */ /* 0x100fe400078e0a1c */
[----:B------:R-:W-:-:S03]  /*8010*/  @!P6 IMAD.IADD R15, R15, 0x1, -R28 ;  /* 0x000000010f0fe824 */ /* 0x000fc600078e0a1c */
[----:B------:R0:W-:Y:S01]  /*8020*/  STL [R1+0x18], R29 ;  /* 0x0000181d01007387 */ /* 0x0001e20000100800 */
[--C-:B------:R-:W-:Y:S01]  /*8030*/  @!P4 IMAD.IADD R2, R2, 0x1, -R28.reuse ;  /* 0x000000010202c824 */ /* 0x100fe200078e0a1c */
[C---:B------:R-:W-:Y:S02]  /*8040*/  ISETP.GT.U32.AND P6, PT, R28.reuse, R15, PT ;  /* 0x0000000f1c00720c */ /* 0x040fe40003fc4070 */
[----:B0-----:R-:W2:Y:S01]  /*8050*/  LDL.LU R29, [R1+0x44c0] ;  /* 0x0044c000011d7983 */ /* 0x001ea20000300800 */
[C---:B------:R-:W-:Y:S01]  /*8060*/  ISETP.GT.U32.AND P0, PT, R28.reuse, R17, PT ;  /* 0x000000111c00720c */ /* 0x040fe20003f04070 */
[--C-:B------:R-:W-:Y:S01]  /*8070*/  @!P3 IMAD.IADD R3, R3, 0x1, -R28.reuse ;  /* 0x000000010303b824 */ /* 0x100fe200078e0a1c */
[C---:B------:R-:W-:Y:S01]  /*8080*/  ISETP.GT.U32.AND P2, PT, R28.reuse, R16, PT ;  /* 0x000000101c00720c */ /* 0x040fe20003f44070 */
[----:B------:R0:W-:Y:S07]  /*8090*/  STL [R1+0x14], R2 ;  /* 0x0000140201007387 */ /* 0x0001ee0000100800 */
[--C-:B------:R-:W-:Y:S01]  /*80a0*/  @!P6 IMAD.IADD R15, R15, 0x1, -R28.reuse ;  /* 0x000000010f0fe824 */ /* 0x100fe200078e0a1c */
[----:B0-----:R-:W2:Y:S04]  /*80b0*/  LDL.LU R2, [R1+0x44bc] ;  /* 0x0044bc0001027983 */ /* 0x001ea80000300800 */
[----:B------:R0:W-:Y:S01]  /*80c0*/  STL [R1+0x10], R3 ;  /* 0x0000100301007387 */ /* 0x0001e20000100800 */
[----:B------:R-:W-:Y:S01]  /*80d0*/  ISETP.GT.U32.AND P1, PT, R28, R11, PT ;  /* 0x0000000b1c00720c */ /* 0x000fe20003f24070 */
[----:B------:R-:W-:-:S02]  /*80e0*/  @!P0 IMAD.IADD R17, R17, 0x1, -R28 ;  /* 0x0000000111118824 */ /* 0x000fc400078e0a1c */
[----:B0-----:R-:W2:Y:S01]  /*80f0*/  LDL.LU R3, [R1+0x44b8] ;  /* 0x0044b80001037983 */ /* 0x001ea20000300800 */
[----:B------:R-:W-:-:S09]  /*8100*/  @!P2 IMAD.IADD R16, R16, 0x1, -R28 ;  /* 0x000000011010a824 */ /* 0x000fd200078e0a1c */
[----:B------:R-:W-:Y:S01]  /*8110*/  @!P1 IMAD.IADD R11, R11, 0x1, -R28 ;  /* 0x000000010b0b9824 */ /* 0x000fe200078e0a1c */
[----:B------:R-:W-:Y:S01]  /*8120*/  STL [R1+0xc], R15 ;  /* 0x00000c0f01007387 */ /* 0x000fe20000100800 */
[C---:B---3--:R-:W-:Y:S02]  /*8130*/  ISETP.GT.U32.AND P2, PT, R28.reuse, R6, PT ;  /* 0x000000061c00720c */ /* 0x048fe40003f44070 */
[C---:B----4-:R-:W-:Y:S02]  /*8140*/  ISETP.GT.U32.AND P0, PT, R28.reuse, R5, PT ;  /* 0x000000051c00720c */ /* 0x050fe40003f04070 */
[----:B------:R-:W-:-:S11]  /*8150*/  ISETP.GT.U32.AND P6, PT, R28, R4, PT ;  /* 0x000000041c00720c */ /* 0x000fd60003fc4070 */
[--C-:B------:R-:W-:Y:S01]  /*8160*/  @!P0 IMAD.IADD R5, R5, 0x1, -R28.reuse ;  /* 0x0000000105058824 */ /* 0x100fe200078e0a1c */
[----:B------:R-:W-:Y:S01]  /*8170*/  ISETP.GT.U32.AND P0, PT, R28, R16, PT ;  /* 0x000000101c00720c */ /* 0x000fe20003f04070 */
[--C-:B------:R-:W-:Y:S01]  /*8180*/  @!P2 IMAD.IADD R6, R6, 0x1, -R28.reuse ;  /* 0x000000010606a824 */ /* 0x100fe200078e0a1c */
[----:B------:R-:W-:Y:S01]  /*8190*/  ISETP.GT.U32.AND P2, PT, R28, R11, PT ;  /* 0x0000000b1c00720c */ /* 0x000fe20003f44070 */
[----:B------:R-:W-:Y:S01]  /*81a0*/  @!P6 IMAD.IADD R4, R4, 0x1, -R28 ;  /* 0x000000010404e824 */ /* 0x000fe200078e0a1c */
[----:B------:R-:W-:-:S09]  /*81b0*/  ISETP.GT.U32.AND P6, PT, R28, R17, PT ;  /* 0x000000111c00720c */ /* 0x000fd20003fc4070 */
[--C-:B------:R-:W-:Y:S02]  /*81c0*/  @!P0 IMAD.IADD R16, R16, 0x1, -R28.reuse ;  /* 0x0000000110108824 */ /* 0x100fe400078e0a1c */
[--C-:B------:R-:W-:Y:S02]  /*81d0*/  @!P2 IMAD.IADD R11, R11, 0x1, -R28.reuse ;  /* 0x000000010b0ba824 */ /* 0x100fe400078e0a1c */
[----:B------:R-:W-:-:S05]  /*81e0*/  @!P6 IMAD.IADD R17, R17, 0x1, -R28 ;  /* 0x000000011111e824 */ /* 0x000fca00078e0a1c */
[----:B------:R0:W-:Y:S04]  /*81f0*/  STL [R1+0x8], R17 ;  /* 0x0000081101007387 */ /* 0x0001e80000100800 */
[----:B0-----:R-:W3:Y:S04]  /*8200*/  LDL.LU R17, [R1+0x44b4] ;  /* 0x0044b40001117983 */ /* 0x001ee80000300800 */
[----:B------:R0:W-:Y:S04]  /*8210*/  STL [R1+0x4], R16 ;  /* 0x0000041001007387 */ /* 0x0001e80000100800 */
[----:B0-----:R-:W3:Y:S04]  /*8220*/  LDL.LU R16, [R1+0x44b0] ;  /* 0x0044b00001107983 */ /* 0x001ee80000300800 */
[----:B------:R0:W-:Y:S04]  /*8230*/  STL [R1], R11 ;  /* 0x0000000b01007387 */ /* 0x0001e80000100800 */
[----:B0-----:R-:W3:Y:S01]  /*8240*/  LDL.LU R11, [R1+0x44ac] ;  /* 0x0044ac00010b7983 */ /* 0x001ee20000300800 */
[----:B--2---:R-:W-:-:S02]  /*8250*/  ISETP.GT.U32.AND P5, PT, R28, R29, PT ;  /* 0x0000001d1c00720c */ /* 0x004fc40003fa4070 */
[C---:B------:R-:W-:Y:S02]  /*8260*/  ISETP.GT.U32.AND P4, PT, R28.reuse, R2, PT ;  /* 0x000000021c00720c */ /* 0x040fe40003f84070 */
[C---:B------:R-:W-:Y:S02]  /*8270*/  ISETP.GT.U32.AND P3, PT, R28.reuse, R3, PT ;  /* 0x000000031c00720c */ /* 0x040fe40003f64070 */
[----:B------:R-:W-:-:S07]  /*8280*/  ISETP.GT.U32.AND P1, PT, R28, R7, PT ;  /* 0x000000071c00720c */ /* 0x000fce0003f24070 */
[--C-:B------:R-:W-:Y:S01]  /*8290*/  @!P5 IMAD.IADD R29, R29, 0x1, -R28.reuse ;  /* 0x000000011d1dd824 */ /* 0x100fe200078e0a1c */
[----:B------:R-:W-:Y:S01]  /*82a0*/  ISETP.GT.U32.AND P5, PT, R28, R8, PT ;  /* 0x000000081c00720c */ /* 0x000fe20003fa4070 */
[--C-:B------:R-:W-:Y:S01]  /*82b0*/  @!P4 IMAD.IADD R2, R2, 0x1, -R28.reuse ;  /* 0x000000010202c824 */ /* 0x100fe200078e0a1c */
[C---:B------:R-:W-:Y:S01]  /*82c0*/  ISETP.GT.U32.AND P4, PT, R28.reuse, R9, PT ;  /* 0x000000091c00720c */ /* 0x040fe20003f84070 */
[--C-:B------:R-:W-:Y:S01]  /*82d0*/  @!P3 IMAD.IADD R3, R3, 0x1, -R28.reuse ;  /* 0x000000010303b824 */ /* 0x100fe200078e0a1c */
[C---:B------:R-:W-:Y:S01]  /*82e0*/  ISETP.GT.U32.AND P3, PT, R28.reuse, R10, PT ;  /* 0x0000000a1c00720c */ /* 0x040fe20003f64070 */
[----:B------:R-:W-:Y:S01]  /*82f0*/  @!P1 IMAD.IADD R7, R7, 0x1, -R28 ;  /* 0x0000000107079824 */ /* 0x000fe200078e0a1c */
[----:B------:R-:W-:-:S07]  /*8300*/  ISETP.GT.U32.AND P1, PT, R28, R29, PT ;  /* 0x0000001d1c00720c */ /* 0x000fce0003f24070 */
[--C-:B------:R-:W-:Y:S01]  /*8310*/  @!P5 IMAD.IADD R8, R8, 0x1, -R28.reuse ;  /* 0x000000010808d824 */ /* 0x100fe200078e0a1c */
[C---:B------:R-:W-:Y:S01]  /*8320*/  ISETP.GT.U32.AND P5, PT, R28.reuse, R2, PT ;  /* 0x000000021c00720c */ /* 0x040fe20003fa4070 */
[--C-:B------:R-:W-:Y:S01]  /*8330*/  @!P4 IMAD.IADD R9, R9, 0x1, -R28.reuse ;  /* 0x000000010909c824 */ /* 0x100fe200078e0a1c */
[----:B------:R-:W-:Y:S01]  /*8340*/  ISETP.GT.U32.AND P4, PT, R28, R3, PT ;  /* 0x000000031c00720c */ /* 0x000fe20003f84070 */
[--C-:B------:R-:W-:Y:S01]  /*8350*/  @!P3 IMAD.IADD R10, R10, 0x1, -R28.reuse ;  /* 0x000000010a0ab824 */ /* 0x100fe200078e0a1c */
[C---:B------:R-:W-:Y:S01]  /*8360*/  ISETP.GT.U32.AND P3, PT, R28.reuse, R4, PT ;  /* 0x000000041c00720c */ /* 0x040fe20003f64070 */
[----:B------:R-:W-:Y:S01]  /*8370*/  @!P1 IMAD.IADD R29, R29, 0x1, -R28 ;  /* 0x000000011d1d9824 */ /* 0x000fe200078e0a1c */
[C---:B------:R-:W-:Y:S02]  /*8380*/  ISETP.GT.U32.AND P0, PT, R28.reuse, R5, PT ;  /* 0x000000051c00720c */ /* 0x040fe40003f04070 */
[C---:B------:R-:W-:Y:S02]  /*8390*/  ISETP.GT.U32.AND P2, PT, R28.reuse, R6, PT ;  /* 0x000000061c00720c */ /* 0x040fe40003f44070 */
[----:B------:R-:W-:-:S03]  /*83a0*/  ISETP.GT.U32.AND P1, PT, R28, R7, PT ;  /* 0x000000071c00720c */ /* 0x000fc60003f24070 */
[--C-:B------:R-:W-:Y:S01]  /*83b0*/  @!P5 IMAD.IADD R2, R2, 0x1, -R28.reuse ;  /* 0x000000010202d824 */ /* 0x100fe200078e0a1c */
[C---:B------:R-:W-:Y:S02]  /*83c0*/  ISETP.GT.U32.AND P5, PT, R28.reuse, R8, PT ;  /* 0x000000081c00720c */ /* 0x040fe40003fa4070 */
[C---:B------:R-:W-:Y:S01]  /*83d0*/  ISETP.GT.U32.AND P6, PT, R28.reuse, R9, PT ;  /* 0x000000091c00720c */ /* 0x040fe20003fc4070 */
[--C-:B------:R-:W-:Y:S01]  /*83e0*/  @!P4 IMAD.IADD R3, R3, 0x1, -R28.reuse ;  /* 0x000000010303c824 */ /* 0x100fe200078e0a1c */
[----:B------:R-:W-:Y:S01]  /*83f0*/  ISETP.GT.U32.AND P4, PT, R28, R10, PT ;  /* 0x0000000a1c00720c */ /* 0x000fe20003f84070 */
[--C-:B------:R-:W-:Y:S02]  /*8400*/  @!P3 IMAD.IADD R4, R4, 0x1, -R28.reuse ;  /* 0x000000010404b824 */ /* 0x100fe400078e0a1c */
[--C-:B------:R-:W-:Y:S02]  /*8410*/  @!P0 IMAD.IADD R5, R5, 0x1, -R28.reuse ;  /* 0x0000000105058824 */ /* 0x100fe400078e0a1c */
[----:B------:R-:W-:-:S02]  /*8420*/  @!P2 IMAD.IADD R6, R6, 0x1, -R28 ;  /* 0x000000010606a824 */ /* 0x000fc400078e0a1c */
[--C-:B------:R-:W-:Y:S01]  /*8430*/  @!P1 IMAD.IADD R7, R7, 0x1, -R28.reuse ;  /* 0x0000000107079824 */ /* 0x100fe200078e0a1c */
[----:B------:R-:W-:Y:S01]  /*8440*/  ISETP.GT.U32.AND P1, PT, R28, R18, PT ;  /* 0x000000121c00720c */ /* 0x000fe20003f24070 */
[--C-:B------:R-:W-:Y:S01]  /*8450*/  @!P5 IMAD.IADD R8, R8, 0x1, -R28.reuse ;  /* 0x000000010808d824 */ /* 0x100fe200078e0a1c */
[C---:B------:R-:W-:Y:S01]  /*8460*/  ISETP.GT.U32.AND P5, PT, R28.reuse, R19, PT ;  /* 0x000000131c00720c */ /* 0x040fe20003fa4070 */
[--C-:B------:R-:W-:Y:S01]  /*8470*/  @!P6 IMAD.IADD R9, R9, 0x1, -R28.reuse ;  /* 0x000000010909e824 */ /* 0x100fe200078e0a1c */
[----:B------:R-:W-:Y:S01]  /*8480*/  ISETP.GT.U32.AND P6, PT, R28, R20, PT ;  /* 0x000000141c00720c */ /* 0x000fe20003fc4070 */
[----:B------:R-:W-:Y:S01]  /*8490*/  @!P4 IMAD.IADD R10, R10, 0x1, -R28 ;  /* 0x000000010a0ac824 */ /* 0x000fe200078e0a1c */
[----:B------:R-:W-:-:S07]  /*84a0*/  ISETP.GT.U32.AND P4, PT, R28, R21, PT ;  /* 0x000000151c00720c */ /* 0x000fce0003f84070 */
[--C-:B------:R-:W-:Y:S01]  /*84b0*/  @!P1 IMAD.IADD R18, R18, 0x1, -R28.reuse ;  /* 0x0000000112129824 */ /* 0x100fe200078e0a1c */
[C---:B------:R-:W-:Y:S01]  /*84c0*/  ISETP.GT.U32.AND P1, PT, R28.reuse, R25, PT ;  /* 0x000000191c00720c */ /* 0x040fe20003f24070 */
[--C-:B------:R-:W-:Y:S01]  /*84d0*/  @!P5 IMAD.IADD R19, R19, 0x1, -R28.reuse ;  /* 0x000000011313d824 */ /* 0x100fe200078e0a1c */
[----:B------:R-:W-:Y:S01]  /*84e0*/  ISETP.GT.U32.AND P5, PT, R28, R26, PT ;  /* 0x0000001a1c00720c */ /* 0x000fe20003fa4070 */
[--C-:B------:R-:W-:Y:S01]  /*84f0*/  @!P6 IMAD.IADD R20, R20, 0x1, -R28.reuse ;  /* 0x000000011414e824 */ /* 0x100fe200078e0a1c */
[----:B------:R-:W-:Y:S01]  /*8500*/  ISETP.GT.U32.AND P6, PT, R28, R27, PT ;  /* 0x0000001b1c00720c */ /* 0x000fe20003fc4070 */
[----:B------:R-:W-:-:S08]  /*8510*/  @!P4 IMAD.IADD R21, R21, 0x1, -R28 ;  /* 0x000000011515c824 */ /* 0x000fd000078e0a1c */
[--C-:B------:R-:W-:Y:S01]  /*8520*/  @!P1 IMAD.IADD R25, R25, 0x1, -R28.reuse ;  /* 0x0000000119199824 */ /* 0x100fe200078e0a1c */
[----:B------:R-:W-:Y:S01]  /*8530*/  ISETP.GT.U32.AND P1, PT, R28, R19, PT ;  /* 0x000000131c00720c */ /* 0x000fe20003f24070 */
[--C-:B------:R-:W-:Y:S01]  /*8540*/  @!P5 IMAD.IADD R26, R26, 0x1, -R28.reuse ;  /* 0x000000011a1ad824 */ /* 0x100fe200078e0a1c */
[----:B------:R-:W-:Y:S01]  /*8550*/  ISETP.GT.U32.AND P5, PT, R28, R20, PT ;  /* 0x000000141c00720c */ /* 0x000fe20003fa4070 */
[----:B------:R-:W-:-:S03]  /*8560*/  @!P6 IMAD.IADD R27, R27, 0x1, -R28 ;  /* 0x000000011b1be824 */ /* 0x000fc600078e0a1c */
[C---:B------:R-:W-:Y:S01]  /*8570*/  ISETP.GT.U32.AND P6, PT, R28.reuse, R26, PT ;  /* 0x0000001a1c00720c */ /* 0x040fe20003fc4070 */
[----:B------:R-:W0:Y:S06]  /*8580*/  S2R R15, SR_TID.X ;  /* 0x00000000000f7919 */ /* 0x000e2c0000002100 */
[--C-:B------:R-:W-:Y:S01]  /*8590*/  @!P1 IMAD.IADD R19, R19, 0x1, -R28.reuse ;  /* 0x0000000113139824 */ /* 0x100fe200078e0a1c */
[----:B------:R-:W-:Y:S01]  /*85a0*/  ISETP.GT.U32.AND P1, PT, R28, R25, PT ;  /* 0x000000191c00720c */ /* 0x000fe20003f24070 */
[----:B------:R-:W-:Y:S01]  /*85b0*/  @!P5 IMAD.IADD R20, R20, 0x1, -R28 ;  /* 0x000000011414d824 */ /* 0x000fe200078e0a1c */
[----:B------:R-:W-:Y:S01]  /*85c0*/  ISETP.GT.U32.AND P5, PT, R28, R27, PT ;  /* 0x0000001b1c00720c */ /* 0x000fe20003fa4070 */
[----:B------:R1:W-:Y:S04]  /*85d0*/  STL [R1+0x4490], R29 ;  /* 0x0044901d01007387 */ /* 0x0003e80000100800 */
[----:B------:R2:W-:Y:S04]  /*85e0*/  STL [R1+0x4494], R2 ;  /* 0x0044940201007387 */ /* 0x0005e80000100800 */
[----:B------:R0:W-:Y:S04]  /*85f0*/  STL [R1+0x4498], R3 ;  /* 0x0044980301007387 */ /* 0x0001e80000100800 */
[----:B-1----:R-:W4:Y:S04]  /*8600*/  LDL R29, [R1+0x17e8] ;  /* 0x0017e800011d7983 */ /* 0x002f280000100800 */
[----:B--2---:R-:W2:Y:S04]  /*8610*/  LDL R2, [R1+0x17e4] ;  /* 0x0017e40001027983 */ /* 0x004ea80000100800 */
[----:B0-----:R-:W2:Y:S04]  /*8620*/  LDL R3, [R1+0x17e0] ;  /* 0x0017e00001037983 */ /* 0x001ea80000100800 */
[----:B------:R0:W-:Y:S04]  /*8630*/  STL [R1+0x449c], R4 ;  /* 0x00449c0401007387 */ /* 0x0001e80000100800 */
[----:B0-----:R-:W2:Y:S04]  /*8640*/  LDL R4, [R1+0x17dc] ;  /* 0x0017dc0001047983 */ /* 0x001ea80000100800 */
[----:B------:R0:W-:Y:S04]  /*8650*/  STL [R1+0x44a0], R5 ;  /* 0x0044a00501007387 */ /* 0x0001e80000100800 */
[----:B------:R1:W-:Y:S01]  /*8660*/  STL [R1+0x44a4], R6 ;  /* 0x0044a40601007387 */ /* 0x0003e20000100800 */
[----:B0-----:R-:W-:-:S02]  /*8670*/  IMAD.SHL.U32 R5, R15, 0x200, RZ ;  /* 0x000002000f057824 */ /* 0x001fc400078e00ff */
[----:B------:R-:W-:Y:S01]  /*8680*/  IMAD.SHL.U32 R15, R15, 0x2, RZ ;  /* 0x000000020f0f7824 */ /* 0x000fe200078e00ff */
[----:B-1----:R-:W2:Y:S01]  /*8690*/  LDL.LU R6, [R1+0x19c] ;  /* 0x00019c0001067983 */ /* 0x002ea20000300800 */
[C---:B---3--:R-:W-:Y:S02]  /*86a0*/  ISETP.GT.U32.AND P2, PT, R28.reuse, R17, PT ;  /* 0x000000111c00720c */ /* 0x048fe40003f44070 */
[----:B------:R-:W-:-:S11]  /*86b0*/  ISETP.GT.U32.AND P0, PT, R28, R16, PT ;  /* 0x000000101c00720c */ /* 0x000fd60003f04070 */
[--C-:B------:R-:W-:Y:S01]  /*86c0*/  @!P2 IMAD.IADD R17, R17, 0x1, -R28.reuse ;  /* 0x000000011111a824 */ /* 0x100fe200078e0a1c */
[----:B------:R-:W-:Y:S01]  /*86d0*/  ISETP.GT.U32.AND P3, PT, R28, R11, PT ;  /* 0x0000000b1c00720c */ /* 0x000fe20003f64070 */
[----:B------:R-:W-:Y:S01]  /*86e0*/  @!P0 IMAD.IADD R16, R16, 0x1, -R28 ;  /* 0x0000000110108824 */ /* 0x000fe200078e0a1c */
        /* <DEDUP_REMOVED lines=12> */
[C---:B------:R-:W-:Y:S01]  /*87b0*/  ISETP.GT.U32.AND P0, PT, R28.reuse, R23, PT ;  /* 0x000000171c00720c */ /* 0x040fe20003f04070 */
[--C-:B------:R-:W-:Y:S01]  /*87c0*/  @!P4 IMAD.IADD R11, R11, 0x1, -R28.reuse ;  /* 0x000000010b0bc824 */ /* 0x100fe200078e0a1c */
[----:B------:R-:W-:Y:S01]  /*87d0*/  ISETP.GT.U32.AND P4, PT, R28, R21, PT ;  /* 0x000000151c00720c */ /* 0x000fe20003f84070 */
[----:B------:R-:W-:Y:S01]  /*87e0*/  @!P2 IMAD.IADD R18, R18, 0x1, -R28 ;  /* 0x000000011212a824 */ /* 0x000fe200078e0a1c */
[----:B------:R-:W-:-:S07]  /*87f0*/  ISETP.GT.U32.AND P2, PT, R28, R24, PT ;  /* 0x000000181c00720c */ /* 0x000fce0003f44070 */
[----:B------:R-:W-:Y:S01]  /*8800*/  @!P3 IMAD.IADD R16, R16, 0x1, -R28 ;  /* 0x000000011010b824 */ /* 0x000fe200078e0a1c */
[----:B------:R-:W-:Y:S02]  /*8810*/  ISETP.GT.U32.AND P3, PT, R28, R22, PT ;  /* 0x000000161c00720c */ /* 0x000fe40003f64070 */
[----:B------:R-:W0:Y:S02]  /*8820*/  S2R R28, SR_TID.X ;  /* 0x00000000001c7919 */ /* 0x000e240000002100 */
[----:B0-----:R-:W-:-:S05]  /*8830*/  LOP3.LUT R28, R28, 0x7, RZ, 0xc0, !PT ;  /* 0x000000071c1c7812 */ /* 0x001fca00078ec0ff */
[----:B------:R-:W-:-:S05]  /*8840*/  IMAD R28, R28, 0x210, RZ ;  /* 0x000002101c1c7824 */ /* 0x000fca00078e02ff */
[----:B------:R-:W-:Y:S02]  /*8850*/  LOP3.LUT R28, R28, 0x30, R15, 0x78, !PT ;  /* 0x000000301c1c7812 */ /* 0x000fe400078e780f */
[----:B------:R-:W3:Y:S01]  /*8860*/  LDL.LU R15, [R1+0x44a8] ;  /* 0x0044a800010f7983 */ /* 0x000ee20000300800 */
[----:B------:R-:W-:-:S05]  /*8870*/  IABS R28, c[0x0][0x17c] ;  /* 0x00005f00001c7a13 */ /* 0x000fca0000000000 */
[--C-:B------:R-:W-:Y:S02]  /*8880*/  @!P2 IMAD.IADD R24, R24, 0x1, -R28.reuse ;  /* 0x000000011818a824 */ /* 0x100fe400078e0a1c */
[--C-:B------:R-:W-:Y:S01]  /*8890*/  @!P4 IMAD.IADD R21, R21, 0x1, -R28.reuse ;  /* 0x000000011515c824 */ /* 0x100fe200078e0a1c */
[----:B------:R-:W-:Y:S01]  /*88a0*/  LOP3.LUT R5, R5, 0x2000, RZ, 0xc0, !PT ;  /* 0x0000200005057812 */ /* 0x000fe200078ec0ff */
[----:B------:R-:W-:Y:S01]  /*88b0*/  @!P1 IMAD.IADD R25, R25, 0x1, -R28 ;  /* 0x0000000119199824 */ /* 0x000fe200078e0a1c */
[----:B----4-:R-:W-:Y:S02]  /*88c0*/  ISETP.GE.AND P2, PT, R29, RZ, PT ;  /* 0x000000ff1d00720c */ /* 0x010fe40003f46270 */
[----:B------:R-:W0:Y:S01]  /*88d0*/  S2R R29, SR_TID.X ;  /* 0x00000000001d7919 */ /* 0x000e220000002100 */
[----:B------:R-:W-:Y:S02]  /*88e0*/  ISETP.NE.AND P1, PT, RZ, c[0x0][0x178], PT ;  /* 0x00005e00ff007a0c */ /* 0x000fe40003f25270 */
[----:B--2---:R-:W-:-:S02]  /*88f0*/  ISETP.GE.AND P4, PT, R4, RZ, PT ;  /* 0x000000ff0400720c */ /* 0x004fc40003f86270 */
[----:B0-----:R-:W-:Y:S01]  /*8900*/  LOP3.LUT R29, R29, 0x7f, RZ, 0xc0, !PT ;  /* 0x0000007f1d1d7812 */ /* 0x001fe200078ec0ff */
[----:B------:R-:W-:Y:S02]  /*8910*/  @!P3 IMAD.IADD R22, R22, 0x1, -R28 ;  /* 0x000000011616b824 */ /* 0x000fe400078e0a1c */
[----:B------:R-:W-:-:S05]  /*8920*/  IMAD.IADD R5, R5, 0x1, R6 ;  /* 0x0000000105057824 */ /* 0x000fca00078e0206 */
[----:B------:R0:W-:Y:S01]  /*8930*/  STL [R1+0x8f0], R5 ;  /* 0x0008f00501007387 */ /* 0x0001e20000100800 */
[--C-:B------:R-:W-:Y:S01]  /*8940*/  @!P0 IMAD.IADD R23, R23, 0x1, -R28.reuse ;  /* 0x0000000117178824 */ /* 0x100fe200078e0a1c */
[----:B------:R-:W-:Y:S01]  /*8950*/  ISETP.GE.AND P3, PT, R3, RZ, PT ;  /* 0x000000ff0300720c */ /* 0x000fe20003f66270 */
[--C-:B------:R-:W-:Y:S01]  /*8960*/  @!P6 IMAD.IADD R26, R26, 0x1, -R28.reuse ;  /* 0x000000011a1ae824 */ /* 0x100fe200078e0a1c */
[----:B0-----:R-:W-:Y:S01]  /*8970*/  LOP3.LUT R5, RZ, c[0x0][0x178], RZ, 0x33, !PT ;  /* 0x00005e00ff057a12 */ /* 0x001fe200078e33ff */
[----:B------:R-:W-:Y:S01]  /*8980*/  @!P5 IMAD.IADD R27, R27, 0x1, -R28 ;  /* 0x000000011b1bd824 */ /* 0x000fe200078e0a1c */
[----:B------:R-:W-:Y:S01]  /*8990*/  ISETP.GE.AND P0, PT, R2, RZ, PT ;  /* 0x000000ff0200720c */ /* 0x000fe20003f06270 */
[----:B------:R-:W-:Y:S01]  /*89a0*/  IMAD R28, R29, c[0x0][0x18c], RZ ;  /* 0x000063001d1c7a24 */ /* 0x000fe200078e02ff */
[----:B------:R-:W2:Y:S04]  /*89b0*/  LDL R6, [R1+0x41ec] ;  /* 0x0041ec0001067983 */ /* 0x000ea80000100800 */
[----:B------:R-:W4:Y:S04]  /*89c0*/  LDL R2, [R1+0x41e8] ;  /* 0x0041e80001027983 */ /* 0x000f280000100800 */
[----:B------:R-:W4:Y:S04]  /*89d0*/  LDL R3, [R1+0x41e0] ;  /* 0x0041e00001037983 */ /* 0x000f280000100800 */
[----:B------:R-:W4:Y:S01]  /*89e0*/  LDL R29, [R1+0x41e4] ;  /* 0x0041e400011d7983 */ /* 0x000f220000100800 */
[----:B---3--:R-:W-:-:S05]  /*89f0*/  @!P4 IMAD.MOV R15, RZ, RZ, -R15 ;  /* 0x000000ffff0fc224 */ /* 0x008fca00078e0a0f */
[----:B------:R-:W-:-:S05]  /*8a00*/  SEL R15, R5, R15, !P1 ;  /* 0x0000000f050f7207 */ /* 0x000fca0004800000 */
[----:B------:R0:W-:Y:S04]  /*8a10*/  STL [R1+0x7a4], R15 ;  /* 0x0007a40f01007387 */ /* 0x0001e80000100800 */
[----:B0-----:R-:W3:Y:S01]  /*8a20*/  LDL R15, [R1+0x17d8] ;  /* 0x0017d800010f7983 */ /* 0x001ee20000100800 */
[----:B------:R-:W-:Y:S02]  /*8a30*/  @!P3 IMAD.MOV R14, RZ, RZ, -R14 ;  /* 0x000000ffff0eb224 */ /* 0x000fe400078e0a0e */
[----:B------:R-:W-:Y:S02]  /*8a40*/  @!P0 IMAD.MOV R13, RZ, RZ, -R13 ;  /* 0x000000ffff0d8224 */ /* 0x000fe400078e0a0d */
[----:B------:R-:W-:Y:S01]  /*8a50*/  @!P2 IMAD.MOV R12, RZ, RZ, -R12 ;  /* 0x000000ffff0ca224 */ /* 0x000fe200078e0a0c */
[----:B------:R-:W-:-:S02]  /*8a60*/  SEL R5, R5, R14, !P1 ;  /* 0x0000000e05057207 */ /* 0x000fc40004800000 */
[----:B------:R-:W-:-:S04]  /*8a70*/  LOP3.LUT R14, RZ, c[0x0][0x178], RZ, 0x33, !PT ;  /* 0x00005e00ff0e7a12 */ /* 0x000fc800078e33ff */
[C---:B------:R-:W-:Y:S02]  /*8a80*/  SEL R13, R14.reuse, R13, !P1 ;  /* 0x0000000d0e0d7207 */ /* 0x040fe40004800000 */
[----:B------:R-:W-:Y:S01]  /*8a90*/  SEL R12, R14, R12, !P1 ;  /* 0x0000000c0e0c7207 */ /* 0x000fe20004800000 */
[----:B------:R0:W-:Y:S01]  /*8aa0*/  STL [R1+0x7a0], R5 ;  /* 0x0007a00501007387 */ /* 0x0001e20000100800 */
[----:B------:R-:W-:-:S03]  /*8ab0*/  IMAD.MOV.U32 R4, RZ, RZ, c[0x0][0x18c] ;  /* 0x00006300ff047624 */ /* 0x000fc600078e00ff */
[----:B0-----:R-:W3:Y:S04]  /*8ac0*/  LDL R5, [R1+0x41dc] ;  /* 0x0041dc0001057983 */ /* 0x001ee80000100800 */
[----:B------:R-:W-:Y:S04]  /*8ad0*/  STL [R1+0x79c], R13 ;  /* 0x00079c0d01007387 */ /* 0x000fe80000100800 */
[----:B------:R0:W-:Y:S02]  /*8ae0*/  STL [R1+0x798], R12 ;  /* 0x0007980c01007387 */ /* 0x0001e40000100800 */
[----:B0-----:R-:W-:-:S04]  /*8af0*/  LEA R12, P1, R28, c[0x0][0x168], 0x1 ;  /* 0x00005a001c0c7a11 */ /* 0x001fc800078208ff */
[----:B------:R-:W-:Y:S02]  /*8b00*/  LEA.HI.X.SX32 R13, R28, c[0x0][0x16c], 0x1, P1 ;  /* 0x00005b001c0d7a11 */ /* 0x000fe400008f0eff */
[----:B--2---:R-:W-:Y:S02]  /*8b10*/  ISETP.GE.AND P5, PT, R6, RZ, PT ;  /* 0x000000ff0600720c */ /* 0x004fe40003fa6270 */
[----:B----4-:R-:W-:Y:S02]  /*8b20*/  ISETP.GE.AND P3, PT, R2, RZ, PT ;  /* 0x000000ff0200720c */ /* 0x010fe40003f66270 */
[----:B------:R-:W2:Y:S01]  /*8b30*/  LDL R2, [R1+0x41c8] ;  /* 0x0041c80001027983 */ /* 0x000ea20000100800 */
[----:B------:R-:W-:Y:S01]  /*8b40*/  IMAD.MOV.U32 R6, RZ, RZ, R0 ;  /* 0x000000ffff067224 */ /* 0x000fe200078e0000 */
[----:B---3--:R-:W-:Y:S01]  /*8b50*/  ISETP.GE.AND P4, PT, R15, RZ, PT ;  /* 0x000000ff0f00720c */ /* 0x008fe20003f86270 */
[----:B------:R-:W-:Y:S02]  /*8b60*/  IMAD R15, R4, 0x80, R28 ;  /* 0x00000080040f7824 */ /* 0x000fe400078e021c */
[----:B------:R-:W3:Y:S04]  /*8b70*/  LDL R4, [R1+0x41d0] ;  /* 0x0041d00001047983 */ /* 0x000ee80000100800 */
[----:B------:R-:W4:Y:S04]  /*8b80*/  LDL R28, [R1+0x41cc] ;  /* 0x0041cc00011c7983 */ /* 0x000f280000100800 */
[----:B------:R0:W-:Y:S04]  /*8b90*/  STL [R1+0x42f8], R12 ;  /* 0x0042f80c01007387 */ /* 0x0001e80000100800 */
[----:B0-----:R-:W2:Y:S04]  /*8ba0*/  LDL R12, [R1+0x41d4] ;  /* 0x0041d400010c7983 */ /* 0x001ea80000100800 */
[----:B------:R0:W-:Y:S04]  /*8bb0*/  STL [R1+0x42f4], R13 ;  /* 0x0042f40d01007387 */ /* 0x0001e80000100800 */
[----:B------:R-:W2:Y:S01]  /*8bc0*/  LDL R0, [R1+0x41d8] ;  /* 0x0041d80001007983 */ /* 0x000ea20000100800 */
[----:B------:R-:W-:Y:S01]  /*8bd0*/  LEA R14, P2, R15, c[0x0][0x168], 0x1 ;  /* 0x00005a000f0e7a11 */ /* 0x000fe200078408ff */
[----:B------:R-:W-:Y:S01]  /*8be0*/  @!P4 IMAD.MOV R6, RZ, RZ, -R6 ;  /* 0x000000ffff06c224 */ /* 0x000fe200078e0a06 */
[----:B------:R-:W-:-:S02]  /*8bf0*/  ISETP.GE.AND P1, PT, R3, RZ, PT ;  /* 0x000000ff0300720c */ /* 0x000fc40003f26270 */
[----:B------:R-:W-:Y:S01]  /*8c00*/  LEA.HI.X.SX32 R15, R15, c[0x0][0x16c], 0x1, P2 ;  /* 0x00005b000f0f7a11 */ /* 0x000fe200010f0eff */
[----:B------:R-:W3:Y:S01]  /*8c10*/  LDL R3, [R1+0x41c4] ;  /* 0x0041c40001037983 */ /* 0x000ee20000100800 */
[----:B------:R-:W-:-:S03]  /*8c20*/  ISETP.GE.AND P2, PT, R29, RZ, PT ;  /* 0x000000ff1d00720c */ /* 0x000fc60003f46270 */
[----:B------:R-:W-:Y:S04]  /*8c30*/  STL [R1+0x436c], R14 ;  /* 0x00436c0e01007387 */ /* 0x000fe80000100800 */
[----:B------:R-:W-:Y:S04]  /*8c40*/  STL [R1+0x4368], R15 ;  /* 0x0043680f01007387 */ /* 0x000fe80000100800 */
[----:B------:R-:W3:Y:S04]  /*8c50*/  LDL R29, [R1+0x41c0] ;  /* 0x0041c000011d7983 */ /* 0x000ee80000100800 */
[----:B0-----:R-:W3:Y:S04]  /*8c60*/  LDL.LU R13, [R1+0x64] ;  /* 0x00006400010d7983 */ /* 0x001ee80000300800 */
[----:B------:R0:W-:Y:S04]  /*8c70*/  STL [R1+0x1e8], R6 ;  /* 0x0001e80601007387 */ /* 0x0001e80000100800 */
[----:B0-----:R-:W4:Y:S01]  /*8c80*/  LDL.LU R6, [R1+0x44a4] ;  /* 0x0044a40001067983 */ /* 0x001f220000300800 */
[----:B--2---:R-:W-:-:S03]  /*8c90*/  ISETP.GE.AND P4, PT, R0, RZ, PT ;  /* 0x000000ff0000720c */ /* 0x004fc60003f86270 */
[----:B------:R-:W2:Y:S04]  /*8ca0*/  LDL R0, [R1+0x41bc] ;  /* 0x0041bc0001007983 */ /* 0x000ea80000100800 */
[----:B------:R-:W2:Y:S01]  /*8cb0*/  LDL.LU R14, [R1+0x60] ;  /* 0x00006000010e7983 */ /* 0x000ea20000300800 */
[----:B---3--:R-:W-:Y:S01]  /*8cc0*/  @!P5 IMAD.MOV R13, RZ, RZ, -R13 ;  /* 0x000000ffff0dd224 */ /* 0x008fe200078e0a0d */
[----:B------:R-:W-:Y:S02]  /*8cd0*/  ISETP.GE.AND P5, PT, R5, RZ, PT ;  /* 0x000000ff0500720c */ /* 0x000fe40003fa6270 */
[----:B------:R-:W3:Y:S04]  /*8ce0*/  LDL R5, [R1+0x41b8] ;  /* 0x0041b80001057983 */ /* 0x000ee80000100800 */
[----:B------:R0:W-:Y:S04]  /*8cf0*/  STL [R1+0x1e4], R13 ;  /* 0x0001e40d01007387 */ /* 0x0001e80000100800 */
[----:B0-----:R-:W3:Y:S01]  /*8d00*/  LDL.LU R13, [R1+0x5c] ;  /* 0x00005c00010d7983 */ /* 0x001ee20000300800 */
[----:B--2---:R-:W-:Y:S01]  /*8d10*/  @!P3 IMAD.MOV R14, RZ, RZ, -R14 ;  /* 0x000000ffff0eb224 */ /* 0x004fe200078e0a0e */
[----:B------:R-:W-:-:S02]  /*8d20*/  ISETP.GE.AND P3, PT, R12, RZ, PT ;  /* 0x000000ff0c00720c */ /* 0x000fc40003f66270 */
[----:B------:R-:W2:Y:S04]  /*8d30*/  LDL R12, [R1+0x41b4] ;  /* 0x0041b400010c7983 */ /* 0x000ea80000100800 */
[----:B------:R0:W-:Y:S04]  /*8d40*/  STL [R1+0x1e0], R14 ;  /* 0x0001e00e01007387 */ /* 0x0001e80000100800 */
[----:B0-----:R-:W2:Y:S01]  /*8d50*/  LDL.LU R14, [R1+0x58] ;  /* 0x00005800010e7983 */ /* 0x001ea20000300800 */
[----:B---3--:R-:W-:Y:S01]  /*8d60*/  @!P1 IMAD.MOV R13, RZ, RZ, -R13 ;  /* 0x000000ffff0d9224 */ /* 0x008fe200078e0a0d */
[----:B------:R-:W-:-:S02]  /*8d70*/  ISETP.GE.AND P1, PT, R4, RZ, PT ;  /* 0x000000ff0400720c */ /* 0x000fc40003f26270 */
[----:B------:R-:W3:Y:S04]  /*8d80*/  LDL R4, [R1+0x41b0] ;  /* 0x0041b00001047983 */ /* 0x000ee80000100800 */
[----:B------:R0:W-:Y:S04]  /*8d90*/  STL [R1+0x1dc], R13 ;  /* 0x0001dc0d01007387 */ /* 0x0001e80000100800 */
[----:B0-----:R-:W3:Y:S01]  /*8da0*/  LDL.LU R13, [R1+0x54] ;  /* 0x00005400010d7983 */ /* 0x001ee20000300800 */
[----:B--2---:R-:W-:Y:S01]  /*8db0*/  @!P2 IMAD.MOV R14, RZ, RZ, -R14 ;  /* 0x000000ffff0ea224 */ /* 0x004fe200078e0a0e */
[----:B----4-:R-:W-:-:S02]  /*8dc0*/  ISETP.GE.AND P2, PT, R28, RZ, PT ;  /* 0x000000ff1c00720c */ /* 0x010fc40003f46270 */
[----:B------:R-:W2:Y:S04]  /*8dd0*/  LDL R28, [R1+0x41ac] ;  /* 0x0041ac00011c7983 */ /* 0x000ea80000100800 */
[----:B------:R0:W-:Y:S04]  /*8de0*/  STL [R1+0x1d8], R14 ;  /* 0x0001d80e01007387 */ /* 0x0001e80000100800 */
[----:B0-----:R-:W4:Y:S01]  /*8df0*/  LDL.LU R14, [R1+0x50] ;  /* 0x00005000010e7983 */ /* 0x001f220000300800 */
[----:B---3--:R-:W-:Y:S01]  /*8e00*/  @!P4 IMAD.MOV R13, RZ, RZ, -R13 ;  /* 0x000000ffff0dc224 */ /* 0x008fe200078e0a0d */
[----:B------:R-:W-:-:S02]  /*8e10*/  ISETP.GE.AND P4, PT, R2, RZ, PT ;  /* 0x000000ff0200720c */ /* 0x000fc40003f86270 */
[----:B------:R-:W3:Y:S04]  /*8e20*/  LDL R2, [R1+0x41a8] ;  /* 0x0041a80001027983 */ /* 0x000ee80000100800 */
[----:B------:R0:W-:Y:S04]  /*8e30*/  STL [R1+0x1d4], R13 ;  /* 0x0001d40d01007387 */ /* 0x0001e80000100800 */
[----:B0-----:R-:W2:Y:S01]  /*8e40*/  LDL.LU R13, [R1+0x4c] ;  /* 0x00004c00010d7983 */ /* 0x001ea20000300800 */
[----:B----4-:R-:W-:Y:S01]  /*8e50*/  @!P5 IMAD.MOV R14, RZ, RZ, -R14 ;  /* 0x000000ffff0ed224 */ /* 0x010fe200078e0a0e */
[----:B------:R-:W-:-:S02]  /*8e60*/  ISETP.GE.AND P5, PT, R3, RZ, PT ;  /* 0x000000ff0300720c */ /* 0x000fc40003fa6270 */
[----:B------:R-:W4:Y:S04]  /*8e70*/  LDL R3, [R1+0x41a4] ;  /* 0x0041a40001037983 */ /* 0x000f280000100800 */
        /* <DEDUP_REMOVED lines=38> */
[----:B----4-:R-:W-:-:S02]  /*90e0*/  ISETP.GE.AND P2, PT, R3, RZ, PT ;  /* 0x000000ff0300720c */ /* 0x010fc40003f46270 */
[----:B------:R-:W3:Y:S04]  /*90f0*/  LDL R3, [R1+0x4184] ;  /* 0x0041840001037983 */ /* 0x000ee80000100800 */
[----:B------:R0:W-:Y:S04]  /*9100*/  STL [R1+0x1ac], R14 ;  /* 0x0001ac0e01007387 */ /* 0x0001e80000100800 */
[----:B0-----:R-:W4:Y:S01]  /*9110*/  LDL.LU R14, [R1+0x178] ;  /* 0x00017800010e7983 */ /* 0x001f220000300800 */
[----:B--2---:R-:W-:Y:S01]  /*9120*/  @!P4 IMAD.MOV R13, RZ, RZ, -R13 ;  /* 0x000000ffff0dc224 */ /* 0x004fe200078e0a0d */
[----:B------:R-:W-:-:S02]  /*9130*/  ISETP.GE.AND P4, PT, R29, RZ, PT ;  /* 0x000000ff1d00720c */ /* 0x000fc40003f86270 */
[----:B------:R-:W2:Y:S04]  /*9140*/  LDL R29, [R1+0x4180] ;  /* 0x00418000011d7983 */ /* 0x000ea80000100800 */
        /* <DEDUP_REMOVED lines=322> */
[----:B---3--:R-:W-:-:S05]  /*a570*/  @!P4 IMAD.MOV R14, RZ, RZ, -R14 ;  /* 0x000000ffff0ec224 */ /* 0x008fca00078e0a0e */
[----:B------:R0:W-:Y:S04]  /*a580*/  STL [R1+0x60], R14 ;  /* 0x0000600e01007387 */ /* 0x0001e80000100800 */
[----:B0-----:R-:W3:Y:S01]  /*a590*/  LDL.LU R14, [R1+0x120] ;  /* 0x00012000010e7983 */ /* 0x001ee20000300800 */
[----:B------:R-:W-:-:S03]  /*a5a0*/  ISETP.GE.AND P4, PT, R0, RZ, PT ;  /* 0x000000ff0000720c */ /* 0x000fc60003f86270 */
[----:B------:R-:W4:Y:S01]  /*a5b0*/  LDL R0, [R1+0x407c] ;  /* 0x00407c0001007983 */ /* 0x000f220000100800 */
[----:B--2---:R-:W-:Y:S01]  /*a5c0*/  @!P5 IMAD.MOV R13, RZ, RZ, -R13 ;  /* 0x000000ffff0dd224 */ /* 0x004fe200078e0a0d */
[----:B------:R-:W-:Y:S02]  /*a5d0*/  ISETP.GE.AND P5, PT, R5, RZ, PT ;  /* 0x000000ff0500720c */ /* 0x000fe40003fa6270 */
[----:B------:R-:W2:Y:S04]  /*a5e0*/  LDL.LU R5, [R1+0x134] ;  /* 0x0001340001057983 */ /* 0x000ea80000300800 */
[----:B------:R0:W-:Y:S04]  /*a5f0*/  STL [R1+0x5c], R13 ;  /* 0x00005c0d01007387 */ /* 0x0001e80000100800 */
[----:B0-----:R-:W4:Y:S01]  /*a600*/  LDL R13, [R1+0x4078] ;  /* 0x00407800010d7983 */ /* 0x001f220000100800 */
        /* <DEDUP_REMOVED lines=9> */
[----:B0-----:R-:W2:Y:S01]  /*a6a0*/  LDL R5, [R1+0x4074] ;  /* 0x0040740001057983 */ /* 0x001ea20000100800 */
[----:B---3--:R-:W-:-:S05]  /*a6b0*/  @!P2 IMAD.MOV R14, RZ, RZ, -R14 ;  /* 0x000000ffff0ea224 */ /* 0x008fca00078e0a0e */
[----:B------:R0:W-:Y:S04]  /*a6c0*/  STL [R1+0x50], R14 ;  /* 0x0000500e01007387 */ /* 0x0001e80000100800 */
[----:B0-----:R-:W3:Y:S01]  /*a6d0*/  LDL.LU R14, [R1+0xdc] ;  /* 0x0000dc00010e7983 */ /* 0x001ee20000300800 */
[----:B----4-:R-:W-:Y:S01]  /*a6e0*/  ISETP.GE.AND P2, PT, R28, RZ, PT ;  /* 0x000000ff1c00720c */ /* 0x010fe20003f46270 */
[----:B--2---:R-:W-:Y:S01]  /*a6f0*/  @!P4 IMAD.MOV R4, RZ, RZ, -R4 ;  /* 0x000000ffff04c224 */ /* 0x004fe200078e0a04 */
[----:B------:R-:W-:Y:S01]  /*a700*/  ISETP.GE.AND P4, PT, R2, RZ, PT ;  /* 0x000000ff0200720c */ /* 0x000fe20003f86270 */
[----:B------:R-:W2:Y:S04]  /*a710*/  LDL R28, [R1+0x406c] ;  /* 0x00406c00011c7983 */ /* 0x000ea80000100800 */
[----:B------:R-:W4:Y:S04]  /*a720*/  LDL.LU R2, [R1+0xf0] ;  /* 0x0000f00001027983 */ /* 0x000f280000300800 */
[----:B------:R0:W-:Y:S04]  /*a730*/  STL [R1+0x4c], R4 ;  /* 0x00004c0401007387 */ /* 0x0001e80000100800 */
[----:B0-----:R-:W2:Y:S01]  /*a740*/  LDL R4, [R1+0x4068] ;  /* 0x0040680001047983 */ /* 0x001ea20000100800 */
[----:B---3--:R-:W-:Y:S01]  /*a750*/  @!P5 IMAD.MOV R14, RZ, RZ, -R14 ;  /* 0x000000ffff0ed224 */ /* 0x008fe200078e0a0e */
[----:B------:R-:W-:-:S02]  /*a760*/  ISETP.GE.AND P5, PT, R3, RZ, PT ;  /* 0x000000ff0300720c */ /* 0x000fc40003fa6270 */
[----:B------:R-:W3:Y:S04]  /*a770*/  LDL R3, [R1+0x4064] ;  /* 0x0040640001037983 */ /* 0x000ee80000100800 */
[----:B------:R-:W2:Y:S01]  /*a780*/  LDL.LU R15, [R1+0xf8] ;  /* 0x0000f800010f7983 */ /* 0x000ea20000300800 */
[----:B----4-:R-:W-:-:S03]  /*a790*/  @!P3 IMAD.MOV R2, RZ, RZ, -R2 ;  /* 0x000000ffff02b224 */ /* 0x010fc600078e0a02 */
[----:B------:R-:W-:Y:S04]  /*a7a0*/  STL [R1+0x48], R14 ;  /* 0x0000480e01007387 */ /* 0x000fe80000100800 */
[----:B------:R0:W-:Y:S01]  /*a7b0*/  STL [R1+0x44], R2 ;  /* 0x0000440201007387 */ /* 0x0001e20000100800 */
[----:B------:R-:W-:-:S03]  /*a7c0*/  ISETP.GE.AND P3, PT, R29, RZ, PT ;  /* 0x000000ff1d00720c */ /* 0x000fc60003f66270 */
[----:B0-----:R-:W4:Y:S04]  /*a7d0*/  LDL R2, [R1+0x4060] ;  /* 0x0040600001027983 */ /* 0x001f280000100800 */
[----:B------:R-:W3:Y:S04]  /*a7e0*/  LDL.LU R14, [R1+0x110] ;  /* 0x00011000010e7983 */ /* 0x000ee80000300800 */
[----:B------:R-:W4:Y:S01]  /*a7f0*/  LDL R29, [R1+0x405c] ;  /* 0x00405c00011d7983 */ /* 0x000f220000100800 */
[----:B--2---:R-:W-:Y:S01]  /*a800*/  @!P1 IMAD.MOV R15, RZ, RZ, -R15 ;  /* 0x000000ffff0f9224 */ /* 0x004fe200078e0a0f */
[----:B------:R-:W-:-:S02]  /*a810*/  ISETP.GE.AND P1, PT, R0, RZ, PT ;  /* 0x000000ff0000720c */ /* 0x000fc40003f26270 */
[----:B------:R-:W2:Y:S04]  /*a820*/  LDL.LU R0, [R1+0xf4] ;  /* 0x0000f40001007983 */ /* 0x000ea80000300800 */
[----:B------:R0:W-:Y:S04]  /*a830*/  STL [R1+0x40], R15 ;  /* 0x0000400f01007387 */ /* 0x0001e80000100800 */
[----:B0-----:R-:W4:Y:S01]  /*a840*/  LDL R15, [R1+0x4058] ;  /* 0x00405800010f7983 */ /* 0x001f220000100800 */
[----:B---3--:R-:W-:Y:S01]  /*a850*/  @!P2 IMAD.MOV R14, RZ, RZ, -R14 ;  /* 0x000000ffff0ea224 */ /* 0x008fe200078e0a0e */
[----:B------:R-:W-:-:S04]  /*a860*/  ISETP.GE.AND P2, PT, R13, RZ, PT ;  /* 0x000000ff0d00720c */ /* 0x000fc80003f46270 */
[----:B------:R0:W-:Y:S04]  /*a870*/  STL [R1+0x3c], R14 ;  /* 0x00003c0e01007387 */ /* 0x0001e80000100800 */
[----:B0-----:R-:W3:Y:S04]  /*a880*/  LDL R14, [R1+0x4054] ;  /* 0x00405400010e7983 */ /* 0x001ee80000100800 */
[----:B------:R-:W3:Y:S01]  /*a890*/  LDL.LU R13, [R1+0xe0] ;  /* 0x0000e000010d7983 */ /* 0x000ee20000300800 */
[----:B--2---:R-:W-:Y:S01]  /*a8a0*/  @!P4 IMAD.MOV R0, RZ, RZ, -R0 ;  /* 0x000000ffff00c224 */ /* 0x004fe200078e0a00 */
[----:B------:R-:W-:-:S04]  /*a8b0*/  ISETP.GE.AND P4, PT, R12, RZ, PT ;  /* 0x000000ff0c00720c */ /* 0x000fc80003f86270 */
[----:B------:R0:W-:Y:S04]  /*a8c0*/  STL [R1+0x38], R0 ;  /* 0x0000380001007387 */ /* 0x0001e80000100800 */
[----:B0-----:R-:W2:Y:S04]  /*a8d0*/  LDL R0, [R1+0x4050] ;  /* 0x0040500001007983 */ /* 0x001ea80000100800 */
[----:B------:R-:W2:Y:S01]  /*a8e0*/  LDL.LU R12, [R1+0x30] ;  /* 0x00003000010c7983 */ /* 0x000ea20000300800 */
[----:B---3--:R-:W-:Y:S01]  /*a8f0*/  @!P5 IMAD.MOV R13, RZ, RZ, -R13 ;  /* 0x000000ffff0dd224 */ /* 0x008fe200078e0a0d */
[----:B------:R-:W-:-:S04]  /*a900*/  ISETP.GE.AND P5, PT, R5, RZ, PT ;  /* 0x000000ff0500720c */ /* 0x000fc80003fa6270 */
[----:B------:R0:W-:Y:S04]  /*a910*/  STL [R1+0x34], R13 ;  /* 0x0000340d01007387 */ /* 0x0001e80000100800 */
[----:B0-----:R-:W3:Y:S04]  /*a920*/  LDL R13, [R1+0x404c] ;  /* 0x00404c00010d7983 */ /* 0x001ee80000100800 */
[----:B------:R-:W3:Y:S01]  /*a930*/  LDL.LU R5, [R1+0x2c] ;  /* 0x00002c0001057983 */ /* 0x000ee20000300800 */
        /* <DEDUP_REMOVED lines=8> */
[----:B0-----:R-:W3:Y:S04]  /*a9c0*/  LDL.LU R5, [R1+0x44a0] ;  /* 0x0044a00001057983 */ /* 0x001ee80000300800 */
[----:B------:R-:W3:Y:S01]  /*a9d0*/  LDL.LU R4, [R1+0x24] ;  /* 0x0000240001047983 */ /* 0x000ee20000300800 */
[----:B--2---:R-:W-:Y:S01]  /*a9e0*/  @!P2 IMAD.MOV R28, RZ, RZ, -R28 ;  /* 0x000000ffff1ca224 */ /* 0x004fe200078e0a1c */
[----:B------:R-:W-:-:S04]  /*a9f0*/  ISETP.GE.AND P2, PT, R3, RZ, PT ;  /* 0x000000ff0300720c */ /* 0x000fc80003f46270 */
[----:B------:R0:W-:Y:S04]  /*aa00*/  STL [R1+0x28], R28 ;  /* 0x0000281c01007387 */ /* 0x0001e80000100800 */
[----:B0-----:R-:W2:Y:S04]  /*aa10*/  LDL R28, [R1+0x4044] ;  /* 0x00404400011c7983 */ /* 0x001ea80000100800 */
[----:B------:R-:W2:Y:S01]  /*aa20*/  LDL.LU R3, [R1+0x20] ;  /* 0x0000200001037983 */ /* 0x000ea20000300800 */
[----:B---3--:R-:W-:Y:S01]  /*aa30*/  @!P4 IMAD.MOV R4, RZ, RZ, -R4 ;  /* 0x000000ffff04c224 */ /* 0x008fe200078e0a04 */
[----:B----4-:R-:W-:-:S04]  /*aa40*/  ISETP.GE.AND P4, PT, R2, RZ, PT ;  /* 0x000000ff0200720c */ /* 0x010fc80003f86270 */
[----:B------:R0:W-:Y:S04]  /*aa50*/  STL [R1+0x24], R4 ;  /* 0x0000240401007387 */ /* 0x0001e80000100800 */
[----:B0-----:R-:W3:Y:S04]  /*aa60*/  LDL.LU R4, [R1+0x449c] ;  /* 0x00449c0001047983 */ /* 0x001ee80000300800 */
[----:B------:R-:W4:Y:S01]  /*aa70*/  LDL.LU R2, [R1+0x1c] ;  /* 0x00001c0001027983 */ /* 0x000f220000300800 */
[----:B--2---:R-:W-:Y:S01]  /*aa80*/  @!P5 IMAD.MOV R3, RZ, RZ, -R3 ;  /* 0x000000ffff03d224 */ /* 0x004fe200078e0a03 */
[----:B------:R-:W-:-:S04]  /*aa90*/  ISETP.GE.AND P5, PT, R29, RZ, PT ;  /* 0x000000ff1d00720c */ /* 0x000fc80003fa6270 */
[----:B------:R0:W-:Y:S04]  /*aaa0*/  STL [R1+0x20], R3 ;  /* 0x0000200301007387 */ /* 0x0001e80000100800 */
[----:B0-----:R-:W2:Y:S04]  /*aab0*/  LDL.LU R3, [R1+0x4498] ;  /* 0x0044980001037983 */ /* 0x001ea80000300800 */
[----:B------:R-:W2:Y:S01]  /*aac0*/  LDL.LU R29, [R1+0x18] ;  /* 0x00001800011d7983 */ /* 0x000ea20000300800 */
[----:B----4-:R-:W-:Y:S01]  /*aad0*/  @!P3 IMAD.MOV R2, RZ, RZ, -R2 ;  /* 0x000000ffff02b224 */ /* 0x010fe200078e0a02 */
[----:B------:R-:W-:-:S04]  /*aae0*/  ISETP.GE.AND P3, PT, R15, RZ, PT ;  /* 0x000000ff0f00720c */ /* 0x000fc80003f66270 */
[----:B------:R0:W-:Y:S04]  /*aaf0*/  STL [R1+0x1c], R2 ;  /* 0x00001c0201007387 */ /* 0x0001e80000100800 */
[----:B0-----:R-:W4:Y:S04]  /*ab00*/  LDL.LU R2, [R1+0x4494] ;  /* 0x0044940001027983 */ /* 0x001f280000300800 */
[----:B------:R-:W3:Y:S01]  /*ab10*/  LDL.LU R15, [R1+0x14] ;  /* 0x00001400010f7983 */ /* 0x000ee20000300800 */
[----:B--2---:R-:W-:Y:S01]  /*ab20*/  @!P1 IMAD.MOV R29, RZ, RZ, -R29 ;  /* 0x000000ffff1d9224 */ /* 0x004fe200078e0a1d */
[----:B------:R-:W-:-:S04]  /*ab30*/  ISETP.GE.AND P1, PT, R14, RZ, PT ;  /* 0x000000ff0e00720c */ /* 0x000fc80003f26270 */
[----:B------:R0:W-:Y:S04]  /*ab40*/  STL [R1+0x18], R29 ;  /* 0x0000181d01007387 */ /* 0x0001e80000100800 */
[----:B0-----:R-:W2:Y:S04]  /*ab50*/  LDL.LU R29, [R1+0x4490] ;  /* 0x00449000011d7983 */ /* 0x001ea80000300800 */
[----:B------:R-:W2:Y:S01]  /*ab60*/  LDL.LU R14, [R1+0x10] ;  /* 0x00001000010e7983 */ /* 0x000ea20000300800 */
[----:B---3--:R-:W-:-:S05]  /*ab70*/  @!P2 IMAD.MOV R15, RZ, RZ, -R15 ;  /* 0x000000ffff0fa224 */ /* 0x008fca00078e0a0f */
[----:B------:R0:W-:Y:S04]  /*ab80*/  STL [R1+0x14], R15 ;  /* 0x0000140f01007387 */ /* 0x0001e80000100800 */
[----:B0-----:R-:W3:Y:S01]  /*ab90*/  LDL.LU R15, [R1+0xc] ;  /* 0x00000c00010f7983 */ /* 0x001ee20000300800 */
[----:B--2---:R-:W-:Y:S01]  /*aba0*/  @!P4 IMAD.MOV R14, RZ, RZ, -R14 ;  /* 0x000000ffff0ec224 */ /* 0x004fe200078e0a0e */
[----:B------:R-:W-:-:S04]  /*abb0*/  ISETP.GE.AND P4, PT, R13, RZ, PT ;  /* 0x000000ff0d00720c */ /* 0x000fc80003f86270 */
[----:B------:R0:W-:Y:S04]  /*abc0*/  STL [R1+0x43fc], R14 ;  /* 0x0043fc0e01007387 */ /* 0x0001e80000100800 */
[----:B0-----:R-:W2:Y:S04]  /*abd0*/  LDL R14, [R1+0x4038] ;  /* 0x00403800010e7983 */ /* 0x001ea80000100800 */
[----:B------:R-:W2:Y:S01]  /*abe0*/  LDL.LU R13, [R1+0x8] ;  /* 0x00000800010d7983 */ /* 0x000ea20000300800 */
[----:B------:R-:W-:Y:S01]  /*abf0*/  ISETP.GE.AND P2, PT, R0, RZ, PT ;  /* 0x000000ff0000720c */ /* 0x000fe20003f46270 */
[----:B---3--:R-:W-:Y:S01]  /*ac00*/  @!P5 IMAD.MOV R15, RZ, RZ, -R15 ;  /* 0x000000ffff0fd224 */ /* 0x008fe200078e0a0f */
[----:B------:R-:W-:-:S04]  /*ac10*/  ISETP.GE.AND P5, PT, R12, RZ, PT ;  /* 0x000000ff0c00720c */ /* 0x000fc80003fa6270 */
[----:B------:R0:W-:Y:S04]  /*ac20*/  STL [R1+0x4400], R15 ;  /* 0x0044000f01007387 */ /* 0x0001e80000100800 */
[----:B0-----:R-:W3:Y:S04]  /*ac30*/  LDL R15, [R1+0x403c] ;  /* 0x00403c00010f7983 */ /* 0x001ee80000100800 */
[----:B------:R-:W3:Y:S04]  /*ac40*/  LDL.LU R12, [R1+0x4] ;  /* 0x00000400010c7983 */ /* 0x000ee80000300800 */
[----:B------:R-:W4:Y:S01]  /*ac50*/  LDL R0, [R1+0x402c] ;  /* 0x00402c0001007983 */ /* 0x000f220000100800 */
[----:B--2---:R-:W-:Y:S01]  /*ac60*/  @!P3 IMAD.MOV R13, RZ, RZ, -R13 ;  /* 0x000000ffff0db224 */ /* 0x004fe200078e0a0d */
[----:B------:R-:W-:-:S04]  /*ac70*/  ISETP.GE.AND P3, PT, R28, RZ, PT ;  /* 0x000000ff1c00720c */ /* 0x000fc80003f66270 */
[----:B------:R0:W-:Y:S04]  /*ac80*/  STL [R1+0x4404], R13 ;  /* 0x0044040d01007387 */ /* 0x0001e80000100800 */
[----:B0-----:R-:W2:Y:S04]  /*ac90*/  LDL R13, [R1+0x4040] ;  /* 0x00404000010d7983 */ /* 0x001ea80000100800 */
[----:B------:R-:W4:Y:S01]  /*aca0*/  LDL.LU R28, [R1] ;  /* 0x00000000011c7983 */ /* 0x000f220000300800 */
[----:B------:R-:W-:Y:S02]  /*acb0*/  @!P4 IMAD.MOV R29, RZ, RZ, -R29 ;  /* 0x000000ffff1dc224 */ /* 0x000fe400078e0a1d */
[----:B---3--:R-:W-:-:S05]  /*acc0*/  @!P1 IMAD.MOV R12, RZ, RZ, -R12 ;  /* 0x000000ffff0c9224 */ /* 0x008fca00078e0a0c */
[----:B------:R0:W-:Y:S04]  /*acd0*/  STL [R1+0x4408], R12 ;  /* 0x0044080c01007387 */ /* 0x0001e80000100800 */
[----:B0-----:R-:W3:Y:S01]  /*ace0*/  LDL R12, [R1+0x4028] ;  /* 0x00402800010c7983 */ /* 0x001ee20000100800 */
[----:B--2---:R-:W-:-:S03]  /*acf0*/  ISETP.GE.AND P1, PT, R13, RZ, PT ;  /* 0x000000ff0d00720c */ /* 0x004fc60003f26270 */
[----:B------:R-:W2:Y:S01]  /*ad00*/  LDL R13, [R1+0x4024] ;  /* 0x00402400010d7983 */ /* 0x000ea20000100800 */
[----:B----4-:R-:W-:Y:S01]  /*ad10*/  @!P2 IMAD.MOV R28, RZ, RZ, -R28 ;  /* 0x000000ffff1ca224 */ /* 0x010fe200078e0a1c */
[----:B------:R-:W-:-:S04]  /*ad20*/  ISETP.GE.AND P2, PT, R15, RZ, PT ;  /* 0x000000ff0f00720c */ /* 0x000fc80003f46270 */
[----:B------:R0:W-:Y:S04]  /*ad30*/  STL [R1+0x440c], R28 ;  /* 0x00440c1c01007387 */ /* 0x0001e80000100800 */
[----:B------:R-:W4:Y:S04]  /*ad40*/  LDL R15, [R1+0x4020] ;  /* 0x00402000010f7983 */ /* 0x000f280000100800 */
[----:B0-----:R-:W2:Y:S04]  /*ad50*/  LDL R28, [R1+0x4030] ;  /* 0x00403000011c7983 */ /* 0x001ea80000100800 */
[----:B------:R0:W-:Y:S04]  /*ad60*/  STL [R1+0x4410], R29 ;  /* 0x0044101d01007387 */ /* 0x0001e80000100800 */
[----:B0-----:R-:W4:Y:S01]  /*ad70*/  LDL R29, [R1+0x4034] ;  /* 0x00403400011d7983 */ /* 0x001f220000100800 */
[----:B------:R-:W-:Y:S01]  /*ad80*/  @!P5 IMAD.MOV R2, RZ, RZ, -R2 ;  /* 0x000000ffff02d224 */ /* 0x000fe200078e0a02 */
[----:B------:R-:W-:Y:S01]  /*ad90*/  ISETP.GE.AND P4, PT, R14, RZ, PT ;  /* 0x000000ff0e00720c */ /* 0x000fe20003f86270 */
[----:B------:R-:W-:Y:S01]  /*ada0*/  @!P3 IMAD.MOV R3, RZ, RZ, -R3 ;  /* 0x000000ffff03b224 */ /* 0x000fe200078e0a03 */
[----:B------:R-:W4:Y:S01]  /*adb0*/  LDL R14, [R1+0x401c] ;  /* 0x00401c00010e7983 */ /* 0x000f220000100800 */
[----:B------:R-:W-:-:S03]  /*adc0*/  @!P1 IMAD.MOV R4, RZ, RZ, -R4 ;  /* 0x000000ffff049224 */ /* 0x000fc600078e0a04 */
[----:B------:R-:W-:Y:S01]  /*add0*/  STL [R1+0x4414], R2 ;  /* 0x0044140201007387 */ /* 0x000fe20000100800 */
[----:B------:R-:W-:Y:S01]  /*ade0*/  ISETP.GE.AND P1, PT, R0, RZ, PT ;  /* 0x000000ff0000720c */ /* 0x000fe20003f26270 */
[----:B------:R-:W-:-:S05]  /*adf0*/  @!P2 IMAD.MOV R5, RZ, RZ, -R5 ;  /* 0x000000ffff05a224 */ /* 0x000fca00078e0a05 */
[----:B------:R-:W-:Y:S01]  /*ae00*/  @!P4 IMAD.MOV R6, RZ, RZ, -R6 ;  /* 0x000000ffff06c224 */ /* 0x000fe200078e0a06 */
[----:B---3--:R-:W-:Y:S02]  /*ae10*/  ISETP.GE.AND P2, PT, R12, RZ, PT ;  /* 0x000000ff0c00720c */ /* 0x008fe40003f46270 */
[----:B--2---:R-:W-:Y:S02]  /*ae20*/  ISETP.GE.AND P3, PT, R28, RZ, PT ;  /* 0x000000ff1c00720c */ /* 0x004fe40003f66270 */
[----:B----4-:R-:W-:Y:S02]  /*ae30*/  ISETP.GE.AND P5, PT, R29, RZ, PT ;  /* 0x000000ff1d00720c */ /* 0x010fe40003fa6270 */
[----:B------:R-:W2:Y:S04]  /*ae40*/  LDL R29, [R1+0x4018] ;  /* 0x00401800011d7983 */ /* 0x000ea80000100800 */
[----:B------:R-:W-:Y:S04]  /*ae50*/  STL [R1+0x4418], R3 ;  /* 0x0044180301007387 */ /* 0x000fe80000100800 */
[----:B------:R-:W3:Y:S04]  /*ae60*/  LDL R28, [R1+0x4014] ;  /* 0x00401400011c7983 */ /* 0x000ee80000100800 */
[----:B------:R0:W-:Y:S04]  /*ae70*/  STL [R1+0x441c], R4 ;  /* 0x00441c0401007387 */ /* 0x0001e80000100800 */
[----:B------:R-:W4:Y:S01]  /*ae80*/  LDL R0, [R1+0x4010] ;  /* 0x0040100001007983 */ /* 0x000f220000100800 */
[----:B------:R-:W-:-:S03]  /*ae90*/  ISETP.GE.AND P4, PT, R13, RZ, PT ;  /* 0x000000ff0d00720c */ /* 0x000fc60003f86270 */
[----:B------:R-:W-:Y:S04]  /*aea0*/  STL [R1+0x4420], R5 ;  /* 0x0044200501007387 */ /* 0x000fe80000100800 */
[----:B------:R-:W4:Y:S04]  /*aeb0*/  LDL R12, [R1+0x400c] ;  /* 0x00400c00010c7983 */ /* 0x000f280000100800 */
[----:B------:R-:W-:Y:S04]  /*aec0*/  STL [R1+0x4424], R6 ;  /* 0x0044240601007387 */ /* 0x000fe80000100800 */
[----:B------:R-:W4:Y:S01]  /*aed0*/  LDL R13, [R1+0x4008] ;  /* 0x00400800010d7983 */ /* 0x000f220000100800 */
[----:B------:R-:W-:-:S02]  /*aee0*/  @!P5 IMAD.MOV R7, RZ, RZ, -R7 ;  /* 0x000000ffff07d224 */ /* 0x000fc400078e0a07 */
[----:B------:R-:W-:Y:S01]  /*aef0*/  @!P3 IMAD.MOV R8, RZ, RZ, -R8 ;  /* 0x000000ffff08b224 */ /* 0x000fe200078e0a08 */
[----:B------:R-:W-:Y:S01]  /*af00*/  ISETP.GE.AND P5, PT, R15, RZ, PT ;  /* 0x000000ff0f00720c */ /* 0x000fe20003fa6270 */
[----:B------:R-:W-:Y:S01]  /*af10*/  @!P1 IMAD.MOV R9, RZ, RZ, -R9 ;  /* 0x000000ffff099224 */ /* 0x000fe200078e0a09 */
[----:B------:R-:W-:Y:S01]  /*af20*/  STL [R1+0x4428], R7 ;  /* 0x0044280701007387 */ /* 0x000fe20000100800 */
[----:B------:R-:W-:Y:S01]  /*af30*/  @!P2 IMAD.MOV R10, RZ, RZ, -R10 ;  /* 0x000000ffff0aa224 */ /* 0x000fe200078e0a0a */
[----:B------:R-:W-:Y:S01]  /*af40*/  ISETP.GE.AND P3, PT, R14, RZ, PT ;  /* 0x000000ff0e00720c */ /* 0x000fe20003f66270 */
[----:B------:R-:W-:Y:S01]  /*af50*/  @!P4 IMAD.MOV R11, RZ, RZ, -R11 ;  /* 0x000000ffff0bc224 */ /* 0x000fe200078e0a0b */
[----:B------:R-:W4:Y:S04]  /*af60*/  LDL R15, [R1+0x4004] ;  /* 0x00400400010f7983 */ /* 0x000f280000100800 */
[----:B------:R-:W-:Y:S04]  /*af70*/  STL [R1+0x442c], R8 ;  /* 0x00442c0801007387 */ /* 0x000fe80000100800 */
[----:B------:R-:W4:Y:S04]  /*af80*/  LDL R14, [R1+0x4000] ;  /* 0x00400000010e7983 */ /* 0x000f280000100800 */
[----:B------:R-:W-:Y:S04]  /*af90*/  STL [R1+0x4430], R9 ;  /* 0x0044300901007387 */ /* 0x000fe80000100800 */
[----:B------:R-:W-:Y:S04]  /*afa0*/  STL [R1+0x4434], R10 ;  /* 0x0044340a01007387 */ /* 0x000fe80000100800 */
[----:B0-----:R-:W4:Y:S04]  /*afb0*/  LDL R4, [R1+0x3ff4] ;  /* 0x003ff40001047983 */ /* 0x001f280000100800 */
[----:B------:R-:W-:Y:S04]  /*afc0*/  STL [R1+0x4438], R11 ;  /* 0x0044380b01007387 */ /* 0x000fe80000100800 */
[----:B------:R-:W4:Y:S01]  /*afd0*/  LDL R3, [R1+0x3ff8] ;  /* 0x003ff80001037983 */ /* 0x000f220000100800 */
[----:B------:R-:W-:-:S02]  /*afe0*/  @!P5 IMAD.MOV R16, RZ, RZ, -R16 ;  /* 0x000000ffff10d224 */ /* 0x000fc400078e0a10 */
[----:B------:R-:W-:Y:S01]  /*aff0*/  @!P3 IMAD.MOV R17, RZ, RZ, -R17 ;  /* 0x000000ffff11b224 */ /* 0x000fe200078e0a11 */
[----:B--2---:R-:W-:Y:S02]  /*b000*/  ISETP.GE.AND P1, PT, R29, RZ, PT ;  /* 0x000000ff1d00720c */ /* 0x004fe40003f26270 */
[----:B---3--:R-:W-:Y:S02]  /*b010*/  ISETP.GE.AND P2, PT, R28, RZ, PT ;  /* 0x000000ff1c00720c */ /* 0x008fe40003f46270 */
[----:B----4-:R-:W-:Y:S02]  /*b020*/  ISETP.GE.AND P4, PT, R0, RZ, PT ;  /* 0x000000ff0000720c */ /* 0x010fe40003f86270 */
[----:B------:R-:W2:Y:S07]  /*b030*/  LDL R0, [R1+0x3ffc] ;  /* 0x003ffc0001007983 */ /* 0x000eae0000100800 */
[----:B------:R-:W-:-:S02]  /*b040*/  @!P1 IMAD.MOV R18, RZ, RZ, -R18 ;  /* 0x000000ffff129224 */ /* 0x000fc400078e0a12 */
[----:B------:R-:W-:Y:S01]  /*b050*/  @!P2 IMAD.MOV R19, RZ, RZ, -R19 ;  /* 0x000000ffff13a224 */ /* 0x000fe200078e0a13 */
[----:B------:R-:W-:Y:S04]  /*b060*/  STL [R1+0x443c], R16 ;  /* 0x00443c1001007387 */ /* 0x000fe80000100800 */
[----:B------:R-:W-:Y:S04]  /*b070*/  STL [R1+0x4440], R17 ;  /* 0x0044401101007387 */ /* 0x000fe80000100800 */
[----:B------:R-:W-:Y:S04]  /*b080*/  STL [R1+0x4444], R18 ;  /* 0x0044441201007387 */ /* 0x000fe80000100800 */
[----:B------:R-:W-:Y:S04]  /*b090*/  STL [R1+0x4448], R19 ;  /* 0x0044481301007387 */ /* 0x000fe80000100800 */
[----:B------:R-:W3:Y:S04]  /*b0a0*/  LDL.LU R2, [R1+0x1e8] ;  /* 0x0001e80001027983 */ /* 0x000ee80000300800 */
[----:B------:R-:W4:Y:S01]  /*b0b0*/  LDL.LU R29, [R1+0x1e4] ;  /* 0x0001e400011d7983 */ /* 0x000f220000300800 */
[----:B------:R-:W-:-:S02]  /*b0c0*/  ISETP.GE.AND P5, PT, R12, RZ, PT ;  /* 0x000000ff0c00720c */ /* 0x000fc40003fa6270 */
[----:B------:R-:W-:Y:S01]  /*b0d0*/  ISETP.GE.AND P3, PT, R13, RZ, PT ;  /* 0x000000ff0d00720c */ /* 0x000fe20003f66270 */
[----:B------:R-:W4:Y:S04]  /*b0e0*/  LDL.LU R28, [R1+0x1e0] ;  /* 0x0001e000011c7983 */ /* 0x000f280000300800 */
[----:B------:R-:W4:Y:S04]  /*b0f0*/  LDL.LU R12, [R1+0x1dc] ;  /* 0x0001dc00010c7983 */ /* 0x000f280000300800 */
[----:B------:R-:W4:Y:S01]  /*b100*/  LDL.LU R13, [R1+0x1d8] ;  /* 0x0001d800010d7983 */ /* 0x000f220000300800 */
[----:B------:R-:W-:Y:S01]  /*b110*/  ISETP.GE.AND P1, PT, R15, RZ, PT ;  /* 0x000000ff0f00720c */ /* 0x000fe20003f26270 */
[----:B------:R-:W-:Y:S01]  /*b120*/  @!P4 IMAD.MOV R20, RZ, RZ, -R20 ;  /* 0x000000ffff14c224 */ /* 0x000fe200078e0a14 */
[----:B------:R-:W-:Y:S01]  /*b130*/  ISETP.GE.AND P2, PT, R14, RZ, PT ;  /* 0x000000ff0e00720c */ /* 0x000fe20003f46270 */
[----:B------:R-:W-:Y:S01]  /*b140*/  @!P5 IMAD.MOV R21, RZ, RZ, -R21 ;  /* 0x000000ffff15d224 */ /* 0x000fe200078e0a15 */
[----:B------:R-:W4:Y:S01]  /*b150*/  LDL.LU R15, [R1+0x1d4] ;  /* 0x0001d400010f7983 */ /* 0x000f220000300800 */
[----:B------:R-:W-:Y:S01]  /*b160*/  ISETP.GE.AND P4, PT, R4, RZ, PT ;  /* 0x000000ff0400720c */ /* 0x000fe20003f86270 */
[----:B------:R-:W-:Y:S01]  /*b170*/  @!P3 IMAD.MOV R22, RZ, RZ, -R22 ;  /* 0x000000ffff16b224 */ /* 0x000fe200078e0a16 */
[----:B------:R-:W-:Y:S01]  /*b180*/  ISETP.NE.AND P0, PT, RZ, c[0x0][0x17c], PT ;  /* 0x00005f00ff007a0c */ /* 0x000fe20003f05270 */
[----:B------:R-:W4:Y:S01]  /*b190*/  LDL.LU R14, [R1+0x1d0] ;  /* 0x0001d000010e7983 */ /* 0x000f220000300800 */
[----:B------:R-:W-:-:S04]  /*b1a0*/  ISETP.GE.AND P5, PT, R3, RZ, PT ;  /* 0x000000ff0300720c */ /* 0x000fc80003fa6270 */
[----:B------:R-:W-:Y:S01]  /*b1b0*/  @!P1 IMAD.MOV R23, RZ, RZ, -R23 ;  /* 0x000000ffff179224 */ /* 0x000fe200078e0a17 */
[----:B------:R-:W-:Y:S01]  /*b1c0*/  STL [R1+0x444c], R20 ;  /* 0x00444c1401007387 */ /* 0x000fe20000100800 */
[----:B------:R-:W-:-:S03]  /*b1d0*/  @!P2 IMAD.MOV R24, RZ, RZ, -R24 ;  /* 0x000000ffff18a224 */ /* 0x000fc600078e0a18 */
[----:B------:R-:W-:Y:S01]  /*b1e0*/  @!P4 IMAD.MOV R25, RZ, RZ, -R25 ;  /* 0x000000ffff19c224 */ /* 0x000fe200078e0a19 */
[----:B------:R-:W-:Y:S04]  /*b1f0*/  STL [R1+0x4450], R21 ;  /* 0x0044501501007387 */ /* 0x000fe80000100800 */
[----:B------:R-:W-:Y:S01]  /*b200*/  STL [R1+0x4454], R22 ;  /* 0x0044541601007387 */ /* 0x000fe20000100800 */
[----:B------:R-:W-:-:S03]  /*b210*/  @!P5 IMAD.MOV R26, RZ, RZ, -R26 ;  /* 0x000000ffff1ad224 */ /* 0x000fc600078e0a1a */
[----:B------:R-:W-:Y:S04]  /*b220*/  STL [R1+0x4458], R23 ;  /* 0x0044581701007387 */ /* 0x000fe80000100800 */
[----:B------:R-:W-:Y:S04]  /*b230*/  STL [R1+0x445c], R24 ;  /* 0x00445c1801007387 */ /* 0x000fe80000100800 */
[----:B------:R-:W-:Y:S04]  /*b240*/  STL [R1+0x4460], R25 ;  /* 0x0044601901007387 */ /* 0x000fe80000100800 */
[----:B------:R-:W-:Y:S01]  /*b250*/  STL [R1+0x4464], R26 ;  /* 0x0044641a01007387 */ /* 0x000fe20000100800 */
[----:B--2---:R-:W-:-:S02]  /*b260*/  ISETP.GE.AND P6, PT, R0, RZ, PT ;  /* 0x000000ff0000720c */ /* 0x004fc40003fc6270 */
[----:B------:R-:W-:-:S11]  /*b270*/  LOP3.LUT R0, RZ, c[0x0][0x17c], RZ, 0x33, !PT ;  /* 0x00005f00ff007a12 */ /* 0x000fd600078e33ff */
[----:B------:R-:W-:Y:S01]  /*b280*/  @!P6 IMAD.MOV R27, RZ, RZ, -R27 ;  /* 0x000000ffff1be224 */ /* 0x000fe200078e0a1b */
[----:B---3--:R-:W-:-:S04]  /*b290*/  SEL R2, R0, R2, !P0 ;  /* 0x0000000200027207 */ /* 0x008fc80004000000 */
[----:B------:R-:W-:Y:S01]  /*b2a0*/  STL [R1+0x4468], R27 ;  /* 0x0044681b01007387 */ /* 0x000fe20000100800 */
[----:B----4-:R-:W-:-:S03]  /*b2b0*/  SEL R4, R0, R29, !P0 ;  /* 0x0000001d00047207 */ /* 0x010fc60004000000 */
[----:B------:R0:W-:Y:S01]  /*b2c0*/  STL [R1+0x1e8], R2 ;  /* 0x0001e80201007387 */ /* 0x0001e20000100800 */
[----:B------:R-:W-:-:S03]  /*b2d0*/  SEL R3, R0, R28, !P0 ;  /* 0x0000001c00037207 */ /* 0x000fc60004000000 */
[----:B------:R1:W-:Y:S01]  /*b2e0*/  STL [R1+0x1e4], R4 ;  /* 0x0001e40401007387 */ /* 0x0003e20000100800 */
[----:B0-----:R-:W-:-:S03]  /*b2f0*/  SEL R2, R0, R12, !P0 ;  /* 0x0000000c00027207 */ /* 0x001fc60004000000 */
[----:B------:R0:W-:Y:S01]  /*b300*/  STL [R1+0x1e0], R3 ;  /* 0x0001e00301007387 */ /* 0x0001e20000100800 */
[----:B-1----:R-:W-:-:S03]  /*b310*/  SEL R4, R0, R13, !P0 ;  /* 0x0000000d00047207 */ /* 0x002fc60004000000 */
[----:B------:R1:W-:Y:S04]  /*b320*/  STL [R1+0x1dc], R2 ;  /* 0x0001dc0201007387 */ /* 0x0003e80000100800 */
[----:B------:R-:W-:Y:S04]  /*b330*/  STL [R1+0x1d8], R4 ;  /* 0x0001d80401007387 */ /* 0x000fe80000100800 */
[----:B------:R-:W2:Y:S01]  /*b340*/  LDL.LU R27, [R1+0x1bc] ;  /* 0x0001bc00011b7983 */ /* 0x000ea20000300800 */
[C---:B0-----:R-:W-:Y:S02]  /*b350*/  SEL R3, R0.reuse, R15, !P0 ;  /* 0x0000000f00037207 */ /* 0x041fe40004000000 */
[----:B-1----:R-:W-:-:S03]  /*b360*/  SEL R2, R0, R14, !P0 ;  /* 0x0000000e00027207 */ /* 0x002fc60004000000 */
[----:B------:R-:W-:Y:S04]  /*b370*/  STL [R1+0x1d4], R3 ;  /* 0x0001d40301007387 */ /* 0x000fe80000100800 */
[----:B--2---:R0:W-:Y:S04]  /*b380*/  STL [R1+0x4484], R27 ;  /* 0x0044841b01007387 */ /* 0x0041e80000100800 */
[----:B------:R-:W-:Y:S04]  /*b390*/  STL [R1+0x1d0], R2 ;  /* 0x0001d00201007387 */ /* 0x000fe80000100800 */
[----:B0-----:R-:W2:Y:S04]  /*b3a0*/  LDL.LU R27, [R1+0x1c4] ;  /* 0x0001c400011b7983 */ /* 0x001ea80000300800 */
[----:B--2---:R0:W-:Y:S04]  /*b3b0*/  STL [R1+0x4488], R27 ;  /* 0x0044881b01007387 */ /* 0x0041e80000100800 */
[----:B0-----:R-:W2:Y:S04]  /*b3c0*/  LDL.LU R27, [R1+0x1c8] ;  /* 0x0001c800011b7983 */ /* 0x001ea80000300800 */
[----:B--2---:R0:W-:Y:S04]  /*b3d0*/  STL [R1+0x448c], R27 ;  /* 0x00448c1b01007387 */ /* 0x0041e80000100800 */
[----:B0-----:R-:W2:Y:S04]  /*b3e0*/  LDL.LU R27, [R1+0x1cc] ;  /* 0x0001cc00011b7983 */ /* 0x001ea80000300800 */
[----:B------:R-:W3:Y:S04]  /*b3f0*/  LDL.LU R26, [R1+0x1b8] ;  /* 0x0001b800011a7983 */ /* 0x000ee80000300800 */
[----:B------:R-:W4:Y:S04]  /*b400*/  LDL.LU R25, [R1+0x1b4] ;  /* 0x0001b40001197983 */ /* 0x000f280000300800 */
[----:B------:R-:W3:Y:S04]  /*b410*/  LDL.LU R24, [R1+0x1b0] ;  /* 0x0001b00001187983 */ /* 0x000ee80000300800 */
        /* <DEDUP_REMOVED lines=23> */
[----:B------:R-:W3:Y:S01]  /*b590*/  LDL.LU R14, [R1+0x128] ;  /* 0x00012800010e7983 */ /* 0x000ee20000300800 */
[----:B--2---:R-:W-:-:S05]  /*b5a0*/  SEL R27, R0, R27, !P0 ;  /* 0x0000001b001b7207 */ /* 0x004fca0004000000 */
[----:B------:R0:W-:Y:S04]  /*b5b0*/  STL [R1+0x1cc], R27 ;  /* 0x0001cc1b01007387 */ /* 0x0001e80000100800 */
[----:B0-----:R-:W2:Y:S02]  /*b5c0*/  LDL.LU R27, [R1+0x448c] ;  /* 0x00448c00011b7983 */ /* 0x001ea40000300800 */
[----:B--2---:R-:W-:-:S05]  /*b5d0*/  SEL R27, R0, R27, !P0 ;  /* 0x0000001b001b7207 */ /* 0x004fca0004000000 */
[----:B------:R0:W-:Y:S04]  /*b5e0*/  STL [R1+0x1c8], R27 ;  /* 0x0001c81b01007387 */ /* 0x0001e80000100800 */
[----:B0-----:R-:W2:Y:S02]  /*b5f0*/  LDL.LU R27, [R1+0x4488] ;  /* 0x00448800011b7983 */ /* 0x001ea40000300800 */
[----:B--2---:R-:W-:-:S05]  /*b600*/  SEL R27, R0, R27, !P0 ;  /* 0x0000001b001b7207 */ /* 0x004fca0004000000 */
[----:B------:R0:W-:Y:S04]  /*b610*/  STL [R1+0x1c0], R27 ;  /* 0x0001c01b01007387 */ /* 0x0001e80000100800 */
[----:B0-----:R-:W2:Y:S01]  /*b620*/  LDL.LU R27, [R1+0x4484] ;  /* 0x00448400011b7983 */ /* 0x001ea20000300800 */
[C---:B---3--:R-:W-:Y:S02]  /*b630*/  SEL R26, R0.reuse, R26, !P0 ;  /* 0x0000001a001a7207 */ /* 0x048fe40004000000 */
[C---:B----4-:R-:W-:Y:S02]  /*b640*/  SEL R25, R0.reuse, R25, !P0 ;  /* 0x0000001900197207 */ /* 0x050fe40004000000 */
[C---:B------:R-:W-:Y:S02]  /*b650*/  SEL R24, R0.reuse, R24, !P0 ;  /* 0x0000001800187207 */ /* 0x040fe40004000000 */
[----:B------:R-:W-:-:S02]  /*b660*/  SEL R23, R0, R23, !P0 ;  /* 0x0000001700177207 */ /* 0x000fc40004000000 */
[C---:B------:R-:W-:Y:S02]  /*b670*/  SEL R22, R0.reuse, R22, !P0 ;  /* 0x0000001600167207 */ /* 0x040fe40004000000 */
[C---:B------:R-:W-:Y:S02]  /*b680*/  SEL R21, R0.reuse, R21, !P0 ;  /* 0x0000001500157207 */ /* 0x040fe40004000000 */
[C---:B------:R-:W-:Y:S02]  /*b690*/  SEL R20, R0.reuse, R20, !P0 ;  /* 0x0000001400147207 */ /* 0x040fe40004000000 */
[C---:B------:R-:W-:Y:S02]  /*b6a0*/  SEL R19, R0.reuse, R19, !P0 ;  /* 0x0000001300137207 */ /* 0x040fe40004000000 */
        /* <DEDUP_REMOVED lines=13> */
[----:B--2---:R-:W-:-:S05]  /*b780*/  SEL R27, R0, R27, !P0 ;  /* 0x0000001b001b7207 */ /* 0x004fca0004000000 */
[----:B------:R-:W-:Y:S04]  /*b790*/  STL [R1+0x1bc], R27 ;  /* 0x0001bc1b01007387 */ /* 0x000fe80000100800 */
        /* <DEDUP_REMOVED lines=18> */
[----:B------:R0:W-:Y:S04]  /*b8c0*/  STL [R1+0x154], R4 ;  /* 0x0001540401007387 */ /* 0x0001e80000100800 */
[----:B------:R1:W-:Y:S01]  /*b8d0*/  STL [R1+0x150], R3 ;  /* 0x0001500301007387 */ /* 0x0003e20000100800 */
[----:B0-----:R-:W-:-:S03]  /*b8e0*/  SEL R4, R0, R29, !P0 ;  /* 0x0000001d00047207 */ /* 0x001fc60004000000 */
[----:B------:R0:W-:Y:S01]  /*b8f0*/  STL [R1+0x14c], R2 ;  /* 0x00014c0201007387 */ /* 0x0001e20000100800 */
[----:B-1----:R-:W-:-:S03]  /*b900*/  SEL R3, R0, R28, !P0 ;  /* 0x0000001c00037207 */ /* 0x002fc60004000000 */
        /* <DEDUP_REMOVED lines=180> */
[----:B------:R0:W-:Y:S04]  /*c450*/  STL [R1+0x80], R27 ;  /* 0x0000801b01007387 */ /* 0x0001e80000100800 */
[----:B0-----:R-:W2:Y:S04]  /*c460*/  LDL.LU R27, [R1+0x4468] ;  /* 0x00446800011b7983 */ /* 0x001ea80000300800 */
[----:B------:R0:W-:Y:S04]  /*c470*/  STL [R1+0x7c], R26 ;  /* 0x00007c1a01007387 */ /* 0x0001e80000100800 */
[----:B0-----:R-:W3:Y:S04]  /*c480*/  LDL.LU R26, [R1+0x4464] ;  /* 0x00446400011a7983 */ /* 0x001ee80000300800 */
[----:B------:R0:W-:Y:S04]  /*c490*/  STL [R1+0x78], R25 ;  /* 0x0000781901007387 */ /* 0x0001e80000100800 */
[----:B0-----:R-:W4:Y:S04]  /*c4a0*/  LDL.LU R25, [R1+0x4460] ;  /* 0x0044600001197983 */ /* 0x001f280000300800 */
[----:B------:R0:W-:Y:S04]  /*c4b0*/  STL [R1+0x74], R24 ;  /* 0x0000741801007387 */ /* 0x0001e80000100800 */
[----:B0-----:R-:W2:Y:S04]  /*c4c0*/  LDL.LU R24, [R1+0x445c] ;  /* 0x00445c0001187983 */ /* 0x001ea80000300800 */
        /* <DEDUP_REMOVED lines=37> */
[----:B0-----:R-:W3:Y:S04]  /*c720*/  LDL.LU R29, [R1+0x4410] ;  /* 0x00441000011d7983 */ /* 0x001ee80000300800 */
[----:B------:R0:W-:Y:S04]  /*c730*/  STL [R1+0x24], R28 ;  /* 0x0000241c01007387 */ /* 0x0001e80000100800 */
[----:B0-----:R-:W4:Y:S04]  /*c740*/  LDL.LU R28, [R1+0x440c] ;  /* 0x00440c00011c7983 */ /* 0x001f280000300800 */
[----:B------:R0:W-:Y:S04]  /*c750*/  STL [R1+0x20], R12 ;  /* 0x0000200c01007387 */ /* 0x0001e80000100800 */
[----:B0-----:R-:W4:Y:S04]  /*c760*/  LDL.LU R12, [R1+0x4408] ;  /* 0x00440800010c7983 */ /* 0x001f280000300800 */
[----:B------:R0:W-:Y:S04]  /*c770*/  STL [R1+0x1c], R13 ;  /* 0x00001c0d01007387 */ /* 0x0001e80000100800 */
[----:B0-----:R-:W4:Y:S04]  /*c780*/  LDL.LU R13, [R1+0x4404] ;  /* 0x00440400010d7983 */ /* 0x001f280000300800 */
[----:B------:R0:W-:Y:S04]  /*c790*/  STL [R1+0x18], R15 ;  /* 0x0000180f01007387 */ /* 0x0001e80000100800 */
[----:B0-----:R-:W4:Y:S04]  /*c7a0*/  LDL.LU R15, [R1+0x4400] ;  /* 0x00440000010f7983 */ /* 0x001f280000300800 */
[----:B------:R0:W-:Y:S04]  /*c7b0*/  STL [R1+0x14], R14 ;  /* 0x0000140e01007387 */ /* 0x0001e80000100800 */
[----:B0-----:R-:W4:Y:S01]  /*c7c0*/  LDL.LU R14, [R1+0x43fc] ;  /* 0x0043fc00010e7983 */ /* 0x001f220000300800 */
[----:B--2---:R-:W-:-:S02]  /*c7d0*/  SEL R2, R0, R2, !P0 ;  /* 0x0000000200027207 */ /* 0x004fc40004000000 */
[C---:B---3--:R-:W-:Y:S02]  /*c7e0*/  SEL R29, R0.reuse, R29, !P0 ;  /* 0x0000001d001d7207 */ /* 0x048fe40004000000 */
[C---:B----4-:R-:W-:Y:S02]  /*c7f0*/  SEL R28, R0.reuse, R28, !P0 ;  /* 0x0000001c001c7207 */ /* 0x050fe40004000000 */
[C---:B------:R-:W-:Y:S02]  /*c800*/  SEL R12, R0.reuse, R12, !P0 ;  /* 0x0000000c000c7207 */ /* 0x040fe40004000000 */
[C---:B------:R-:W-:Y:S02]  /*c810*/  SEL R13, R0.reuse, R13, !P0 ;  /* 0x0000000d000d7207 */ /* 0x040fe40004000000 */
[C---:B------:R-:W-:Y:S02]  /*c820*/  SEL R15, R0.reuse, R15, !P0 ;  /* 0x0000000f000f7207 */ /* 0x040fe40004000000 */
[----:B------:R-:W-:-:S05]  /*c830*/  SEL R14, R0, R14, !P0 ;  /* 0x0000000e000e7207 */ /* 0x000fca0004000000 */
[----:B------:R-:W-:Y:S04]  /*c840*/  STL [R1+0x4370], R14 ;  /* 0x0043700e01007387 */ /* 0x000fe80000100800 */
[----:B------:R-:W-:Y:S04]  /*c850*/  STL [R1+0x4374], R15 ;  /* 0x0043740f01007387 */ /* 0x000fe80000100800 */
[----:B------:R0:W-:Y:S04]  /*c860*/  STL [R1+0x4378], R13 ;  /* 0x0043780d01007387 */ /* 0x0001e80000100800 */
[----:B0-----:R-:W2:Y:S04]  /*c870*/  LDL.LU R13, [R1+0x1d8] ;  /* 0x0001d800010d7983 */ /* 0x001ea80000300800 */
[----:B------:R-:W3:Y:S04]  /*c880*/  LDL.LU R15, [R1+0x1d4] ;  /* 0x0001d400010f7983 */ /* 0x000ee80000300800 */
[----:B------:R-:W4:Y:S04]  /*c890*/  LDL.LU R14, [R1+0x1d0] ;  /* 0x0001d000010e7983 */ /* 0x000f280000300800 */
[----:B------:R0:W-:Y:S04]  /*c8a0*/  STL [R1+0x437c], R12 ;  /* 0x00437c0c01007387 */ /* 0x0001e80000100800 */
[----:B0-----:R-:W3:Y:S04]  /*c8b0*/  LDL.LU R12, [R1+0x1dc] ;  /* 0x0001dc00010c7983 */ /* 0x001ee80000300800 */
[----:B------:R0:W-:Y:S04]  /*c8c0*/  STL [R1+0x4380], R28 ;  /* 0x0043801c01007387 */ /* 0x0001e80000100800 */
[----:B0-----:R-:W3:Y:S04]  /*c8d0*/  LDL.LU R28, [R1+0x1e0] ;  /* 0x0001e000011c7983 */ /* 0x001ee80000300800 */
[----:B------:R0:W-:Y:S04]  /*c8e0*/  STL [R1+0x4384], R29 ;  /* 0x0043841d01007387 */ /* 0x0001e80000100800 */
[----:B0-----:R-:W3:Y:S04]  /*c8f0*/  LDL.LU R29, [R1+0x1e4] ;  /* 0x0001e400011d7983 */ /* 0x001ee80000300800 */
[----:B------:R0:W-:Y:S04]  /*c900*/  STL [R1+0x4388], R2 ;  /* 0x0043880201007387 */ /* 0x0001e80000100800 */
[----:B0-----:R-:W4:Y:S01]  /*c910*/  LDL.LU R2, [R1+0x1e8] ;  /* 0x0001e80001027983 */ /* 0x001f220000300800 */
[----:B------:R-:W-:-:S02]  /*c920*/  SEL R3, R0, R3, !P0 ;  /* 0x0000000300037207 */ /* 0x000fc40004000000 */
[C---:B------:R-:W-:Y:S02]  /*c930*/  SEL R4, R0.reuse, R4, !P0 ;  /* 0x0000000400047207 */ /* 0x040fe40004000000 */
[C---:B------:R-:W-:Y:S02]  /*c940*/  SEL R5, R0.reuse, R5, !P0 ;  /* 0x0000000500057207 */ /* 0x040fe40004000000 */
[C---:B------:R-:W-:Y:S01]  /*c950*/  SEL R6, R0.reuse, R6, !P0 ;  /* 0x0000000600067207 */ /* 0x040fe20004000000 */
[----:B------:R2:W-:Y:S01]  /*c960*/  STL [R1+0x438c], R3 ;  /* 0x00438c0301007387 */ /* 0x0005e20000100800 */
[C---:B------:R-:W-:Y:S02]  /*c970*/  SEL R7, R0.reuse, R7, !P0 ;  /* 0x0000000700077207 */ /* 0x040fe40004000000 */
[C---:B------:R-:W-:Y:S01]  /*c980*/  SEL R8, R0.reuse, R8, !P0 ;  /* 0x0000000800087207 */ /* 0x040fe20004000000 */
[----:B------:R-:W-:Y:S01]  /*c990*/  STL [R1+0x4390], R4 ;  /* 0x0043900401007387 */ /* 0x000fe20000100800 */
[----:B------:R-:W-:-:S02]  /*c9a0*/  SEL R9, R0, R9, !P0 ;  /* 0x0000000900097207 */ /* 0x000fc40004000000 */
[C---:B------:R-:W-:Y:S01]  /*c9b0*/  SEL R10, R0.reuse, R10, !P0 ;  /* 0x0000000a000a7207 */ /* 0x040fe20004000000 */
[----:B------:R-:W-:Y:S01]  /*c9c0*/  STL [R1+0x4394], R5 ;  /* 0x0043940501007387 */ /* 0x000fe20000100800 */
[C---:B------:R-:W-:Y:S02]  /*c9d0*/  SEL R11, R0.reuse, R11, !P0 ;  /* 0x0000000b000b7207 */ /* 0x040fe40004000000 */
[C---:B------:R-:W-:Y:S01]  /*c9e0*/  SEL R16, R0.reuse, R16, !P0 ;  /* 0x0000001000107207 */ /* 0x040fe20004000000 */
[----:B------:R-:W-:Y:S01]  /*c9f0*/  STL [R1+0x4398], R6 ;  /* 0x0043980601007387 */ /* 0x000fe20000100800 */
[----:B------:R-:W-:-:S03]  /*ca00*/  SEL R17, R0, R17, !P0 ;  /* 0x0000001100117207 */ /* 0x000fc60004000000 */
        /* <DEDUP_REMOVED lines=20> */
[----:B------:R-:W-:Y:S04]  /*cb50*/  STL [R1+0x43c4], R21 ;  /* 0x0043c41501007387 */ /* 0x000fe80000100800 */
[----:B------:R-:W-:Y:S04]  /*cb60*/  STL [R1+0x43c8], R22 ;  /* 0x0043c81601007387 */ /* 0x000fe80000100800 */
[----:B------:R-:W-:Y:S04]  /*cb70*/  STL [R1+0x43cc], R23 ;  /* 0x0043cc1701007387 */ /* 0x000fe80000100800 */
[----:B------:R-:W-:Y:S04]  /*cb80*/  STL [R1+0x43d0], R24 ;  /* 0x0043d01801007387 */ /* 0x000fe80000100800 */
[----:B------:R-:W-:Y:S04]  /*cb90*/  STL [R1+0x43d4], R25 ;  /* 0x0043d41901007387 */ /* 0x000fe80000100800 */
[----:B------:R-:W-:Y:S04]  /*cba0*/  STL [R1+0x43d8], R26 ;  /* 0x0043d81a01007387 */ /* 0x000fe80000100800 */
[----:B------:R4:W-:Y:S01]  /*cbb0*/  STL [R1+0x43dc], R0 ;  /* 0x0043dc0001007387 */ /* 0x0009e20000100800 */
[----:B--2---:R-:W-:-:S02]  /*cbc0*/  IMAD R3, R13, c[0x0][0x190], RZ ;  /* 0x000064000d037a24 */ /* 0x004fc400078e02ff */
[----:B---3--:R-:W-:-:S05]  /*cbd0*/  IMAD R27, R29, c[0x0][0x190], RZ ;  /* 0x000064001d1b7a24 */ /* 0x008fca00078e02ff */
[----:B------:R-:W-:Y:S01]  /*cbe0*/  STL [R1+0x43e0], R27 ;  /* 0x0043e01b01007387 */ /* 0x000fe20000100800 */
[----:B----4-:R-:W-:Y:S02]  /*cbf0*/  IMAD R0, R2, c[0x0][0x190], RZ ;  /* 0x0000640002007a24 */ /* 0x010fe400078e02ff */
[----:B------:R-:W-:-:S03]  /*cc00*/  IMAD R2, R28, c[0x0][0x190], RZ ;  /* 0x000064001c027a24 */ /* 0x000fc600078e02ff */
[----:B------:R0:W-:Y:S04]  /*cc10*/  STL [R1+0x5dc], R0 ;  /* 0x0005dc0001007387 */ /* 0x0001e80000100800 */
[----:B------:R1:W-:Y:S01]  /*cc20*/  STL [R1+0x4], R2 ;  /* 0x0000040201007387 */ /* 0x0003e20000100800 */
[----:B0-----:R-:W-:-:S05]  /*cc30*/  IMAD R0, R12, c[0x0][0x190], RZ ;  /* 0x000064000c007a24 */ /* 0x001fca00078e02ff */
[----:B------:R0:W-:Y:S04]  /*cc40*/  STL [R1+0xe4], R0 ;  /* 0x0000e40001007387 */ /* 0x0001e80000100800 */
[----:B------:R-:W-:Y:S04]  /*cc50*/  STL [R1+0xe8], R3 ;  /* 0x0000e80301007387 */ /* 0x000fe80000100800 */
[----:B------:R-:W2:Y:S01]  /*cc60*/  LDL.LU R27, [R1+0x1c0] ;  /* 0x0001c000011b7983 */ /* 0x000ea20000300800 */
[----:B-1----:R-:W-:Y:S02]  /*cc70*/  IMAD R2, R15, c[0x0][0x190], RZ ;  /* 0x000064000f027a24 */ /* 0x002fe400078e02ff */
[----:B0-----:R-:W-:-:S03]  /*cc80*/  IMAD R0, R14, c[0x0][0x190], RZ ;  /* 0x000064000e007a24 */ /* 0x001fc600078e02ff */
[----:B------:R-:W-:Y:S04]  /*cc90*/  STL [R1+0xfc], R2 ;  /* 0x0000fc0201007387 */ /* 0x000fe80000100800 */
[----:B--2---:R0:W-:Y:S04]  /*cca0*/  STL [R1+0x43f4], R27 ;  /* 0x0043f41b01007387 */ /* 0x0041e80000100800 */
[----:B------:R-:W-:Y:S04]  /*ccb0*/  STL [R1+0x100], R0 ;  /* 0x0001000001007387 */ /* 0x000fe80000100800 */
        /* <DEDUP_REMOVED lines=31> */
[----:B--2---:R-:W-:-:S05]  /*ceb0*/  IMAD R27, R27, c[0x0][0x190], RZ ;  /* 0x000064001b1b7a24 */ /* 0x004fca00078e02ff */
[----:B------:R0:W-:Y:S04]  /*cec0*/  STL [R1+0x104], R27 ;  /* 0x0001041b01007387 */ /* 0x0001e80000100800 */
[----:B0-----:R-:W2:Y:S02]  /*ced0*/  LDL.LU R27, [R1+0x43f8] ;  /* 0x0043f800011b7983 */ /* 0x001ea40000300800 */
[----:B--2---:R-:W-:-:S05]  /*cee0*/  IMAD R27, R27, c[0x0][0x190], RZ ;  /* 0x000064001b1b7a24 */ /* 0x004fca00078e02ff */
[----:B------:R0:W-:Y:S04]  /*cef0*/  STL [R1+0x114], R27 ;  /* 0x0001141b01007387 */ /* 0x0001e80000100800 */
[----:B0-----:R-:W2:Y:S01]  /*cf00*/  LDL.LU R27, [R1+0x43f4] ;  /* 0x0043f400011b7983 */ /* 0x001ea20000300800 */
[----:B---3--:R-:W-:Y:S02]  /*cf10*/  IMAD R0, R0, c[0x0][0x190], RZ ;  /* 0x0000640000007a24 */ /* 0x008fe400078e02ff */
[----:B----4-:R-:W-:Y:S02]  /*cf20*/  IMAD R26, R26, c[0x0][0x190], RZ ;  /* 0x000064001a1a7a24 */ /* 0x010fe400078e02ff */
[----:B------:R-:W-:Y:S02]  /*cf30*/  IMAD R25, R25, c[0x0][0x190], RZ ;  /* 0x0000640019197a24 */ /* 0x000fe400078e02ff */
[----:B------:R-:W-:-:S02]  /*cf40*/  IMAD R23, R23, c[0x0][0x190], RZ ;  /* 0x0000640017177a24 */ /* 0x000fc400078e02ff */
[----:B------:R-:W-:Y:S02]  /*cf50*/  IMAD R22, R22, c[0x0][0x190], RZ ;  /* 0x0000640016167a24 */ /* 0x000fe400078e02ff */
[----:B------:R-:W-:Y:S02]  /*cf60*/  IMAD R20, R20, c[0x0][0x190], RZ ;  /* 0x0000640014147a24 */ /* 0x000fe400078e02ff */
[----:B------:R-:W-:Y:S02]  /*cf70*/  IMAD R19, R19, c[0x0][0x190], RZ ;  /* 0x0000640013137a24 */ /* 0x000fe400078e02ff */
[----:B------:R-:W-:Y:S02]  /*cf80*/  IMAD R17, R17, c[0x0][0x190], RZ ;  /* 0x0000640011117a24 */ /* 0x000fe400078e02ff */
[----:B------:R-:W-:Y:S02]  /*cf90*/  IMAD R16, R16, c[0x0][0x190], RZ ;  /* 0x0000640010107a24 */ /* 0x000fe400078e02ff */
[----:B------:R-:W-:-:S02]  /*cfa0*/  IMAD R10, R10, c[0x0][0x190], RZ ;  /* 0x000064000a0a7a24 */ /* 0x000fc400078e02ff */
[----:B------:R-:W-:Y:S02]  /*cfb0*/  IMAD R9, R9, c[0x0][0x190], RZ ;  /* 0x0000640009097a24 */ /* 0x000fe400078e02ff */
[----:B------:R-:W-:Y:S02]  /*cfc0*/  IMAD R7, R7, c[0x0][0x190], RZ ;  /* 0x0000640007077a24 */ /* 0x000fe400078e02ff */
[----:B------:R-:W-:Y:S02]  /*cfd0*/  IMAD R6, R6, c[0x0][0x190], RZ ;  /* 0x0000640006067a24 */ /* 0x000fe400078e02ff */
[----:B--2---:R-:W-:-:S05]  /*cfe0*/  IMAD R27, R27, c[0x0][0x190], RZ ;  /* 0x000064001b1b7a24 */ /* 0x004fca00078e02ff */
[----:B------:R-:W-:Y:S04]  /*cff0*/  STL [R1+0x124], R27 ;  /* 0x0001241b01007387 */ /* 0x000fe80000100800 */
[----:B------:R0:W-:Y:S04]  /*d000*/  STL [R1+0x13c], R0 ;  /* 0x00013c0001007387 */ /* 0x0001e80000100800 */
[----:B------:R-:W-:Y:S01]  /*d010*/  STL [R1+0x140], R26 ;  /* 0x0001401a01007387 */ /* 0x000fe20000100800 */
[----:B0-----:R-:W-:-:S03]  /*d020*/  IMAD R0, R24, c[0x0][0x190], RZ ;  /* 0x0000640018007a24 */ /* 0x001fc600078e02ff */
        /* <DEDUP_REMOVED lines=20> */
[----:B------:R-:W-:Y:S01]  /*d170*/  STL [R1+0x15c], R6 ;  /* 0x00015c0601007387 */ /* 0x000fe20000100800 */
[----:B------:R-:W-:Y:S02]  /*d180*/  IMAD R5, R4, c[0x0][0x190], RZ ;  /* 0x0000640004057a24 */ /* 0x000fe400078e02ff */
[----:B------:R-:W-:Y:S01]  /*d190*/  IMAD R4, R3, c[0x0][0x190], RZ ;  /* 0x0000640003047a24 */ /* 0x000fe200078e02ff */
[----:B------:R0:W-:Y:S01]  /*d1a0*/  STL [R1+0x158], R0 ;  /* 0x0001580001007387 */ /* 0x0001e20000100800 */
[----:B------:R-:W-:-:S03]  /*d1b0*/  IMAD R3, R29, c[0x0][0x190], RZ ;  /* 0x000064001d037a24 */ /* 0x000fc600078e02ff */
[----:B------:R-:W-:Y:S01]  /*d1c0*/  STL [R1+0x154], R5 ;  /* 0x0001540501007387 */ /* 0x000fe20000100800 */
[----:B0-----:R-:W-:-:S03]  /*d1d0*/  IMAD R0, R2, c[0x0][0x190], RZ ;  /* 0x0000640002007a24 */ /* 0x001fc600078e02ff */
[----:B------:R-:W-:Y:S01]  /*d1e0*/  STL [R1+0x150], R4 ;  /* 0x0001500401007387 */ /* 0x000fe20000100800 */
[----:B------:R-:W-:-:S03]  /*d1f0*/  IMAD R2, R28, c[0x0][0x190], RZ ;  /* 0x000064001c027a24 */ /* 0x000fc600078e02ff */
[----:B------:R0:W-:Y:S04]  /*d200*/  STL [R1+0x14c], R0 ;  /* 0x00014c0001007387 */ /* 0x0001e80000100800 */
[----:B------:R1:W-:Y:S01]  /*d210*/  STL [R1+0x148], R3 ;  /* 0x0001480301007387 */ /* 0x0003e20000100800 */
[----:B0-----:R-:W-:-:S03]  /*d220*/  IMAD R0, R12, c[0x0][0x190], RZ ;  /* 0x000064000c007a24 */ /* 0x001fc600078e02ff */
[----:B------:R0:W-:Y:S01]  /*d230*/  STL [R1+0x138], R2 ;  /* 0x0001380201007387 */ /* 0x0001e20000100800 */
[----:B-1----:R-:W-:-:S03]  /*d240*/  IMAD R3, R13, c[0x0][0x190], RZ ;  /* 0x000064000d037a24 */ /* 0x002fc600078e02ff */
[----:B------:R1:W-:Y:S04]  /*d250*/  STL [R1+0x134], R0 ;  /* 0x0001340001007387 */ /* 0x0003e80000100800 */
[----:B------:R-:W-:Y:S04]  /*d260*/  STL [R1+0x130], R3 ;  /* 0x0001300301007387 */ /* 0x000fe80000100800 */
[----:B------:R-:W2:Y:S01]  /*d270*/  LDL.LU R27, [R1+0x118] ;  /* 0x00011800011b7983 */ /* 0x000ea20000300800 */
[----:B0-----:R-:W-:Y:S02]  /*d280*/  IMAD R2, R15, c[0x0][0x190], RZ ;  /* 0x000064000f027a24 */ /* 0x001fe400078e02ff */
[----:B-1----:R-:W-:-:S03]  /*d290*/  IMAD R0, R14, c[0x0][0x190], RZ ;  /* 0x000064000e007a24 */ /* 0x002fc600078e02ff */
        /* <DEDUP_REMOVED lines=165> */
[----:B--2---:R-:W-:-:S05]  /*dcf0*/  IMAD R27, R27, c[0x0][0x190], RZ ;  /* 0x000064001b1b7a24 */ /* 0x004fca00078e02ff */
        /* <DEDUP_REMOVED lines=57> */
[----:B0-----:R-:W4:Y:S01]  /*e090*/  LDL.LU R14, [R1+0x4370] ;  /* 0x00437000010e7983 */ /* 0x001f220000300800 */
[----:B--2---:R-:W-:-:S02]  /*e0a0*/  IMAD R13, R13, c[0x0][0x190], RZ ;  /* 0x000064000d0d7a24 */ /* 0x004fc400078e02ff */
[----:B---3--:R-:W-:Y:S02]  /*e0b0*/  IMAD R15, R15, c[0x0][0x190], RZ ;  /* 0x000064000f0f7a24 */ /* 0x008fe400078e02ff */
[----:B----4-:R-:W-:-:S05]  /*e0c0*/  IMAD R14, R14, c[0x0][0x190], RZ ;  /* 0x000064000e0e7a24 */ /* 0x010fca00078e02ff */
[----:B------:R0:W-:Y:S04]  /*e0d0*/  STL [R1+0x5b8], R14 ;  /* 0x0005b80e01007387 */ /* 0x0001e80000100800 */
[----:B0-----:R-:W2:Y:S04]  /*e0e0*/  LDL.LU R14, [R1+0x436c] ;  /* 0x00436c00010e7983 */ /* 0x001ea80000300800 */
[----:B------:R0:W-:Y:S04]  /*e0f0*/  STL [R1+0x5b0], R15 ;  /* 0x0005b00f01007387 */ /* 0x0001e80000100800 */
[----:B0-----:R-:W2:Y:S04]  /*e100*/  LDL.LU R15, [R1+0x4368] ;  /* 0x00436800010f7983 */ /* 0x001ea80000300800 */
[----:B------:R0:W-:Y:S02]  /*e110*/  STL [R1+0x5a8], R13 ;  /* 0x0005a80d01007387 */ /* 0x0001e40000100800 */
[----:B0-----:R-:W-:-:S02]  /*e120*/  IMAD R13, R12, c[0x0][0x190], RZ ;  /* 0x000064000c0d7a24 */ /* 0x001fc400078e02ff */
[----:B------:R-:W-:Y:S02]  /*e130*/  IMAD R12, R28, c[0x0][0x190], RZ ;  /* 0x000064001c0c7a24 */ /* 0x000fe400078e02ff */
[----:B------:R-:W3:Y:S04]  /*e140*/  LDL R28, [R1+0xe4] ;  /* 0x0000e400011c7983 */ /* 0x000ee80000100800 */
[----:B------:R0:W-:Y:S04]  /*e150*/  STL [R1+0x5a0], R13 ;  /* 0x0005a00d01007387 */ /* 0x0001e80000100800 */
[----:B------:R1:W-:Y:S01]  /*e160*/  STL [R1+0x598], R12 ;  /* 0x0005980c01007387 */ /* 0x0003e20000100800 */
[----:B0-----:R-:W-:-:S03]  /*e170*/  IMAD R13, R29, c[0x0][0x190], RZ ;  /* 0x000064001d0d7a24 */ /* 0x001fc600078e02ff */
[----:B------:R-:W4:Y:S01]  /*e180*/  LDL R29, [R1+0x4] ;  /* 0x00000400011d7983 */ /* 0x000f220000100800 */
[----:B------:R-:W-:Y:S02]  /*e190*/  IMAD R3, R3, c[0x0][0x190], RZ ;  /* 0x0000640003037a24 */ /* 0x000fe400078e02ff */
[----:B-1----:R-:W-:Y:S02]  /*e1a0*/  IMAD R12, R2, c[0x0][0x190], RZ ;  /* 0x00006400020c7a24 */ /* 0x002fe400078e02ff */
[----:B------:R-:W-:Y:S01]  /*e1b0*/  IMAD R2, R4, c[0x0][0x190], RZ ;  /* 0x0000640004027a24 */ /* 0x000fe200078e02ff */
[----:B------:R-:W-:Y:S01]  /*e1c0*/  STL [R1+0x590], R13 ;  /* 0x0005900d01007387 */ /* 0x000fe20000100800 */
[----:B------:R-:W-:-:S03]  /*e1d0*/  IMAD R4, R5, c[0x0][0x190], RZ ;  /* 0x0000640005047a24 */ /* 0x000fc600078e02ff */
[----:B------:R-:W-:Y:S04]  /*e1e0*/  STL [R1+0x588], R12 ;  /* 0x0005880c01007387 */ /* 0x000fe80000100800 */
[----:B------:R0:W-:Y:S04]  /*e1f0*/  STL [R1+0x580], R3 ;  /* 0x0005800301007387 */ /* 0x0001e80000100800 */
[----:B------:R1:W-:Y:S01]  /*e200*/  STL [R1+0x578], R2 ;  /* 0x0005780201007387 */ /* 0x0003e20000100800 */
[----:B0-----:R-:W-:-:S03]  /*e210*/  IMAD R3, R6, c[0x0][0x190], RZ ;  /* 0x0000640006037a24 */ /* 0x001fc600078e02ff */
[----:B------:R0:W-:Y:S01]  /*e220*/  STL [R1+0x570], R4 ;  /* 0x0005700401007387 */ /* 0x0001e20000100800 */
[----:B-1----:R-:W-:-:S03]  /*e230*/  IMAD R2, R7, c[0x0][0x190], RZ ;  /* 0x0000640007027a24 */ /* 0x002fc600078e02ff */
[----:B------:R1:W-:Y:S04]  /*e240*/  STL [R1+0x568], R3 ;  /* 0x0005680301007387 */ /* 0x0003e80000100800 */
[----:B------:R1:W-:Y:S01]  /*e250*/  STL [R1+0x560], R2 ;  /* 0x0005600201007387 */ /* 0x0003e20000100800 */
[----:B0-----:R-:W-:Y:S02]  /*e260*/  IMAD R4, R8, c[0x0][0x190], RZ ;  /* 0x0000640008047a24 */ /* 0x001fe400078e02ff */
[----:B-1----:R-:W-:-:S03]  /*e270*/  IMAD R3, R9, c[0x0][0x190], RZ ;  /* 0x0000640009037a24 */ /* 0x002fc600078e02ff */
[----:B------:R0:W-:Y:S01]  /*e280*/  STL [R1+0x558], R4 ;  /* 0x0005580401007387 */ /* 0x0001e20000100800 */
[----:B------:R-:W-:-:S03]  /*e290*/  IMAD R2, R10, c[0x0][0x190], RZ ;  /* 0x000064000a027a24 */ /* 0x000fc600078e02ff */
        /* <DEDUP_REMOVED lines=10> */
[----:B------:R-:W-:Y:S01]  /*e340*/  STL [R1+0x528], R4 ;  /* 0x0005280401007387 */ /* 0x000fe20000100800 */
[----:B------:R-:W-:-:S03]  /*e350*/  IMAD R2, R20, c[0x0][0x190], RZ ;  /* 0x0000640014027a24 */ /* 0x000fc600078e02ff */
[----:B------:R0:W-:Y:S01]  /*e360*/  STL [R1+0x520], R3 ;  /* 0x0005200301007387 */ /* 0x0001e20000100800 */
[----:B------:R-:W-:-:S03]  /*e370*/  IMAD R12, R21, c[0x0][0x190], RZ ;  /* 0x00006400150c7a24 */ /* 0x000fc600078e02ff */
[----:B------:R1:W-:Y:S01]  /*e380*/  STL [R1+0x518], R2 ;  /* 0x0005180201007387 */ /* 0x0003e20000100800 */
[----:B------:R-:W-:-:S03]  /*e390*/  IMAD R13, R22, c[0x0][0x190], RZ ;  /* 0x00006400160d7a24 */ /* 0x000fc600078e02ff */
[----:B------:R-:W-:Y:S01]  /*e3a0*/  STL [R1+0x510], R12 ;  /* 0x0005100c01007387 */ /* 0x000fe20000100800 */
[----:B0-----:R-:W-:Y:S02]  /*e3b0*/  IMAD R3, R24, c[0x0][0x190], RZ ;  /* 0x0000640018037a24 */ /* 0x001fe400078e02ff */
[----:B-1----:R-:W-:Y:S02]  /*e3c0*/  IMAD R2, R23, c[0x0][0x190], RZ ;  /* 0x0000640017027a24 */ /* 0x002fe400078e02ff */
[----:B------:R-:W-:-:S03]  /*e3d0*/  IMAD R4, R26, c[0x0][0x190], RZ ;  /* 0x000064001a047a24 */ /* 0x000fc600078e02ff */
[----:B------:R0:W-:Y:S04]  /*e3e0*/  STL [R1+0x500], R2 ;  /* 0x0005000201007387 */ /* 0x0001e80000100800 */
[----:B------:R-:W-:Y:S01]  /*e3f0*/  STL [R1+0x4f8], R3 ;  /* 0x0004f80301007387 */ /* 0x000fe20000100800 */
[----:B0-----:R-:W-:-:S03]  /*e400*/  IMAD R2, R25, c[0x0][0x190], RZ ;  /* 0x0000640019027a24 */ /* 0x001fc600078e02ff */
[----:B------:R-:W-:Y:S04]  /*e410*/  STL [R1+0x508], R13 ;  /* 0x0005080d01007387 */ /* 0x000fe80000100800 */
[----:B------:R-:W-:Y:S04]  /*e420*/  STL.64 [R1+0x4300], R12 ;  /* 0x0043000c01007387 */ /* 0x000fe80000100a00 */
[----:B------:R2:W-:Y:S04]  /*e430*/  STL [R1+0x4f0], R2 ;  /* 0x0004f00201007387 */ /* 0x0005e80000100800 */
[----:B------:R-:W-:Y:S04]  /*e440*/  STL [R1+0x4e8], R4 ;  /* 0x0004e80401007387 */ /* 0x000fe80000100800 */
[----:B------:R0:W-:Y:S01]  /*e450*/  STL [R1+0x4334], R27 ;  /* 0x0043341b01007387 */ /* 0x0001e20000100800 */
[----:B--2---:R-:W-:-:S05]  /*e460*/  IMAD.WIDE R2, R27, 0x2, R14 ;  /* 0x000000021b027825 */ /* 0x004fca00078e020e */
[----:B------:R3:W-:Y:S04]  /*e470*/  STL.64 [R1+0x4d0], R2 ;  /* 0x0004d00201007387 */ /* 0x0007e80000100a00 */
[----:B0-----:R-:W2:Y:S01]  /*e480*/  LDL R27, [R1+0x124] ;  /* 0x00012400011b7983 */ /* 0x001ea20000100800 */
[----:B----4-:R-:W-:-:S05]  /*e490*/  IMAD.WIDE R4, R29, 0x2, R14 ;  /* 0x000000021d047825 */ /* 0x010fca00078e020e */
[----:B------:R-:W-:Y:S04]  /*e4a0*/  STL.64 [R1+0x4c8], R4 ;  /* 0x0004c80401007387 */ /* 0x000fe80000100a00 */
[----:B------:R-:W4:Y:S01]  /*e4b0*/  LDL R26, [R1+0x13c] ;  /* 0x00013c00011a7983 */ /* 0x000f220000100800 */
[----:B---3--:R-:W-:-:S05]  /*e4c0*/  IMAD.WIDE R2, R28, 0x2, R14 ;  /* 0x000000021c027825 */ /* 0x008fca00078e020e */
[----:B------:R-:W-:Y:S04]  /*e4d0*/  STL.64 [R1+0x4c0], R2 ;  /* 0x0004c00201007387 */ /* 0x000fe80000100a00 */
[----:B----4-:R0:W-:Y:S04]  /*e4e0*/  STL [R1+0x4350], R26 ;  /* 0x0043501a01007387 */ /* 0x0101e80000100800 */
[----:B0-----:R-:W3:Y:S04]  /*e4f0*/  LDL R26, [R1+0x114] ;  /* 0x00011400011a7983 */ /* 0x001ee80000100800 */
[----:B--2---:R0:W-:Y:S04]  /*e500*/  STL [R1+0x4354], R27 ;  /* 0x0043541b01007387 */ /* 0x0041e80000100800 */
[----:B0-----:R-:W2:Y:S04]  /*e510*/  LDL R27, [R1+0x104] ;  /* 0x00010400011b7983 */ /* 0x001ea80000100800 */
[----:B---3--:R0:W-:Y:S04]  /*e520*/  STL [R1+0x4358], R26 ;  /* 0x0043581a01007387 */ /* 0x0081e80000100800 */
[----:B0-----:R-:W3:Y:S04]  /*e530*/  LDL R26, [R1+0x100] ;  /* 0x00010000011a7983 */ /* 0x001ee80000100800 */
[----:B--2---:R0:W-:Y:S04]  /*e540*/  STL [R1+0x435c], R27 ;  /* 0x00435c1b01007387 */ /* 0x0041e80000100800 */
[----:B0-----:R-:W2:Y:S04]  /*e550*/  LDL R27, [R1+0xfc] ;  /* 0x0000fc00011b7983 */ /* 0x001ea80000100800 */
[----:B---3--:R0:W-:Y:S04]  /*e560*/  STL [R1+0x4360], R26 ;  /* 0x0043601a01007387 */ /* 0x0081e80000100800 */
[----:B0-----:R-:W3:Y:S04]  /*e570*/  LDL R26, [R1+0xe8] ;  /* 0x0000e800011a7983 */ /* 0x001ee80000100800 */
[----:B--2---:R3:W-:Y:S04]  /*e580*/  STL [R1+0x4364], R27 ;  /* 0x0043641b01007387 */ /* 0x0047e80000100800 */
[----:B------:R-:W2:Y:S04]  /*e590*/  LDL R12, [R1+0x140] ;  /* 0x00014000010c7983 */ /* 0x000ea80000100800 */
[----:B------:R-:W4:Y:S04]  /*e5a0*/  LDL R13, [R1+0x144] ;  /* 0x00014400010d7983 */ /* 0x000f280000100800 */
[----:B------:R-:W2:Y:S04]  /*e5b0*/  LDL R25, [R1+0x160] ;  /* 0x0001600001197983 */ /* 0x000ea80000100800 */
        /* <DEDUP_REMOVED lines=20> */
[----:B------:R-:W2:Y:S01]  /*e700*/  LDL R28, [R1+0x134] ;  /* 0x00013400011c7983 */ /* 0x000ea20000100800 */
[----:B---3--:R-:W-:-:S05]  /*e710*/  IMAD.WIDE R26, R26, 0x2, R14 ;  /* 0x000000021a1a7825 */ /* 0x008fca00078e020e */
[----:B------:R0:W-:Y:S04]  /*e720*/  STL.64 [R1+0x4b8], R26 ;  /* 0x0004b81a01007387 */ /* 0x0001e80000100a00 */
[----:B0-----:R-:W3:Y:S02]  /*e730*/  LDL.LU R27, [R1+0x4364] ;  /* 0x00436400011b7983 */ /* 0x001ee40000300800 */
        /* <DEDUP_REMOVED lines=16> */
[----:B------:R2:W-:Y:S02]  /*e840*/  STL.64 [R1+0x488], R26 ;  /* 0x0004881a01007387 */ /* 0x0005e40000100a00 */
[----:B--2---:R-:W-:-:S04]  /*e850*/  IMAD.WIDE R26, R12, 0x2, R14 ;  /* 0x000000020c1a7825 */ /* 0x004fc800078e020e */
[--C-:B----4-:R-:W-:Y:S01]  /*e860*/  IMAD.WIDE R12, R13, 0x2, R14.reuse ;  /* 0x000000020d0c7825 */ /* 0x110fe200078e020e */
[----:B------:R0:W-:Y:S04]  /*e870*/  STL.64 [R1+0x480], R26 ;  /* 0x0004801a01007387 */ /* 0x0001e80000100a00 */
[----:B------:R1:W-:Y:S01]  /*e880*/  STL.64 [R1+0x478], R12 ;  /* 0x0004780c01007387 */ /* 0x0003e20000100a00 */
[----:B0-----:R-:W-:-:S04]  /*e890*/  IMAD.WIDE R26, R25, 0x2, R14 ;  /* 0x00000002191a7825 */ /* 0x001fc800078e020e */
[--C-:B-1----:R-:W-:Y:S01]  /*e8a0*/  IMAD.WIDE R12, R24, 0x2, R14.reuse ;  /* 0x00000002180c7825 */ /* 0x102fe200078e020e */
[----:B------:R0:W-:Y:S03]  /*e8b0*/  STL.64 [R1+0x470], R26 ;  /* 0x0004701a01007387 */ /* 0x0001e60000100a00 */
[--C-:B------:R-:W-:Y:S01]  /*e8c0*/  IMAD.WIDE R24, R22, 0x2, R14.reuse ;  /* 0x0000000216187825 */ /* 0x100fe200078e020e */
[----:B------:R1:W-:Y:S03]  /*e8d0*/  STL.64 [R1+0x468], R12 ;  /* 0x0004680c01007387 */ /* 0x0003e60000100a00 */
[----:B0-----:R-:W-:-:S04]  /*e8e0*/  IMAD.WIDE R26, R23, 0x2, R14 ;  /* 0x00000002171a7825 */ /* 0x001fc800078e020e */
[--C-:B-1----:R-:W-:Y:S01]  /*e8f0*/  IMAD.WIDE R12, R21, 0x2, R14.reuse ;  /* 0x00000002150c7825 */ /* 0x102fe200078e020e */
[----:B------:R-:W-:Y:S03]  /*e900*/  STL.64 [R1+0x460], R26 ;  /* 0x0004601a01007387 */ /* 0x000fe60000100a00 */
[--C-:B------:R-:W-:Y:S01]  /*e910*/  IMAD.WIDE R22, R20, 0x2, R14.reuse ;  /* 0x0000000214167825 */ /* 0x100fe200078e020e */
[----:B------:R-:W-:Y:S03]  /*e920*/  STL.64 [R1+0x458], R24 ;  /* 0x0004581801007387 */ /* 0x000fe60000100a00 */
[--C-:B------:R-:W-:Y:S01]  /*e930*/  IMAD.WIDE R20, R19, 0x2, R14.reuse ;  /* 0x0000000213147825 */ /* 0x100fe200078e020e */
[----:B------:R0:W-:Y:S04]  /*e940*/  STL.64 [R1+0x450], R12 ;  /* 0x0004500c01007387 */ /* 0x0001e80000100a00 */
[----:B------:R-:W-:Y:S04]  /*e950*/  STL.64 [R1+0x448], R22 ;  /* 0x0004481601007387 */ /* 0x000fe80000100a00 */
[----:B------:R-:W-:Y:S01]  /*e960*/  STL.64 [R1+0x440], R20 ;  /* 0x0004401401007387 */ /* 0x000fe20000100a00 */
[----:B0-----:R-:W-:-:S04]  /*e970*/  IMAD.WIDE R12, R18, 0x2, R14 ;  /* 0x00000002120c7825 */ /* 0x001fc800078e020e */
[--C-:B------:R-:W-:Y:S01]  /*e980*/  IMAD.WIDE R18, R17, 0x2, R14.reuse ;  /* 0x0000000211127825 */ /* 0x100fe200078e020e */
[----:B------:R0:W-:Y:S03]  /*e990*/  STL.64 [R1+0x438], R12 ;  /* 0x0004380c01007387 */ /* 0x0001e60000100a00 */
[--C-:B------:R-:W-:Y:S01]  /*e9a0*/  IMAD.WIDE R16, R16, 0x2, R14.reuse ;  /* 0x0000000210107825 */ /* 0x100fe200078e020e */
[----:B------:R-:W-:Y:S04]  /*e9b0*/  STL.64 [R1+0x430], R18 ;  /* 0x0004301201007387 */ /* 0x000fe80000100a00 */
[----:B------:R1:W-:Y:S01]  /*e9c0*/  STL.64 [R1+0x428], R16 ;  /* 0x0004281001007387 */ /* 0x0003e20000100a00 */
[----:B0-----:R-:W-:-:S04]  /*e9d0*/  IMAD.WIDE R12, R11, 0x2, R14 ;  /* 0x000000020b0c7825 */ /* 0x001fc800078e020e */
[--C-:B------:R-:W-:Y:S01]  /*e9e0*/  IMAD.WIDE R10, R10, 0x2, R14.reuse ;  /* 0x000000020a0a7825 */ /* 0x100fe200078e020e */
[----:B------:R0:W-:Y:S03]  /*e9f0*/  STL.64 [R1+0x420], R12 ;  /* 0x0004200c01007387 */ /* 0x0001e60000100a00 */
[--C-:B-1----:R-:W-:Y:S01]  /*ea00*/  IMAD.WIDE R16, R9, 0x2, R14.reuse ;  /* 0x0000000209107825 */ /* 0x102fe200078e020e */
[----:B------:R1:W-:Y:S04]  /*ea10*/  STL.64 [R1+0x418], R10 ;  /* 0x0004180a01007387 */ /* 0x0003e80000100a00 */
[----:B------:R-:W-:Y:S01]  /*ea20*/  STL.64 [R1+0x410], R16 ;  /* 0x0004101001007387 */ /* 0x000fe20000100a00 */
[----:B0-----:R-:W-:-:S04]  /*ea30*/  IMAD.WIDE R12, R8, 0x2, R14 ;  /* 0x00000002080c7825 */ /* 0x001fc800078e020e */
[--C-:B-1----:R-:W-:Y:S01]  /*ea40*/  IMAD.WIDE R10, R7, 0x2, R14.reuse ;  /* 0x00000002070a7825 */ /* 0x102fe200078e020e */
[----:B------:R-:W-:Y:S03]  /*ea50*/  STL.64 [R1+0x408], R12 ;  /* 0x0004080c01007387 */ /* 0x000fe60000100a00 */
[--C-:B------:R-:W-:Y:S01]  /*ea60*/  IMAD.WIDE R8, R6, 0x2, R14.reuse ;  /* 0x0000000206087825 */ /* 0x100fe200078e020e */
[----:B------:R-:W-:Y:S03]  /*ea70*/  STL.64 [R1+0x400], R10 ;  /* 0x0004000a01007387 */ /* 0x000fe60000100a00 */
[--C-:B------:R-:W-:Y:S01]  /*ea80*/  IMAD.WIDE R6, R5, 0x2, R14.reuse ;  /* 0x0000000205067825 */ /* 0x100fe200078e020e */
[----:B------:R0:W-:Y:S03]  /*ea90*/  STL.64 [R1+0x3f8], R8 ;  /* 0x0003f80801007387 */ /* 0x0001e60000100a00 */
[--C-:B------:R-:W-:Y:S01]  /*eaa0*/  IMAD.WIDE R4, R4, 0x2, R14.reuse ;  /* 0x0000000204047825 */ /* 0x100fe200078e020e */
[----:B------:R1:W-:Y:S04]  /*eab0*/  STL.64 [R1+0x3f0], R6 ;  /* 0x0003f00601007387 */ /* 0x0003e80000100a00 */
[----:B------:R2:W-:Y:S01]  /*eac0*/  STL.64 [R1+0x3e8], R4 ;  /* 0x0003e80401007387 */ /* 0x0005e20000100a00 */
[----:B0-----:R-:W-:-:S04]  /*ead0*/  IMAD.WIDE R8, R3, 0x2, R14 ;  /* 0x0000000203087825 */ /* 0x001fc800078e020e */
[--C-:B-1----:R-:W-:Y:S01]  /*eae0*/  IMAD.WIDE R6, R2, 0x2, R14.reuse ;  /* 0x0000000202067825 */ /* 0x102fe200078e020e */
[----:B------:R-:W-:Y:S03]  /*eaf0*/  STL.64 [R1+0x3e0], R8 ;  /* 0x0003e00801007387 */ /* 0x000fe60000100a00 */
[--C-:B--2---:R-:W-:Y:S01]  /*eb00*/  IMAD.WIDE R4, R29, 0x2, R14.reuse ;  /* 0x000000021d047825 */ /* 0x104fe200078e020e */
[----:B------:R-:W-:Y:S04]  /*eb10*/  STL.64 [R1+0x3d8], R6 ;  /* 0x0003d80601007387 */ /* 0x000fe80000100a00 */
[----:B------:R-:W2:Y:S04]  /*eb20*/  LDL R27, [R1+0x118] ;  /* 0x00011800011b7983 */ /* 0x000ea80000100800 */
[----:B------:R-:W-:Y:S04]  /*eb30*/  STL.64 [R1+0x3d0], R4 ;  /* 0x0003d00401007387 */ /* 0x000fe80000100a00 */
[----:B------:R-:W3:Y:S01]  /*eb40*/  LDL R26, [R1+0x110] ;  /* 0x00011000011a7983 */ /* 0x000ee20000100800 */
[----:B------:R-:W-:-:S05]  /*eb50*/  IMAD.WIDE R2, R28, 0x2, R14 ;  /* 0x000000021c027825 */ /* 0x000fca00078e020e */
[----:B------:R-:W-:Y:S04]  /*eb60*/  STL.64 [R1+0x3c8], R2 ;  /* 0x0003c80201007387 */ /* 0x000fe80000100a00 */
[----:B---3--:R0:W-:Y:S04]  /*eb70*/  STL [R1+0x4338], R26 ;  /* 0x0043381a01007387 */ /* 0x0081e80000100800 */
        /* <DEDUP_REMOVED lines=57> */
[----:B0-----:R-:W2:Y:S04]  /*ef10*/  LDL.LU R27, [R1+0x4334] ;  /* 0x00433400011b7983 */ /* 0x001ea80000300800 */
[----:B------:R0:W-:Y:S02]  /*ef20*/  STL.64 [R1+0x380], R12 ;  /* 0x0003800c01007387 */ /* 0x0001e40000100a00 */
[----:B0-----:R-:W-:-:S04]  /*ef30*/  IMAD.WIDE R12, R25, 0x2, R14 ;  /* 0x00000002190c7825 */ /* 0x001fc800078e020e */
[--C-:B------:R-:W-:Y:S01]  /*ef40*/  IMAD.WIDE R24, R24, 0x2, R14.reuse ;  /* 0x0000000218187825 */ /* 0x100fe200078e020e */
[----:B------:R0:W-:Y:S04]  /*ef50*/  STL.64 [R1+0x378], R12 ;  /* 0x0003780c01007387 */ /* 0x0001e80000100a00 */
[----:B------:R1:W-:Y:S01]  /*ef60*/  STL.64 [R1+0x370], R24 ;  /* 0x0003701801007387 */ /* 0x0003e20000100a00 */
[----:B0-----:R-:W-:-:S04]  /*ef70*/  IMAD.WIDE R12, R23, 0x2, R14 ;  /* 0x00000002170c7825 */ /* 0x001fc800078e020e */
[--C-:B-1----:R-:W-:Y:S01]  /*ef80*/  IMAD.WIDE R24, R22, 0x2, R14.reuse ;  /* 0x0000000216187825 */ /* 0x102fe200078e020e */
[----:B------:R0:W-:Y:S03]  /*ef90*/  STL.64 [R1+0x368], R12 ;  /* 0x0003680c01007387 */ /* 0x0001e60000100a00 */
[--C-:B------:R-:W-:Y:S01]  /*efa0*/  IMAD.WIDE R22, R20, 0x2, R14.reuse ;  /* 0x0000000214167825 */ /* 0x100fe200078e020e */
[----:B------:R-:W-:Y:S03]  /*efb0*/  STL.64 [R1+0x360], R24 ;  /* 0x0003601801007387 */ /* 0x000fe60000100a00 */
[----:B0-----:R-:W-:-:S04]  /*efc0*/  IMAD.WIDE R12, R21, 0x2, R14 ;  /* 0x00000002150c7825 */ /* 0x001fc800078e020e */
        /* <DEDUP_REMOVED lines=29> */
[--C-:B---3--:R-:W-:Y:S01]  /*f1a0*/  IMAD.WIDE R4, R29, 0x2, R14.reuse ;  /* 0x000000021d047825 */ /* 0x108fe200078e020e */
[----:B------:R-:W-:Y:S04]  /*f1b0*/  STL.64 [R1+0x2e0], R6 ;  /* 0x0002e00601007387 */ /* 0x000fe80000100a00 */
[----:B------:R-:W3:Y:S04]  /*f1c0*/  LDL R12, [R1+0x50c] ;  /* 0x00050c00010c7983 */ /* 0x000ee80000100800 */
[----:B------:R-:W-:Y:S04]  /*f1d0*/  STL.64 [R1+0x2d8], R4 ;  /* 0x0002d80401007387 */ /* 0x000fe80000100a00 */
[----:B------:R-:W4:Y:S01]  /*f1e0*/  LDL R13, [R1+0x514] ;  /* 0x00051400010d7983 */ /* 0x000f220000100800 */
[----:B------:R-:W-:-:S05]  /*f1f0*/  IMAD.WIDE R2, R28, 0x2, R14 ;  /* 0x000000021c027825 */ /* 0x000fca00078e020e */
[----:B------:R-:W-:Y:S04]  /*f200*/  STL.64 [R1+0x2d0], R2 ;  /* 0x0002d00201007387 */ /* 0x000fe80000100a00 */
[----:B----4-:R0:W-:Y:S04]  /*f210*/  STL [R1+0x4318], R13 ;  /* 0x0043180d01007387 */ /* 0x0101e80000100800 */
[----:B0-----:R-:W4:Y:S04]  /*f220*/  LDL R13, [R1+0x504] ;  /* 0x00050400010d7983 */ /* 0x001f280000100800 */
[----:B---3--:R0:W-:Y:S04]  /*f230*/  STL [R1+0x431c], R12 ;  /* 0x00431c0c01007387 */ /* 0x0081e80000100800 */
[----:B0-----:R-:W3:Y:S04]  /*f240*/  LDL R12, [R1+0x4fc] ;  /* 0x0004fc00010c7983 */ /* 0x001ee80000100800 */
        /* <DEDUP_REMOVED lines=9> */
[----:B------:R-:W2:Y:S04]  /*f2e0*/  LDL.LU R26, [R1+0x51c] ;  /* 0x00051c00011a7983 */ /* 0x000ea80000300800 */
[----:B------:R-:W4:Y:S04]  /*f2f0*/  LDL.LU R25, [R1+0x524] ;  /* 0x0005240001197983 */ /* 0x000f280000300800 */
[----:B------:R-:W2:Y:S04]  /*f300*/  LDL.LU R23, [R1+0x52c] ;  /* 0x00052c0001177983 */ /* 0x000ea80000300800 */
        /* <DEDUP_REMOVED lines=11> */
[----:B------:R-:W2:Y:S01]  /*f3c0*/  LDL.LU R6, [R1+0x58c] ;  /* 0x00058c0001067983 */ /* 0x000ea20000300800 */
[----:B---3--:R-:W-:-:S03]  /*f3d0*/  IMAD.WIDE R12, R12, 0x2, R14 ;  /* 0x000000020c0c7825 */ /* 0x008fc600078e020e */
[----:B------:R-:W3:Y:S04]  /*f3e0*/  LDL.LU R8, [R1+0x594] ;  /* 0x0005940001087983 */ /* 0x000ee80000300800 */
[----:B------:R-:W2:Y:S04]  /*f3f0*/  LDL.LU R10, [R1+0x59c] ;  /* 0x00059c00010a7983 */ /* 0x000ea80000300800 */
[----:B------:R-:W2:Y:S04]  /*f400*/  LDL.LU R17, [R1+0x5a4] ;  /* 0x0005a40001117983 */ /* 0x000ea80000300800 */
[----:B------:R-:W2:Y:S04]  /*f410*/  LDL.LU R16, [R1+0x5ac] ;  /* 0x0005ac0001107983 */ /* 0x000ea80000300800 */
[----:B------:R-:W2:Y:S04]  /*f420*/  LDL.LU R18, [R1+0x5b4] ;  /* 0x0005b40001127983 */ /* 0x000ea80000300800 */
[----:B------:R-:W2:Y:S04]  /*f430*/  LDL.LU R20, [R1+0x5bc] ;  /* 0x0005bc0001147983 */ /* 0x000ea80000300800 */
[----:B------:R-:W2:Y:S04]  /*f440*/  LDL.LU R22, [R1+0x5c4] ;  /* 0x0005c40001167983 */ /* 0x000ea80000300800 */
[----:B------:R-:W2:Y:S04]  /*f450*/  LDL.LU R24, [R1+0x5c8] ;  /* 0x0005c80001187983 */ /* 0x000ea80000300800 */
[----:B------:R0:W-:Y:S04]  /*f460*/  STL.64 [R1+0x2c8], R12 ;  /* 0x0002c80c01007387 */ /* 0x0001e80000100a00 */
[----:B0-----:R-:W2:Y:S02]  /*f470*/  LDL.LU R13, [R1+0x4330] ;  /* 0x00433000010d7983 */ /* 0x001ea40000300800 */
[----:B--2---:R-:W-:-:S05]  /*f480*/  IMAD.WIDE R12, R13, 0x2, R14 ;  /* 0x000000020d0c7825 */ /* 0x004fca00078e020e */
        /* <DEDUP_REMOVED lines=19> */
[----:B------:R4:W-:Y:S01]  /*f5c0*/  STL.64 [R1+0x4308], R26 ;  /* 0x0043081a01007387 */ /* 0x0009e20000100a00 */
[----:B0-----:R-:W-:-:S04]  /*f5d0*/  IMAD.WIDE R12, R26, 0x2, R14 ;  /* 0x000000021a0c7825 */ /* 0x001fc800078e020e */
[--C-:B----4-:R-:W-:Y:S01]  /*f5e0*/  IMAD.WIDE R26, R25, 0x2, R14.reuse ;  /* 0x00000002191a7825 */ /* 0x110fe200078e020e */
[----:B------:R0:W-:Y:S04]  /*f5f0*/  STL.64 [R1+0x5e0], R12 ;  /* 0x0005e00c01007387 */ /* 0x0001e80000100a00 */
[----:B------:R1:W-:Y:S01]  /*f600*/  STL.64 [R1+0x5e8], R26 ;  /* 0x0005e81a01007387 */ /* 0x0003e20000100a00 */
[----:B0-----:R-:W-:-:S04]  /*f610*/  IMAD.WIDE R12, R23, 0x2, R14 ;  /* 0x00000002170c7825 */ /* 0x001fc800078e020e */
[--C-:B-1----:R-:W-:Y:S01]  /*f620*/  IMAD.WIDE R26, R21, 0x2, R14.reuse ;  /* 0x00000002151a7825 */ /* 0x102fe200078e020e */
        /* <DEDUP_REMOVED lines=13> */
[----:B------:R-:W-:Y:S04]  /*f700*/  STL.64 [R1+0x4268], R28 ;  /* 0x0042681c01007387 */ /* 0x000fe80000100a00 */
[----:B------:R1:W-:Y:S01]  /*f710*/  STL.64 [R1+0x628], R26 ;  /* 0x0006281a01007387 */ /* 0x0003e20000100a00 */
[----:B0-----:R-:W-:-:S05]  /*f720*/  IMAD.WIDE R12, R28, 0x2, R14 ;  /* 0x000000021c0c7825 */ /* 0x001fca00078e020e */
[----:B------:R0:W-:Y:S01]  /*f730*/  STL.64 [R1+0x630], R12 ;  /* 0x0006300c01007387 */ /* 0x0001e20000100a00 */
[----:B-1----:R-:W-:-:S03]  /*f740*/  IMAD.WIDE R26, R3, 0x2, R14 ;  /* 0x00000002031a7825 */ /* 0x002fc600078e020e */
[----:B------:R1:W-:Y:S04]  /*f750*/  STL.64 [R1+0x4270], R2 ;  /* 0x0042700201007387 */ /* 0x0003e80000100a00 */
[----:B------:R2:W-:Y:S01]  /*f760*/  STL.64 [R1+0x638], R26 ;  /* 0x0006381a01007387 */ /* 0x0005e20000100a00 */
[----:B0-----:R-:W-:-:S04]  /*f770*/  IMAD.WIDE R12, R2, 0x2, R14 ;  /* 0x00000002020c7825 */ /* 0x001fc800078e020e */
[--C-:B-1----:R-:W-:Y:S01]  /*f780*/  IMAD.WIDE R2, R4, 0x2, R14.reuse ;  /* 0x0000000204027825 */ /* 0x102fe200078e020e */
[----:B------:R0:W-:Y:S04]  /*f790*/  STL.64 [R1+0x640], R12 ;  /* 0x0006400c01007387 */ /* 0x0001e80000100a00 */
[----:B--2---:R-:W2:Y:S04]  /*f7a0*/  LDL R26, [R1+0x5b0] ;  /* 0x0005b000011a7983 */ /* 0x004ea80000100800 */
[----:B------:R-:W4:Y:S04]  /*f7b0*/  LDL R27, [R1+0x5a8] ;  /* 0x0005a800011b7983 */ /* 0x000f280000100800 */
[----:B------:R1:W-:Y:S04]  /*f7c0*/  STL.64 [R1+0x648], R2 ;  /* 0x0006480201007387 */ /* 0x0003e80000100a00 */
[----:B0-----:R-:W2:Y:S04]  /*f7d0*/  LDL R12, [R1+0x5a0] ;  /* 0x0005a000010c7983 */ /* 0x001ea80000100800 */
[----:B------:R-:W2:Y:S01]  /*f7e0*/  LDL R13, [R1+0x598] ;  /* 0x00059800010d7983 */ /* 0x000ea20000100800 */
[----:B-1----:R-:W-:-:S03]  /*f7f0*/  IMAD.WIDE R2, R6, 0x2, R14 ;  /* 0x0000000206027825 */ /* 0x002fc600078e020e */
[----:B------:R0:W-:Y:S04]  /*f800*/  STL.64 [R1+0x4278], R4 ;  /* 0x0042780401007387 */ /* 0x0001e80000100a00 */
[----:B0-----:R-:W2:Y:S04]  /*f810*/  LDL R4, [R1+0x5b8] ;  /* 0x0005b80001047983 */ /* 0x001ea80000100800 */
[----:B------:R0:W-:Y:S04]  /*f820*/  STL.64 [R1+0x4280], R6 ;  /* 0x0042800601007387 */ /* 0x0001e80000100a00 */
[----:B0-----:R-:W2:Y:S04]  /*f830*/  LDL R6, [R1+0x5d8] ;  /* 0x0005d80001067983 */ /* 0x001ea80000100800 */
[----:B------:R-:W-:Y:S04]  /*f840*/  STL.64 [R1+0x650], R2 ;  /* 0x0006500201007387 */ /* 0x000fe80000100a00 */
[----:B------:R-:W4:Y:S04]  /*f850*/  LDL R7, [R1+0x5c0] ;  /* 0x0005c00001077983 */ /* 0x000f280000100800 */
[----:B---3--:R0:W-:Y:S04]  /*f860*/  STL.64 [R1+0x4288], R8 ;  /* 0x0042880801007387 */ /* 0x0081e80000100a00 */
[----:B0-----:R-:W3:Y:S01]  /*f870*/  LDL R9, [R1+0x5cc] ;  /* 0x0005cc0001097983 */ /* 0x001ee20000100800 */
[----:B------:R-:W-:-:S04]  /*f880*/  IMAD.WIDE R2, R8, 0x2, R14 ;  /* 0x0000000208027825 */ /* 0x000fc800078e020e */
[--C-:B------:R-:W-:Y:S01]  /*f890*/  IMAD.WIDE R28, R10, 0x2, R14.reuse ;  /* 0x000000020a1c7825 */ /* 0x100fe200078e020e */
[----:B------:R0:W-:Y:S04]  /*f8a0*/  STL.64 [R1+0x658], R2 ;  /* 0x0006580201007387 */ /* 0x0001e80000100a00 */
[----:B------:R1:W-:Y:S04]  /*f8b0*/  STL.64 [R1+0x4290], R10 ;  /* 0x0042900a01007387 */ /* 0x0003e80000100a00 */
[----:B------:R-:W-:Y:S01]  /*f8c0*/  STL.64 [R1+0x660], R28 ;  /* 0x0006601c01007387 */ /* 0x000fe20000100a00 */
[----:B0-----:R-:W-:-:S03]  /*f8d0*/  IMAD.WIDE R2, R17, 0x2, R14 ;  /* 0x0000000211027825 */ /* 0x001fc600078e020e */
[----:B------:R-:W-:Y:S01]  /*f8e0*/  STL.64 [R1+0x4298], R16 ;  /* 0x0042981001007387 */ /* 0x000fe20000100a00 */
[----:B-1----:R-:W-:-:S03]  /*f8f0*/  IMAD.WIDE R10, R16, 0x2, R14 ;  /* 0x00000002100a7825 */ /* 0x002fc600078e020e */
[----:B------:R0:W-:Y:S04]  /*f900*/  STL.64 [R1+0x668], R2 ;  /* 0x0006680201007387 */ /* 0x0001e80000100a00 */
[----:B------:R1:W-:Y:S04]  /*f910*/  STL.64 [R1+0x670], R10 ;  /* 0x0006700a01007387 */ /* 0x0003e80000100a00 */
[----:B------:R-:W-:Y:S01]  /*f920*/  STL.64 [R1+0x42a0], R18 ;  /* 0x0042a01201007387 */ /* 0x000fe20000100a00 */
[----:B0-----:R-:W-:-:S04]  /*f930*/  IMAD.WIDE R2, R18, 0x2, R14 ;  /* 0x0000000212027825 */ /* 0x001fc800078e020e */
[--C-:B-1----:R-:W-:Y:S01]  /*f940*/  IMAD.WIDE R10, R20, 0x2, R14.reuse ;  /* 0x00000002140a7825 */ /* 0x102fe200078e020e */
[----:B------:R0:W-:Y:S03]  /*f950*/  STL.64 [R1+0x678], R2 ;  /* 0x0006780201007387 */ /* 0x0001e60000100a00 */
[--C-:B------:R-:W-:Y:S01]  /*f960*/  IMAD.WIDE R16, R22, 0x2, R14.reuse ;  /* 0x0000000216107825 */ /* 0x100fe200078e020e */
[----:B------:R-:W3:Y:S04]  /*f970*/  LDL R5, [R1+0x590] ;  /* 0x0005900001057983 */ /* 0x000ee80000100800 */
[----:B0-----:R-:W3:Y:S04]  /*f980*/  LDL R2, [R1+0x588] ;  /* 0x0005880001027983 */ /* 0x001ee80000100800 */
[----:B------:R0:W-:Y:S04]  /*f990*/  STL.64 [R1+0x680], R10 ;  /* 0x0006800a01007387 */ /* 0x0001e80000100a00 */
[----:B------:R-:W-:Y:S04]  /*f9a0*/  STL.64 [R1+0x42a8], R20 ;  /* 0x0042a81401007387 */ /* 0x000fe80000100a00 */
[----:B------:R-:W-:Y:S01]  /*f9b0*/  STL.64 [R1+0x42b0], R22 ;  /* 0x0042b01601007387 */ /* 0x000fe20000100a00 */
[----:B0-----:R-:W-:-:S03]  /*f9c0*/  IMAD.WIDE R10, R24, 0x2, R14 ;  /* 0x00000002180a7825 */ /* 0x001fc600078e020e */
[----:B------:R2:W-:Y:S04]  /*f9d0*/  STL.64 [R1+0x688], R16 ;  /* 0x0006881001007387 */ /* 0x0005e80000100a00 */
[----:B------:R-:W3:Y:S04]  /*f9e0*/  LDL R3, [R1+0x580] ;  /* 0x0005800001037983 */ /* 0x000ee80000100800 */
[----:B------:R-:W3:Y:S04]  /*f9f0*/  LDL R28, [R1+0x578] ;  /* 0x00057800011c7983 */ /* 0x000ee80000100800 */
[----:B------:R4:W-:Y:S04]  /*fa00*/  STL.64 [R1+0x690], R10 ;  /* 0x0006900a01007387 */ /* 0x0009e80000100a00 */
[----:B------:R-:W3:Y:S04]  /*fa10*/  LDL R29, [R1+0x570] ;  /* 0x00057000011d7983 */ /* 0x000ee80000100800 */
[----:B------:R-:W-:Y:S01]  /*fa20*/  STL.64 [R1+0x42b8], R24 ;  /* 0x0042b81801007387 */ /* 0x000fe20000100a00 */
[----:B--2---:R-:W-:-:S04]  /*fa30*/  IMAD.WIDE R16, R6, 0x2, R14 ;  /* 0x0000000206107825 */ /* 0x004fc800078e020e */
[----:B----4-:R-:W-:-:S04]  /*fa40*/  IMAD.WIDE R10, R7, 0x2, R14 ;  /* 0x00000002070a7825 */ /* 0x010fc800078e020e */
[----:B------:R-:W-:-:S04]  /*fa50*/  IMAD.WIDE R6, R26, 0x2, R14 ;  /* 0x000000021a067825 */ /* 0x000fc800078e020e */
[----:B---3--:R-:W-:-:S05]  /*fa60*/  IMAD.WIDE R8, R9, 0x2, R14 ;  /* 0x0000000209087825 */ /* 0x008fca00078e020e */
[----:B------:R0:W-:Y:S04]  /*fa70*/  STL.64 [R1+0x698], R8 ;  /* 0x0006980801007387 */ /* 0x0001e80000100a00 */
[----:B------:R-:W-:Y:S04]  /*fa80*/  STL.64 [R1+0x6a0], R16 ;  /* 0x0006a01001007387 */ /* 0x000fe80000100a00 */
[----:B------:R1:W-:Y:S01]  /*fa90*/  STL.64 [R1+0x6a8], R10 ;  /* 0x0006a80a01007387 */ /* 0x0003e20000100a00 */
[----:B0-----:R-:W-:-:S05]  /*faa0*/  IMAD.WIDE R8, R4, 0x2, R14 ;  /* 0x0000000204087825 */ /* 0x001fca00078e020e */
[----:B------:R0:W-:Y:S01]  /*fab0*/  STL.64 [R1+0x6b0], R8 ;  /* 0x0006b00801007387 */ /* 0x0001e20000100a00 */
[----:B-1----:R-:W-:-:S03]  /*fac0*/  IMAD.WIDE R10, R27, 0x2, R14 ;  /* 0x000000021b0a7825 */ /* 0x002fc600078e020e */
[----:B------:R1:W-:Y:S04]  /*fad0*/  STL.64 [R1+0x6b8], R6 ;  /* 0x0006b80601007387 */ /* 0x0003e80000100a00 */
[----:B------:R-:W-:Y:S01]  /*fae0*/  STL.64 [R1+0x6c0], R10 ;  /* 0x0006c00a01007387 */ /* 0x000fe20000100a00 */
[----:B0-----:R-:W-:-:S03]  /*faf0*/  IMAD.WIDE R8, R12, 0x2, R14 ;  /* 0x000000020c087825 */ /* 0x001fc600078e020e */
[----:B------:R-:W2:Y:S01]  /*fb00*/  LDL R24, [R1+0x568] ;  /* 0x0005680001187983 */ /* 0x000ea20000100800 */
[----:B-1----:R-:W-:-:S03]  /*fb10*/  IMAD.WIDE R6, R13, 0x2, R14 ;  /* 0x000000020d067825 */ /* 0x002fc600078e020e */
[----:B------:R-:W-:Y:S04]  /*fb20*/  STL.64 [R1+0x6c8], R8 ;  /* 0x0006c80801007387 */ /* 0x000fe80000100a00 */
[----:B------:R-:W3:Y:S04]  /*fb30*/  LDL R26, [R1+0x560] ;  /* 0x00056000011a7983 */ /* 0x000ee80000100800 */
[----:B------:R0:W-:Y:S04]  /*fb40*/  STL.64 [R1+0x6d0], R6 ;  /* 0x0006d00601007387 */ /* 0x0001e80000100a00 */
[----:B------:R-:W4:Y:S01]  /*fb50*/  LDL R27, [R1+0x558] ;  /* 0x00055800011b7983 */ /* 0x000f220000100800 */
[----:B0-----:R-:W-:-:S04]  /*fb60*/  IMAD.WIDE R6, R5, 0x2, R14 ;  /* 0x0000000205067825 */ /* 0x001fc800078e020e */
[--C-:B------:R-:W-:Y:S01]  /*fb70*/  IMAD.WIDE R4, R2, 0x2, R14.reuse ;  /* 0x0000000202047825 */ /* 0x100fe200078e020e */
[----:B----4-:R-:W-:Y:S04]  /*fb80*/  STL [R1+0x4310], R27 ;  /* 0x0043101b01007387 */ /* 0x010fe80000100800 */
[----:B---3--:R-:W-:Y:S04]  /*fb90*/  STL [R1+0x4314], R26 ;  /* 0x0043141a01007387 */ /* 0x008fe80000100800 */
[----:B------:R-:W3:Y:S04]  /*fba0*/  LDL R12, [R1+0x550] ;  /* 0x00055000010c7983 */ /* 0x000ee80000100800 */
[----:B------:R-:W4:Y:S04]  /*fbb0*/  LDL R13, [R1+0x548] ;  /* 0x00054800010d7983 */ /* 0x000f280000100800 */
[----:B------:R-:W3:Y:S04]  /*fbc0*/  LDL R25, [R1+0x540] ;  /* 0x0005400001197983 */ /* 0x000ee80000100800 */
[----:B------:R-:W3:Y:S04]  /*fbd0*/  LDL R22, [R1+0x538] ;  /* 0x0005380001167983 */ /* 0x000ee80000100800 */
[----:B------:R-:W3:Y:S04]  /*fbe0*/  LDL R23, [R1+0x530] ;  /* 0x0005300001177983 */ /* 0x000ee80000100800 */
[----:B------:R-:W3:Y:S04]  /*fbf0*/  LDL R20, [R1+0x528] ;  /* 0x0005280001147983 */ /* 0x000ee80000100800 */
[----:B------:R-:W3:Y:S04]  /*fc00*/  LDL R21, [R1+0x520] ;  /* 0x0005200001157983 */ /* 0x000ee80000100800 */
[----:B------:R-:W3:Y:S04]  /*fc10*/  LDL R18, [R1+0x518] ;  /* 0x0005180001127983 */ /* 0x000ee80000100800 */
[----:B------:R-:W3:Y:S04]  /*fc20*/  LDL R19, [R1+0x500] ;  /* 0x0005000001137983 */ /* 0x000ee80000100800 */
[----:B------:R0:W-:Y:S04]  /*fc30*/  STL.64 [R1+0x6d8], R6 ;  /* 0x0006d80601007387 */ /* 0x0001e80000100a00 */
[----:B------:R-:W3:Y:S04]  /*fc40*/  LDL R16, [R1+0x4f8] ;  /* 0x0004f80001107983 */ /* 0x000ee80000100800 */
[----:B------:R1:W-:Y:S01]  /*fc50*/  STL.64 [R1+0x6e0], R4 ;  /* 0x0006e00401007387 */ /* 0x0003e20000100a00 */
[----:B0-----:R-:W-:-:S03]  /*fc60*/  IMAD.WIDE R6, R3, 0x2, R14 ;  /* 0x0000000203067825 */ /* 0x001fc600078e020e */
[----:B------:R-:W3:Y:S01]  /*fc70*/  LDL R17, [R1+0x4f0] ;  /* 0x0004f00001117983 */ /* 0x000ee20000100800 */
[----:B------:R-:W-:-:S03]  /*fc80*/  IMAD.WIDE R2, R29, 0x2, R14 ;  /* 0x000000021d027825 */ /* 0x000fc600078e020e */
[----:B------:R-:W3:Y:S01]  /*fc90*/  LDL R10, [R1+0x4e8] ;  /* 0x0004e800010a7983 */ /* 0x000ee20000100800 */
[----:B-1----:R-:W-:-:S03]  /*fca0*/  IMAD.WIDE R4, R28, 0x2, R14 ;  /* 0x000000021c047825 */ /* 0x002fc600078e020e */
[----:B------:R-:W3:Y:S04]  /*fcb0*/  LDL R11, [R1+0x5dc] ;  /* 0x0005dc00010b7983 */ /* 0x000ee80000100800 */
[----:B------:R0:W-:Y:S04]  /*fcc0*/  STL.64 [R1+0x6e8], R6 ;  /* 0x0006e80601007387 */ /* 0x0001e80000100a00 */
[----:B------:R-:W3:Y:S04]  /*fcd0*/  LDL.LU R8, [R1+0x4] ;  /* 0x0000040001087983 */ /* 0x000ee80000300800 */
[----:B------:R1:W-:Y:S04]  /*fce0*/  STL.64 [R1+0x6f0], R4 ;  /* 0x0006f00401007387 */ /* 0x0003e80000100a00 */
[----:B------:R-:W3:Y:S04]  /*fcf0*/  LDL.LU R9, [R1+0xe4] ;  /* 0x0000e40001097983 */ /* 0x000ee80000300800 */
[----:B------:R1:W-:Y:S01]  /*fd00*/  STL.64 [R1+0x6f8], R2 ;  /* 0x0006f80201007387 */ /* 0x0003e20000100a00 */
[----:B--2---:R-:W-:-:S03]  /*fd10*/  IMAD.WIDE R26, R24, 0x2, R14 ;  /* 0x00000002181a7825 */ /* 0x004fc600078e020e */
[----:B0-----:R-:W2:Y:S04]  /*fd20*/  LDL.LU R6, [R1+0xe8] ;  /* 0x0000e80001067983 */ /* 0x001ea80000300800 */
[----:B------:R-:W2:Y:S04]  /*fd30*/  LDL.LU R7, [R1+0xfc] ;  /* 0x0000fc0001077983 */ /* 0x000ea80000300800 */
[----:B-1----:R-:W2:Y:S04]  /*fd40*/  LDL.LU R4, [R1+0x100] ;  /* 0x0001000001047983 */ /* 0x002ea80000300800 */
        /* <DEDUP_REMOVED lines=9> */
[----:B0-----:R-:W2:Y:S01]  /*fde0*/  LDL.LU R27, [R1+0x4310] ;  /* 0x00431000011b7983 */ /* 0x001ea20000300800 */
[----:B---3--:R-:W-:-:S04]  /*fdf0*/  IMAD.WIDE R24, R25, 0x2, R14 ;  /* 0x0000000219187825 */ /* 0x008fc800078e020e */
[----:B--2---:R-:W-:-:S05]  /*fe00*/  IMAD.WIDE R26, R27, 0x2, R14 ;  /* 0x000000021b1a7825 */ /* 0x004fca00078e020e */
[----:B------:R0:W-:Y:S02]  /*fe10*/  STL.64 [R1+0x710], R26 ;  /* 0x0007101a01007387 */ /* 0x0001e40000100a00 */
[----:B0-----:R-:W-:-:S04]  /*fe20*/  IMAD.WIDE R26, R12, 0x2, R14 ;  /* 0x000000020c1a7825 */ /* 0x001fc800078e020e */
[--C-:B----4-:R-:W-:Y:S01]  /*fe30*/  IMAD.WIDE R12, R13, 0x2, R14.reuse ;  /* 0x000000020d0c7825 */ /* 0x110fe200078e020e */
[----:B------:R0:W-:Y:S04]  /*fe40*/  STL.64 [R1+0x718], R26 ;  /* 0x0007181a01007387 */ /* 0x0001e80000100a00 */
[----:B0-----:R-:W2:Y:S04]  /*fe50*/  LDL.LU.64 R26, [R1+0x4308] ;  /* 0x00430800011a7983 */ /* 0x001ea80000300a00 */
[----:B------:R0:W-:Y:S04]  /*fe60*/  STL.64 [R1+0x720], R12 ;  /* 0x0007200c01007387 */ /* 0x0001e80000100a00 */
[----:B0-----:R-:W3:Y:S04]  /*fe70*/  LDL.LU.64 R12, [R1+0x4300] ;  /* 0x00430000010c7983 */ /* 0x001ee80000300a00 */
[----:B------:R0:W-:Y:S02]  /*fe80*/  STL.64 [R1+0x728], R24 ;  /* 0x0007281801007387 */ /* 0x0001e40000100a00 */
[----:B0-----:R-:W-:-:S05]  /*fe90*/  IMAD.WIDE R24, R22, 0x2, R14 ;  /* 0x0000000216187825 */ /* 0x001fca00078e020e */
[----:B------:R0:W-:Y:S02]  /*fea0*/  STL.64 [R1+0x730], R24 ;  /* 0x0007301801007387 */ /* 0x0001e40000100a00 */
[----:B0-----:R-:W-:-:S04]  /*feb0*/  IMAD.WIDE R24, R23, 0x2, R14 ;  /* 0x0000000217187825 */ /* 0x001fc800078e020e */
[--C-:B------:R-:W-:Y:S01]  /*fec0*/  IMAD.WIDE R22, R20, 0x2, R14.reuse ;  /* 0x0000000214167825 */ /* 0x100fe200078e020e */
[----:B------:R0:W-:Y:S04]  /*fed0*/  STL.64 [R1+0x738], R24 ;  /* 0x0007381801007387 */ /* 0x0001e80000100a00 */
[----:B------:R3:W-:Y:S01]  /*fee0*/  STL.64 [R1+0x740], R22 ;  /* 0x0007401601007387 */ /* 0x0007e20000100a00 */
[----:B0-----:R-:W-:-:S04]  /*fef0*/  IMAD.WIDE R24, R21, 0x2, R14 ;  /* 0x0000000215187825 */ /* 0x001fc800078e020e */
[--C-:B------:R-:W-:Y:S01]  /*ff00*/  IMAD.WIDE R20, R18, 0x2, R14.reuse ;  /* 0x0000000212147825 */ /* 0x100fe200078e020e */
[----:B------:R-:W-:Y:S03]  /*ff10*/  STL.64 [R1+0x748], R24 ;  /* 0x0007481801007387 */ /* 0x000fe60000100a00 */
[--C-:B---3--:R-:W-:Y:S02]  /*ff20*/  IMAD.WIDE R22, R12, 0x2, R14.reuse ;  /* 0x000000020c167825 */ /* 0x108fe400078e020e */
[----:B------:R-:W3:Y:S04]  /*ff30*/  LDL.LU R12, [R1+0x42f8] ;  /* 0x0042f800010c7983 */ /* 0x000ee80000300800 */
[----:B------:R0:W-:Y:S02]  /*ff40*/  STL.64 [R1+0x750], R20 ;  /* 0x0007501401007387 */ /* 0x0001e40000100a00 */
[----:B0-----:R-:W-:-:S02]  /*ff50*/  IMAD.WIDE R20, R13, 0x2, R14 ;  /* 0x000000020d147825 */ /* 0x001fc400078e020e */
[----:B------:R-:W3:Y:S02]  /*ff60*/  LDL.LU R13, [R1+0x42f4] ;  /* 0x0042f400010d7983 */ /* 0x000ee40000300800 */
[--C-:B------:R-:W-:Y:S02]  /*ff70*/  IMAD.WIDE R18, R19, 0x2, R14.reuse ;  /* 0x0000000213127825 */ /* 0x100fe400078e020e */
[----:B------:R0:W-:Y:S02]  /*ff80*/  STL.64 [R1+0x758], R22 ;  /* 0x0007581601007387 */ /* 0x0001e40000100a00 */
[----:B------:R-:W-:Y:S02]  /*ff90*/  IMAD R0, R0, c[0x0][0x190], RZ ;  /* 0x0000640000007a24 */ /* 0x000fe400078e02ff */
[----:B------:R1:W-:Y:S04]  /*ffa0*/  STL.64 [R1+0x760], R20 ;  /* 0x0007601401007387 */ /* 0x0003e80000100a00 */
[----:B------:R4:W-:Y:S01]  /*ffb0*/  STL.64 [R1+0x768], R18 ;  /* 0x0007681201007387 */ /* 0x0009e20000100a00 */
[----:B0-----:R-:W-:-:S04]  /*ffc0*/  IMAD.WIDE R22, R16, 0x2, R14 ;  /* 0x0000000210167825 */ /* 0x001fc800078e020e */
[--C-:B-1----:R-:W-:Y:S01]  /*ffd0*/  IMAD.WIDE R20, R17, 0x2, R14.reuse ;  /* 0x0000000211147825 */ /* 0x102fe200078e020e */
[----:B------:R-:W-:Y:S03]  /*ffe0*/  STL.64 [R1+0x770], R22 ;  /* 0x0007701601007387 */ /* 0x000fe60000100a00 */
[--C-:B----4-:R-:W-:Y:S01]  /*fff0*/  IMAD.WIDE R18, R10, 0x2, R14.reuse ;  /* 0x000000020a127825 */ /* 0x110fe200078e020e */
[----:B------:R-:W-:Y:S03]  /*10000*/  STL.64 [R1+0x778], R20 ;  /* 0x0007781401007387 */ /* 0x000fe60000100a00 */
[--C-:B------:R-:W-:Y:S01]  /*10010*/  IMAD.WIDE R16, R11, 0x2, R14.reuse ;  /* 0x000000020b107825 */ /* 0x100fe200078e020e */
[----:B------:R-:W-:Y:S03]  /*10020*/  STL.64 [R1+0x780], R18 ;  /* 0x0007801201007387 */ /* 0x000fe60000100a00 */
[----:B------:R-:W-:Y:S01]  /*10030*/  IMAD.WIDE R14, R0, 0x2, R14 ;  /* 0x00000002000e7825 */ /* 0x000fe200078e020e */
[----:B------:R0:W-:Y:S04]  /*10040*/  STL.64 [R1+0x790], R16 ;  /* 0x0007901001007387 */ /* 0x0001e80000100a00 */
[----:B--2---:R-:W-:Y:S04]  /*10050*/  STL [R1+0x42c0], R26 ;  /* 0x0042c01a01007387 */ /* 0x004fe80000100800 */
[----:B------:R1:W-:Y:S01]  /*10060*/  STL.64 [R1+0x788], R14 ;  /* 0x0007880e01007387 */ /* 0x0003e20000100a00 */
[----:B---3--:R-:W-:-:S04]  /*10070*/  IMAD.WIDE R10, R27, 0x2, R12 ;  /* 0x000000021b0a7825 */ /* 0x008fc800078e020c */
[--C-:B0-----:R-:W-:Y:S01]  /*10080*/  IMAD.WIDE R16, R8, 0x2, R12.reuse ;  /* 0x0000000208107825 */ /* 0x101fe200078e020c */
[----:B------:R0:W-:Y:S03]  /*10090*/  STL.64 [R1+0x290], R10 ;  /* 0x0002900a01007387 */ /* 0x0001e60000100a00 */
[--C-:B-1----:R-:W-:Y:S01]  /*100a0*/  IMAD.WIDE R14, R9, 0x2, R12.reuse ;  /* 0x00000002090e7825 */ /* 0x102fe200078e020c */
[----:B------:R-:W-:Y:S03]  /*100b0*/  STL.64 [R1+0x288], R16 ;  /* 0x0002881001007387 */ /* 0x000fe60000100a00 */
[--C-:B------:R-:W-:Y:S01]  /*100c0*/  IMAD.WIDE R8, R7, 0x2, R12.reuse ;  /* 0x0000000207087825 */ /* 0x100fe200078e020c */
[----:B------:R-:W-:Y:S03]  /*100d0*/  STL.64 [R1+0x280], R14 ;  /* 0x0002800e01007387 */ /* 0x000fe60000100a00 */
[----:B0-----:R-:W-:-:S04]  /*100e0*/  IMAD.WIDE R10, R6, 0x2, R12 ;  /* 0x00000002060a7825 */ /* 0x001fc800078e020c */
[--C-:B------:R-:W-:Y:S01]  /*100f0*/  IMAD.WIDE R6, R4, 0x2, R12.reuse ;  /* 0x0000000204067825 */ /* 0x100fe200078e020c */
[----:B------:R-:W-:Y:S03]  /*10100*/  STL.64 [R1+0x278], R10 ;  /* 0x0002780a01007387 */ /* 0x000fe60000100a00 */
[--C-:B------:R-:W-:Y:S01]  /*10110*/  IMAD.WIDE R4, R5, 0x2, R12.reuse ;  /* 0x0000000205047825 */ /* 0x100fe200078e020c */
[----:B------:R0:W-:Y:S04]  /*10120*/  STL.64 [R1+0x270], R8 ;  /* 0x0002700801007387 */ /* 0x0001e80000100a00 */
[----:B------:R1:W-:Y:S04]  /*10130*/  STL.64 [R1+0x268], R6 ;  /* 0x0002680601007387 */ /* 0x0003e80000100a00 */
[----:B------:R2:W-:Y:S01]  /*10140*/  STL.64 [R1+0x260], R4 ;  /* 0x0002600401007387 */ /* 0x0005e20000100a00 */
[----:B0-----:R-:W-:-:S04]  /*10150*/  IMAD.WIDE R8, R2, 0x2, R12 ;  /* 0x0000000202087825 */ /* 0x001fc800078e020c */
[--C-:B-1----:R-:W-:Y:S01]  /*10160*/  IMAD.WIDE R6, R3, 0x2, R12.reuse ;  /* 0x0000000203067825 */ /* 0x102fe200078e020c */
[----:B------:R-:W-:Y:S03]  /*10170*/  STL.64 [R1+0x258], R8 ;  /* 0x0002580801007387 */ /* 0x000fe60000100a00 */
[--C-:B--2---:R-:W-:Y:S01]  /*10180*/  IMAD.WIDE R4, R28, 0x2, R12.reuse ;  /* 0x000000021c047825 */ /* 0x104fe200078e020c */
[----:B------:R-:W-:Y:S04]  /*10190*/  STL.64 [R1+0x250], R6 ;  /* 0x0002500601007387 */ /* 0x000fe80000100a00 */
[----:B------:R-:W2:Y:S04]  /*101a0*/  LDL.LU R26, [R1+0x188] ;  /* 0x00018800011a7983 */ /* 0x000ea80000300800 */
[----:B------:R-:W-:Y:S04]  /*101b0*/  STL.64 [R1+0x248], R4 ;  /* 0x0002480401007387 */ /* 0x000fe80000100a00 */
[----:B------:R-:W3:Y:S01]  /*101c0*/  LDL.LU R27, [R1+0x194] ;  /* 0x00019400011b7983 */ /* 0x000ee20000300800 */
[----:B------:R-:W-:-:S05]  /*101d0*/  IMAD.WIDE R2, R29, 0x2, R12 ;  /* 0x000000021d027825 */ /* 0x000fca00078e020c */
[----:B------:R-:W-:Y:S04]  /*101e0*/  STL.64 [R1+0x240], R2 ;  /* 0x0002400201007387 */ /* 0x000fe80000100a00 */
[----:B---3--:R0:W-:Y:S04]  /*101f0*/  STL [R1+0x42dc], R27 ;  /* 0x0042dc1b01007387 */ /* 0x0081e80000100800 */
[----:B0-----:R-:W3:Y:S04]  /*10200*/  LDL.LU R27, [R1+0x178] ;  /* 0x00017800011b7983 */ /* 0x001ee80000300800 */
[----:B--2---:R0:W-:Y:S04]  /*10210*/  STL [R1+0x42e0], R26 ;  /* 0x0042e01a01007387 */ /* 0x0041e80000100800 */
[----:B0-----:R-:W2:Y:S04]  /*10220*/  LDL.LU R26, [R1+0x174] ;  /* 0x00017400011a7983 */ /* 0x001ea80000300800 */
[----:B---3--:R0:W-:Y:S04]  /*10230*/  STL [R1+0x42e4], R27 ;  /* 0x0042e41b01007387 */ /* 0x0081e80000100800 */
[----:B0-----:R-:W3:Y:S04]  /*10240*/  LDL.LU R27, [R1+0x170] ;  /* 0x00017000011b7983 */ /* 0x001ee80000300800 */
[----:B--2---:R0:W-:Y:S04]  /*10250*/  STL [R1+0x42e8], R26 ;  /* 0x0042e81a01007387 */ /* 0x0041e80000100800 */
[----:B0-----:R-:W2:Y:S04]  /*10260*/  LDL.LU R26, [R1+0x160] ;  /* 0x00016000011a7983 */ /* 0x001ea80000300800 */
[----:B---3--:R0:W-:Y:S04]  /*10270*/  STL [R1+0x42ec], R27 ;  /* 0x0042ec1b01007387 */ /* 0x0081e80000100800 */
[----:B0-----:R-:W3:Y:S04]  /*10280*/  LDL.LU R27, [R1+0x144] ;  /* 0x00014400011b7983 */ /* 0x001ee80000300800 */
[----:B--2---:R3:W-:Y:S04]  /*10290*/  STL [R1+0x42f0], R26 ;  /* 0x0042f01a01007387 */ /* 0x0047e80000100800 */
        /* <DEDUP_REMOVED lines=149> */
[----:B--2---:R-:W-:-:S05]  /*10bf0*/  IMAD.WIDE R26, R14, 0x2, R12 ;  /* 0x000000020e1a7825 */ /* 0x004fca00078e020c */
[----:B------:R4:W-:Y:S02]  /*10c00*/  STL.64 [R1+0x108], R26 ;  /* 0x0001081a01007387 */ /* 0x0009e40000100a00 */
[----:B----4-:R-:W-:-:S04]  /*10c10*/  IMAD.WIDE R26, R24, 0x2, R12 ;  /* 0x00000002181a7825 */ /* 0x010fc800078e020c */
[--C-:B------:R-:W-:Y:S01]  /*10c20*/  IMAD.WIDE R24, R25, 0x2, R12.reuse ;  /* 0x0000000219187825 */ /* 0x100fe200078e020c */
[----:B------:R0:W-:Y:S04]  /*10c30*/  STL.64 [R1+0x100], R26 ;  /* 0x0001001a01007387 */ /* 0x0001e80000100a00 */
[----:B0-----:R-:W2:Y:S04]  /*10c40*/  LDL.LU R26, [R1+0x42c0] ;  /* 0x0042c000011a7983 */ /* 0x001ea80000300800 */
[----:B------:R0:W-:Y:S02]  /*10c50*/  STL.64 [R1+0xf8], R24 ;  /* 0x0000f81801007387 */ /* 0x0001e40000100a00 */
[----:B0-----:R-:W-:-:S04]  /*10c60*/  IMAD.WIDE R24, R22, 0x2, R12 ;  /* 0x0000000216187825 */ /* 0x001fc800078e020c */
[--C-:B------:R-:W-:Y:S01]  /*10c70*/  IMAD.WIDE R22, R23, 0x2, R12.reuse ;  /* 0x0000000217167825 */ /* 0x100fe200078e020c */
[----:B------:R0:W-:Y:S04]  /*10c80*/  STL.64 [R1+0xf0], R24 ;  /* 0x0000f01801007387 */ /* 0x0001e80000100a00 */
[----:B0-----:R-:W3:Y:S04]  /*10c90*/  LDL.LU.64 R24, [R1+0x42b8] ;  /* 0x0042b80001187983 */ /* 0x001ee80000300a00 */
[----:B------:R0:W-:Y:S02]  /*10ca0*/  STL.64 [R1+0xe8], R22 ;  /* 0x0000e81601007387 */ /* 0x0001e40000100a00 */
[----:B0-----:R-:W-:-:S04]  /*10cb0*/  IMAD.WIDE R22, R20, 0x2, R12 ;  /* 0x0000000214167825 */ /* 0x001fc800078e020c */
[--C-:B------:R-:W-:Y:S01]  /*10cc0*/  IMAD.WIDE R20, R21, 0x2, R12.reuse ;  /* 0x0000000215147825 */ /* 0x100fe200078e020c */
[----:B------:R0:W-:Y:S04]  /*10cd0*/  STL.64 [R1+0xe0], R22 ;  /* 0x0000e01601007387 */ /* 0x0001e80000100a00 */
[----:B0-----:R-:W4:Y:S04]  /*10ce0*/  LDL.LU.64 R22, [R1+0x42b0] ;  /* 0x0042b00001167983 */ /* 0x001f280000300a00 */
        /* <DEDUP_REMOVED lines=40> */
[----:B------:R0:W-:Y:S04]  /*10f70*/  STL.64 [R1+0x58], R28 ;  /* 0x0000581c01007387 */ /* 0x0001e80000100a00 */
[----:B0-----:R-:W4:Y:S01]  /*10f80*/  LDL.LU.64 R28, [R1+0x4268] ;  /* 0x00426800011c7983 */ /* 0x001f220000300a00 */
[----:B------:R-:W-:-:S04]  /*10f90*/  IMAD.WIDE R14, R15, 0x2, R12 ;  /* 0x000000020f0e7825 */ /* 0x000fc800078e020c */
[--C-:B--2---:R-:W-:Y:S01]  /*10fa0*/  IMAD.WIDE R26, R26, 0x2, R12.reuse ;  /* 0x000000021a1a7825 */ /* 0x104fe200078e020c */
[----:B------:R3:W-:Y:S04]  /*10fb0*/  STL.64 [R1+0x50], R14 ;  /* 0x0000500e01007387 */ /* 0x0007e80000100a00 */
[----:B------:R4:W-:Y:S01]  /*10fc0*/  STL.64 [R1+0x48], R26 ;  /* 0x0000481a01007387 */ /* 0x0009e20000100a00 */
[----:B---3--:R-:W-:-:S04]  /*10fd0*/  IMAD.WIDE R14, R25, 0x2, R12 ;  /* 0x00000002190e7825 */ /* 0x008fc800078e020c */
[--C-:B----4-:R-:W-:Y:S01]  /*10fe0*/  IMAD.WIDE R26, R23, 0x2, R12.reuse ;  /* 0x00000002171a7825 */ /* 0x110fe200078e020c */
[----:B------:R0:W-:Y:S04]  /*10ff0*/  STL.64 [R1+0x40], R14 ;  /* 0x0000400e01007387 */ /* 0x0001e80000100a00 */
[----:B------:R1:W-:Y:S01]  /*11000*/  STL.64 [R1+0x38], R26 ;  /* 0x0000381a01007387 */ /* 0x0003e20000100a00 */
[----:B0-----:R-:W-:-:S05]  /*11010*/  IMAD.WIDE R14, R21, 0x2, R12 ;  /* 0x00000002150e7825 */ /* 0x001fca00078e020c */
[----:B------:R0:W-:Y:S01]  /*11020*/  STL.64 [R1+0x30], R14 ;  /* 0x0000300e01007387 */ /* 0x0001e20000100a00 */
[----:B-1----:R-:W-:-:S05]  /*11030*/  IMAD.WIDE R26, R19, 0x2, R12 ;  /* 0x00000002131a7825 */ /* 0x002fca00078e020c */
[----:B------:R1:W-:Y:S01]  /*11040*/  STL.64 [R1+0x28], R26 ;  /* 0x0000281a01007387 */ /* 0x0003e20000100a00 */
[----:B0-----:R-:W-:-:S05]  /*11050*/  IMAD.WIDE R14, R11, 0x2, R12 ;  /* 0x000000020b0e7825 */ /* 0x001fca00078e020c */
[----:B------:R0:W-:Y:S01]  /*11060*/  STL.64 [R1+0x20], R14 ;  /* 0x0000200e01007387 */ /* 0x0001e20000100a00 */
[----:B-1----:R-:W-:-:S05]  /*11070*/  IMAD.WIDE R26, R9, 0x2, R12 ;  /* 0x00000002091a7825 */ /* 0x002fca00078e020c */
[----:B------:R1:W-:Y:S01]  /*11080*/  STL.64 [R1+0x18], R26 ;  /* 0x0000181a01007387 */ /* 0x0003e20000100a00 */
[----:B0-----:R-:W-:-:S05]  /*11090*/  IMAD.WIDE R14, R7, 0x2, R12 ;  /* 0x00000002070e7825 */ /* 0x001fca00078e020c */
[----:B------:R-:W-:Y:S01]  /*110a0*/  STL.64 [R1+0x10], R14 ;  /* 0x0000100e01007387 */ /* 0x000fe20000100a00 */
[----:B-1----:R-:W-:-:S05]  /*110b0*/  IMAD.WIDE R26, R5, 0x2, R12 ;  /* 0x00000002051a7825 */ /* 0x002fca00078e020c */
[----:B------:R0:W-:Y:S02]  /*110c0*/  STL.64 [R1+0x8], R26 ;  /* 0x0000081a01007387 */ /* 0x0001e40000100a00 */
[----:B0-----:R-:W-:-:S04]  /*110d0*/  IMAD.WIDE R26, R3, 0x2, R12 ;  /* 0x00000002031a7825 */ /* 0x001fc800078e020c */
[----:B------:R-:W-:-:S04]  /*110e0*/  IMAD.WIDE R2, R2, 0x2, R12 ;  /* 0x0000000202027825 */ /* 0x000fc800078e020c */
[----:B------:R-:W-:-:S04]  /*110f0*/  IMAD.WIDE R14, R29, 0x2, R12 ;  /* 0x000000021d0e7825 */ /* 0x000fc800078e020c */
[----:B------:R-:W-:-:S05]  /*11100*/  IMAD.WIDE R28, R28, 0x2, R12 ;  /* 0x000000021c1c7825 */ /* 0x000fca00078e020c */
[----:B------:R-:W-:Y:S04]  /*11110*/  STL.64 [R1+0x4208], R28 ;  /* 0x0042081c01007387 */ /* 0x000fe80000100a00 */
[----:B------:R-:W-:Y:S04]  /*11120*/  STL.64 [R1], R14 ;  /* 0x0000000e01007387 */ /* 0x000fe80000100a00 */
[----:B------:R-:W-:Y:S04]  /*11130*/  STL.64 [R1+0x4200], R26 ;  /* 0x0042001a01007387 */ /* 0x000fe80000100a00 */
[----:B------:R0:W-:Y:S04]  /*11140*/  STL.64 [R1+0x41f8], R2 ;  /* 0x0041f80201007387 */ /* 0x0001e80000100a00 */
[----:B0-----:R-:W2:Y:S01]  /*11150*/  LDL.LU R3, [R1+0x5cc] ;  /* 0x0005cc0001037983 */ /* 0x001ea20000300800 */
[----:B------:R-:W-:-:S04]  /*11160*/  IMAD.WIDE R4, R4, 0x2, R12 ;  /* 0x0000000204047825 */ /* 0x000fc800078e020c */
[--C-:B------:R-:W-:Y:S01]  /*11170*/  IMAD.WIDE R6, R6, 0x2, R12.reuse ;  /* 0x0000000206067825 */ /* 0x100fe200078e020c */
[----:B------:R-:W-:Y:S04]  /*11180*/  STL.64 [R1+0x4210], R4 ;  /* 0x0042100401007387 */ /* 0x000fe80000100a00 */
[----:B------:R0:W-:Y:S01]  /*11190*/  STL.64 [R1+0x41f0], R6 ;  /* 0x0041f00601007387 */ /* 0x0001e20000100a00 */
[----:B------:R-:W-:-:S03]  /*111a0*/  IMAD.WIDE R8, R8, 0x2, R12 ;  /* 0x0000000208087825 */ /* 0x000fc600078e020c */
[----:B0-----:R-:W3:Y:S04]  /*111b0*/  LDL.LU R6, [R1+0x5d8] ;  /* 0x0005d80001067983 */ /* 0x001ee80000300800 */
[----:B------:R-:W4:Y:S01]  /*111c0*/  LDL.LU R7, [R1+0x5c0] ;  /* 0x0005c00001077983 */ /* 0x000f220000300800 */
[----:B------:R-:W-:-:S03]  /*111d0*/  IMAD.WIDE R10, R10, 0x2, R12 ;  /* 0x000000020a0a7825 */ /* 0x000fc600078e020c */
[----:B------:R-:W-:Y:S04]  /*111e0*/  STL.64 [R1+0x4218], R8 ;  /* 0x0042180801007387 */ /* 0x000fe80000100a00 */
        /* <DEDUP_REMOVED lines=14> */
[----:B------:R0:W-:Y:S04]  /*112d0*/  STL.64 [R1+0x4240], R20 ;  /* 0x0042401401007387 */ /* 0x0001e80000100a00 */
[----:B------:R-:W4:Y:S04]  /*112e0*/  LDL.LU R27, [R1+0x590] ;  /* 0x00059000011b7983 */ /* 0x000f280000300800 */
[----:B------:R-:W-:Y:S04]  /*112f0*/  STL.64 [R1+0x4248], R22 ;  /* 0x0042481601007387 */ /* 0x000fe80000100a00 */
[----:B0-----:R-:W4:Y:S04]  /*11300*/  LDL.LU R20, [R1+0x588] ;  /* 0x0005880001147983 */ /* 0x001f280000300800 */
[----:B------:R-:W4:Y:S01]  /*11310*/  LDL.LU R21, [R1+0x580] ;  /* 0x0005800001157983 */ /* 0x000f220000300800 */
[----:B------:R-:W-:-:S03]  /*11320*/  IMAD.WIDE R24, R24, 0x2, R12 ;  /* 0x0000000218187825 */ /* 0x000fc600078e020c */
[----:B------:R-:W4:Y:S04]  /*11330*/  LDL.LU R18, [R1+0x578] ;  /* 0x0005780001127983 */ /* 0x000f280000300800 */
[----:B------:R-:W4:Y:S04]  /*11340*/  LDL.LU R19, [R1+0x570] ;  /* 0x0005700001137983 */ /* 0x000f280000300800 */
[----:B------:R-:W-:Y:S04]  /*11350*/  STL.64 [R1+0x4250], R24 ;  /* 0x0042501801007387 */ /* 0x000fe80000100a00 */
[----:B------:R-:W4:Y:S01]  /*11360*/  LDL.LU R2, [R1+0x568] ;  /* 0x0005680001027983 */ /* 0x000f220000300800 */
[----:B--2---:R-:W-:-:S03]  /*11370*/  IMAD.WIDE R8, R3, 0x2, R12 ;  /* 0x0000000203087825 */ /* 0x004fc600078e020c */
[----:B------:R-:W2:Y:S04]  /*11380*/  LDL.LU R3, [R1+0x560] ;  /* 0x0005600001037983 */ /* 0x000ea80000300800 */
[----:B------:R3:W-:Y:S04]  /*11390*/  STL.64 [R1+0x4d8], R8 ;  /* 0x0004d80801007387 */ /* 0x0007e80000100a00 */
[----:B------:R-:W2:Y:S04]  /*113a0*/  LDL.LU R16, [R1+0x558] ;  /* 0x0005580001107983 */ /* 0x000ea80000300800 */
[----:B------:R-:W2:Y:S01]  /*113b0*/  LDL.LU R17, [R1+0x550] ;  /* 0x0005500001117983 */ /* 0x000ea20000300800 */
[----:B---3--:R-:W-:-:S05]  /*113c0*/  IMAD.WIDE R8, R6, 0x2, R12 ;  /* 0x0000000206087825 */ /* 0x008fca00078e020c */
[----:B------:R-:W-:Y:S01]  /*113d0*/  STL.64 [R1+0x4e0], R8 ;  /* 0x0004e00801007387 */ /* 0x000fe20000100a00 */
[----:B----4-:R-:W-:-:S03]  /*113e0*/  IMAD.WIDE R6, R7, 0x2, R12 ;  /* 0x0000000207067825 */ /* 0x010fc600078e020c */
[----:B------:R-:W3:Y:S04]  /*113f0*/  LDL.LU R14, [R1+0x548] ;  /* 0x00054800010e7983 */ /* 0x000ee80000300800 */
[----:B------:R-:W4:Y:S04]  /*11400*/  LDL.LU R15, [R1+0x540] ;  /* 0x00054000010f7983 */ /* 0x000f280000300800 */
[----:B------:R0:W-:Y:S04]  /*11410*/  STL.64 [R1+0x5c0], R6 ;  /* 0x0005c00601007387 */ /* 0x0001e80000100a00 */
[----:B------:R-:W4:Y:S04]  /*11420*/  LDL.LU R10, [R1+0x538] ;  /* 0x00053800010a7983 */ /* 0x000f280000300800 */
[----:B------:R-:W4:Y:S01]  /*11430*/  LDL.LU R11, [R1+0x530] ;  /* 0x00053000010b7983 */ /* 0x000f220000300800 */
[----:B0-----:R-:W-:-:S04]  /*11440*/  IMAD.WIDE R6, R4, 0x2, R12 ;  /* 0x0000000204067825 */ /* 0x001fc800078e020c */
[--C-:B------:R-:W-:Y:S01]  /*11450*/  IMAD.WIDE R4, R5, 0x2, R12.reuse ;  /* 0x0000000205047825 */ /* 0x100fe200078e020c */
[----:B------:R0:W-:Y:S04]  /*11460*/  STL.64 [R1+0x5b8], R6 ;  /* 0x0005b80601007387 */ /* 0x0001e80000100a00 */
[----:B0-----:R-:W4:Y:S04]  /*11470*/  LDL.LU R6, [R1+0x528] ;  /* 0x0005280001067983 */ /* 0x001f280000300800 */
        /* <DEDUP_REMOVED lines=10> */
[----:B------:R-:W4:Y:S01]  /*11520*/  LDL.LU R28, [R1+0x4f8] ;  /* 0x0004f800011c7983 */ /* 0x000f220000300800 */
[----:B0-----:R-:W-:-:S03]  /*11530*/  IMAD.WIDE R22, R29, 0x2, R12 ;  /* 0x000000021d167825 */ /* 0x001fc600078e020c */
[----:B------:R-:W4:Y:S04]  /*11540*/  LDL.LU R29, [R1+0x4f0] ;  /* 0x0004f000011d7983 */ /* 0x000f280000300800 */
[----:B------:R0:W-:Y:S04]  /*11550*/  STL.64 [R1+0x598], R22 ;  /* 0x0005981601007387 */ /* 0x0001e80000100a00 */
[----:B------:R-:W4:Y:S01]  /*11560*/  LDL.LU R26, [R1+0x4e8] ;  /* 0x0004e800011a7983 */ /* 0x000f220000300800 */
[----:B0-----:R-:W-:-:S03]  /*11570*/  IMAD.WIDE R22, R27, 0x2, R12 ;  /* 0x000000021b167825 */ /* 0x001fc600078e020c */
[----:B------:R-:W4:Y:S04]  /*11580*/  LDL.LU R27, [R1+0x5dc] ;  /* 0x0005dc00011b7983 */ /* 0x000f280000300800 */
[----:B------:R0:W-:Y:S01]  /*11590*/  STL.64 [R1+0x590], R22 ;  /* 0x0005901601007387 */ /* 0x0001e20000100a00 */
[----:B------:R-:W-:-:S04]  /*115a0*/  IMAD.WIDE R24, R21, 0x2, R12 ;  /* 0x0000000215187825 */ /* 0x000fc800078e020c */
[----:B0-----:R-:W-:-:S05]  /*115b0*/  IMAD.WIDE R22, R20, 0x2, R12 ;  /* 0x0000000214167825 */ /* 0x001fca00078e020c */
[----:B------:R0:W-:Y:S01]  /*115c0*/  STL.64 [R1+0x588], R22 ;  /* 0x0005881601007387 */ /* 0x0001e20000100a00 */
[----:B------:R-:W-:-:S03]  /*115d0*/  IMAD.WIDE R20, R19, 0x2, R12 ;  /* 0x0000000213147825 */ /* 0x000fc600078e020c */
[----:B------:R-:W-:Y:S01]  /*115e0*/  STL.64 [R1+0x580], R24 ;  /* 0x0005801801007387 */ /* 0x000fe20000100a00 */
[----:B0-----:R-:W-:-:S03]  /*115f0*/  IMAD.WIDE R22, R18, 0x2, R12 ;  /* 0x0000000212167825 */ /* 0x001fc600078e020c */
[----:B------:R-:W4:Y:S04]  /*11600*/  LDL.LU.64 R18, [R1+0x4d0] ;  /* 0x0004d00001127983 */ /* 0x000f280000300a00 */
[----:B------:R0:W-:Y:S04]  /*11610*/  STL.64 [R1+0x578], R22 ;  /* 0x0005781601007387 */ /* 0x0001e80000100a00 */
[----:B------:R2:W-:Y:S01]  /*11620*/  STL.64 [R1+0x570], R20 ;  /* 0x0005701401007387 */ /* 0x0005e20000100a00 */
[----:B0-----:R-:W-:-:S04]  /*11630*/  IMAD.WIDE R22, R2, 0x2, R12 ;  /* 0x0000000202167825 */ /* 0x001fc800078e020c */
[--C-:B--2---:R-:W-:Y:S02]  /*11640*/  IMAD.WIDE R20, R3, 0x2, R12.reuse ;  /* 0x0000000203147825 */ /* 0x104fe400078e020c */
[----:B------:R-:W2:Y:S04]  /*11650*/  LDL.LU.64 R2, [R1+0x290] ;  /* 0x0002900001027983 */ /* 0x000ea80000300a00 */
[----:B------:R0:W-:Y:S04]  /*11660*/  STL.64 [R1+0x568], R22 ;  /* 0x0005681601007387 */ /* 0x0001e80000100a00 */
[----:B------:R1:W-:Y:S01]  /*11670*/  STL.64 [R1+0x560], R20 ;  /* 0x0005601401007387 */ /* 0x0003e20000100a00 */
[----:B0-----:R-:W-:-:S03]  /*11680*/  IMAD.WIDE R22, R16, 0x2, R12 ;  /* 0x0000000210167825 */ /* 0x001fc600078e020c */
[----:B-1----:R-:W2:Y:S01]  /*11690*/  LDL.LU.64 R20, [R1+0x4c8] ;  /* 0x0004c80001147983 */ /* 0x002ea20000300a00 */
[----:B------:R-:W-:-:S03]  /*116a0*/  IMAD.WIDE R16, R17, 0x2, R12 ;  /* 0x0000000211107825 */ /* 0x000fc600078e020c */
[----:B------:R3:W-:Y:S04]  /*116b0*/  STL.64 [R1+0x558], R22 ;  /* 0x0005581601007387 */ /* 0x0007e80000100a00 */
[----:B------:R4:W-:Y:S01]  /*116c0*/  STL.64 [R1+0x550], R16 ;  /* 0x0005501001007387 */ /* 0x0009e20000100a00 */
[----:B---3--:R-:W-:-:S04]  /*116d0*/  IMAD.WIDE R22, R14, 0x2, R12 ;  /* 0x000000020e167825 */ /* 0x008fc800078e020c */
[--C-:B----4-:R-:W-:Y:S02]  /*116e0*/  IMAD.WIDE R16, R15, 0x2, R12.reuse ;  /* 0x000000020f107825 */ /* 0x110fe400078e020c */
[----:B------:R-:W3:Y:S04]  /*116f0*/  LDL.LU.64 R14, [R1+0x288] ;  /* 0x00028800010e7983 */ /* 0x000ee80000300a00 */
[----:B------:R0:W-:Y:S04]  /*11700*/  STL.64 [R1+0x548], R22 ;  /* 0x0005481601007387 */ /* 0x0001e80000100a00 */
[----:B------:R1:W-:Y:S01]  /*11710*/  STL.64 [R1+0x540], R16 ;  /* 0x0005401001007387 */ /* 0x0003e20000100a00 */
[----:B0-----:R-:W-:-:S04]  /*11720*/  IMAD.WIDE R22, R10, 0x2, R12 ;  /* 0x000000020a167825 */ /* 0x001fc800078e020c */
[--C-:B-1----:R-:W-:Y:S02]  /*11730*/  IMAD.WIDE R16, R11, 0x2, R12.reuse ;  /* 0x000000020b107825 */ /* 0x102fe400078e020c */
[----:B------:R-:W4:Y:S04]  /*11740*/  LDL.LU.64 R10, [R1+0x4c0] ;  /* 0x0004c000010a7983 */ /* 0x000f280000300a00 */
        /* <DEDUP_REMOVED lines=17> */
[----:B------:R-:W-:-:S04]  /*11860*/  IMAD.WIDE R24, R26, 0x2, R12 ;  /* 0x000000021a187825 */ /* 0x000fc800078e020c */
[----:B0-----:R-:W-:-:S04]  /*11870*/  IMAD.WIDE R22, R28, 0x2, R12 ;  /* 0x000000021c167825 */ /* 0x001fc800078e020c */
[--C-:B-1----:R-:W-:Y:S02]  /*11880*/  IMAD.WIDE R16, R29, 0x2, R12.reuse ;  /* 0x000000021d107825 */ /* 0x102fe400078e020c */
[----:B------:R-:W4:Y:S04]  /*11890*/  LDL.LU.64 R28, [R1+0x4b0] ;  /* 0x0004b000011c7983 */ /* 0x000f280000300a00 */
[----:B------:R0:W-:Y:S04]  /*118a0*/  STL.64 [R1+0x4f8], R22 ;  /* 0x0004f81601007387 */ /* 0x0001e80000100a00 */
[----:B------:R1:W-:Y:S01]  /*118b0*/  STL.64 [R1+0x4f0], R16 ;  /* 0x0004f01001007387 */ /* 0x0003e20000100a00 */
[----:B0-----:R-:W-:-:S03]  /*118c0*/  IMAD.WIDE R22, R27, 0x2, R12 ;  /* 0x000000021b167825 */ /* 0x001fc600078e020c */
[----:B-1----:R-:W4:Y:S01]  /*118d0*/  LDL.LU.64 R16, [R1+0x270] ;  /* 0x0002700001107983 */ /* 0x002f220000300a00 */
[----:B------:R-:W-:-:S03]  /*118e0*/  IMAD.WIDE R12, R0, 0x2, R12 ;  /* 0x00000002000c7825 */ /* 0x000fc600078e020c */
[----:B------:R-:W-:Y:S04]  /*118f0*/  STL.64 [R1+0x4e8], R24 ;  /* 0x0004e81801007387 */ /* 0x000fe80000100a00 */
[----:B------:R-:W4:Y:S01]  /*11900*/  LDL.LU.64 R26, [R1+0x4a8] ;  /* 0x0004a800011a7983 */ /* 0x000f220000300a00 */
[----:B------:R-:W-:-:S03]  /*11910*/  IMAD.MOV.U32 R0, RZ, RZ, R19 ;  /* 0x000000ffff007224 */ /* 0x000fc600078e0013 */
[----:B------:R-:W-:Y:S04]  /*11920*/  STL.64 [R1+0x5c8], R22 ;  /* 0x0005c81601007387 */ /* 0x000fe80000100a00 */
[----:B------:R-:W-:Y:S04]  /*11930*/  STL.64 [R1+0x4258], R12 ;  /* 0x0042580c01007387 */ /* 0x000fe80000100a00 */
[----:B------:R0:W-:Y:S04]  /*11940*/  STL [R1+0x3fe8], R18 ;  /* 0x003fe81201007387 */ /* 0x0001e80000100800 */
[----:B0-----:R-:W4:Y:S04]  /*11950*/  LDL.LU.64 R18, [R1+0x268] ;  /* 0x0002680001127983 */ /* 0x001f280000300a00 */
[----:B------:R0:W-:Y:S04]  /*11960*/  STL [R1+0x3fe0], R0 ;  /* 0x003fe00001007387 */ /* 0x0001e80000100800 */
[----:B--2---:R1:W-:Y:S01]  /*11970*/  STL [R1+0x3fe4], R2 ;  /* 0x003fe40201007387 */ /* 0x0043e20000100800 */
[----:B0-----:R-:W-:-:S03]  /*11980*/  IMAD.MOV.U32 R0, RZ, RZ, R3 ;  /* 0x000000ffff007224 */ /* 0x001fc600078e0003 */
[----:B-1----:R-:W2:Y:S04]  /*11990*/  LDL.LU.64 R2, [R1+0x4a0] ;  /* 0x0004a00001027983 */ /* 0x002ea80000300a00 */
[----:B------:R0:W-:Y:S04]  /*119a0*/  STL [R1+0x3fd8], R0 ;  /* 0x003fd80001007387 */ /* 0x0001e80000100800 */
[----:B------:R1:W-:Y:S01]  /*119b0*/  STL [R1+0x3fdc], R20 ;  /* 0x003fdc1401007387 */ /* 0x0003e20000100800 */
[----:B0-----:R-:W-:-:S03]  /*119c0*/  IMAD.MOV.U32 R0, RZ, RZ, R21 ;  /* 0x000000ffff007224 */ /* 0x001fc600078e0015 */
[----:B-1----:R-:W2:Y:S04]  /*119d0*/  LDL.LU.64 R20, [R1+0x260] ;  /* 0x0002600001147983 */ /* 0x002ea80000300a00 */
[----:B------:R0:W-:Y:S04]  /*119e0*/  STL [R1+0x3fd0], R0 ;  /* 0x003fd00001007387 */ /* 0x0001e80000100800 */
[----:B---3--:R1:W-:Y:S01]  /*119f0*/  STL [R1+0x3fd4], R14 ;  /* 0x003fd40e01007387 */ /* 0x0083e20000100800 */
[----:B0-----:R-:W-:-:S03]  /*11a00*/  IMAD.MOV.U32 R0, RZ, RZ, R15 ;  /* 0x000000ffff007224 */ /* 0x001fc600078e000f */
[----:B-1----:R-:W3:Y:S04]  /*11a10*/  LDL.LU.64 R14, [R1+0x498] ;  /* 0x00049800010e7983 */ /* 0x002ee80000300a00 */
[----:B------:R0:W-:Y:S04]  /*11a20*/  STL [R1+0x3fc8], R0 ;  /* 0x003fc80001007387 */ /* 0x0001e80000100800 */
[----:B----4-:R1:W-:Y:S01]  /*11a30*/  STL [R1+0x3fcc], R10 ;  /* 0x003fcc0a01007387 */ /* 0x0103e20000100800 */
[----:B0-----:R-:W-:-:S03]  /*11a40*/  IMAD.MOV.U32 R0, RZ, RZ, R11 ;  /* 0x000000ffff007224 */ /* 0x001fc600078e000b */
[----:B-1----:R-:W4:Y:S04]  /*11a50*/  LDL.LU.64 R10, [R1+0x258] ;  /* 0x00025800010a7983 */ /* 0x002f280000300a00 */
[----:B------:R0:W-:Y:S04]  /*11a60*/  STL [R1+0x3fc0], R0 ;  /* 0x003fc00001007387 */ /* 0x0001e80000100800 */
[----:B------:R1:W-:Y:S01]  /*11a70*/  STL [R1+0x3fc4], R6 ;  /* 0x003fc40601007387 */ /* 0x0003e20000100800 */
        /* <DEDUP_REMOVED lines=383> */
[----:B------:R-:W-:Y:S04]  /*13270*/  STL [R1+0x3cc4], R20 ;  /* 0x003cc41401007387 */ /* 0x000fe80000100800 */
[----:B------:R-:W2:Y:S01]  /*13280*/  LDL.LU.64 R22, [R1+0x310] ;  /* 0x0003100001167983 */ /* 0x000ea20000300a00 */
[----:B0-----:R-:W-:-:S05]  /*13290*/  IMAD.MOV.U32 R0, RZ, RZ, R21 ;  /* 0x000000ffff007224 */ /* 0x001fca00078e0015 */
        /* <DEDUP_REMOVED lines=33> */
[----:B------:R1:W-:Y:S04]  /*134b0*/  STL [R1+0x3c7c], R18 ;  /* 0x003c7c1201007387 */ /* 0x0003e80000100800 */
[----:B------:R-:W4:Y:S01]  /*134c0*/  LDL.LU.64 R20, [R1+0xb0] ;  /* 0x0000b00001147983 */ /* 0x000f220000300a00 */
[----:B0-----:R-:W-:-:S03]  /*134d0*/  IMAD.MOV.U32 R0, RZ, RZ, R19 ;  /* 0x000000ffff007224 */ /* 0x001fc600078e0013 */
[----:B--2---:R-:W-:Y:S04]  /*134e0*/  STL [R1+0x3c74], R2 ;  /* 0x003c740201007387 */ /* 0x004fe80000100800 */
[----:B------:R0:W-:Y:S04]  /*134f0*/  STL [R1+0x3c70], R0 ;  /* 0x003c700001007387 */ /* 0x0001e80000100800 */
[----:B-1----:R-:W2:Y:S01]  /*13500*/  LDL.LU.64 R18, [R1+0x2e8] ;  /* 0x0002e80001127983 */ /* 0x002ea20000300a00 */
[----:B0-----:R-:W-:-:S03]  /*13510*/  IMAD.MOV.U32 R0, RZ, RZ, R3 ;  /* 0x000000ffff007224 */ /* 0x001fc600078e0003 */
[----:B------:R-:W-:Y:S04]  /*13520*/  STL [R1+0x3c6c], R22 ;  /* 0x003c6c1601007387 */ /* 0x000fe80000100800 */
[----:B------:R0:W-:Y:S04]  /*13530*/  STL [R1+0x3c68], R0 ;  /* 0x003c680001007387 */ /* 0x0001e80000100800 */
[----:B------:R-:W2:Y:S01]  /*13540*/  LDL.LU.64 R2, [R1+0xa8] ;  /* 0x0000a80001027983 */ /* 0x000ea20000300a00 */
[----:B0-----:R-:W-:-:S03]  /*13550*/  IMAD.MOV.U32 R0, RZ, RZ, R23 ;  /* 0x000000ffff007224 */ /* 0x001fc600078e0017 */
[----:B---3--:R-:W-:Y:S04]  /*13560*/  STL [R1+0x3c64], R14 ;  /* 0x003c640e01007387 */ /* 0x008fe80000100800 */
[----:B------:R0:W-:Y:S02]  /*13570*/  STL [R1+0x3c60], R0 ;  /* 0x003c600001007387 */ /* 0x0001e40000100800 */
[----:B0-----:R-:W-:Y:S02]  /*13580*/  IMAD.MOV.U32 R0, RZ, RZ, R15 ;  /* 0x000000ffff007224 */ /* 0x001fe400078e000f */
[----:B------:R-:W3:Y:S04]  /*13590*/  LDL.LU.64 R14, [R1+0x2e0] ;  /* 0x0002e000010e7983 */ /* 0x000ee80000300a00 */
        /* <DEDUP_REMOVED lines=27> */
[----:B------:R-:W-:Y:S04]  /*13750*/  STL [R1+0x3c24], R20 ;  /* 0x003c241401007387 */ /* 0x000fe80000100800 */
[----:B------:R0:W-:Y:S04]  /*13760*/  STL [R1+0x3c20], R0 ;  /* 0x003c200001007387 */ /* 0x0001e80000100800 */
[----:B-1----:R-:W4:Y:S01]  /*13770*/  LDL.LU.64 R26, [R1+0x88] ;  /* 0x00008800011a7983 */ /* 0x002f220000300a00 */
[----:B0-----:R-:W-:-:S03]  /*13780*/  IMAD.MOV.U32 R0, RZ, RZ, R21 ;  /* 0x000000ffff007224 */ /* 0x001fc600078e0015 */
[----:B--2---:R-:W-:Y:S04]  /*13790*/  STL [R1+0x3c1c], R18 ;  /* 0x003c1c1201007387 */ /* 0x004fe80000100800 */
[----:B------:R0:W-:Y:S04]  /*137a0*/  STL [R1+0x3c18], R0 ;  /* 0x003c180001007387 */ /* 0x0001e80000100800 */
[----:B------:R-:W2:Y:S01]  /*137b0*/  LDL.LU.64 R24, [R1+0x2c0] ;  /* 0x0002c00001187983 */ /* 0x000ea20000300a00 */
[----:B0-----:R-:W-:-:S03]  /*137c0*/  IMAD.MOV.U32 R0, RZ, RZ, R19 ;  /* 0x000000ffff007224 */ /* 0x001fc600078e0013 */
[----:B------:R-:W-:Y:S04]  /*137d0*/  STL [R1+0x3c14], R2 ;  /* 0x003c140201007387 */ /* 0x000fe80000100800 */
[----:B------:R0:W-:Y:S04]  /*137e0*/  STL [R1+0x3c10], R0 ;  /* 0x003c100001007387 */ /* 0x0001e80000100800 */
[----:B------:R-:W2:Y:S01]  /*137f0*/  LDL.LU.64 R22, [R1+0x80] ;  /* 0x0000800001167983 */ /* 0x000ea20000300a00 */
[----:B0-----:R-:W-:-:S03]  /*13800*/  IMAD.MOV.U32 R0, RZ, RZ, R3 ;  /* 0x000000ffff007224 */ /* 0x001fc600078e0003 */
[----:B------:R-:W2:Y:S04]  /*13810*/  LDL.LU.64 R2, [R1+0x2b8] ;  /* 0x0002b80001027983 */ /* 0x000ea80000300a00 */
[----:B------:R3:W-:Y:S02]  /*13820*/  STL [R1+0x3c08], R0 ;  /* 0x003c080001007387 */ /* 0x0007e40000100800 */
[----:B---3--:R-:W-:Y:S02]  /*13830*/  IMAD.MOV.U32 R0, RZ, RZ, R15 ;  /* 0x000000ffff007224 */ /* 0x008fe400078e000f */
[----:B------:R0:W-:Y:S04]  /*13840*/  STL [R1+0x3c0c], R14 ;  /* 0x003c0c0e01007387 */ /* 0x0001e80000100800 */
[----:B0-----:R-:W3:Y:S04]  /*13850*/  LDL.LU.64 R14, [R1+0x78] ;  /* 0x00007800010e7983 */ /* 0x001ee80000300a00 */
        /* <DEDUP_REMOVED lines=12> */
[----:B------:R-:W-:Y:S04]  /*13920*/  STL [R1+0x3bec], R4 ;  /* 0x003bec0401007387 */ /* 0x000fe80000100800 */
[----:B------:R0:W-:Y:S04]  /*13930*/  STL [R1+0x3be8], R0 ;  /* 0x003be80001007387 */ /* 0x0001e80000100800 */
[----:B-1----:R-:W4:Y:S01]  /*13940*/  LDL.LU.64 R8, [R1+0x68] ;  /* 0x0000680001087983 */ /* 0x002f220000300a00 */
[----:B0-----:R-:W-:-:S03]  /*13950*/  IMAD.MOV.U32 R0, RZ, RZ, R5 ;  /* 0x000000ffff007224 */ /* 0x001fc600078e0005 */
[----:B------:R-:W-:Y:S04]  /*13960*/  STL [R1+0x3be4], R28 ;  /* 0x003be41c01007387 */ /* 0x000fe80000100800 */
[----:B------:R0:W-:Y:S04]  /*13970*/  STL [R1+0x3be0], R0 ;  /* 0x003be00001007387 */ /* 0x0001e80000100800 */
[----:B------:R-:W4:Y:S01]  /*13980*/  LDL.LU.64 R4, [R1+0x2a0] ;  /* 0x0002a00001047983 */ /* 0x000f220000300a00 */
[----:B0-----:R-:W-:-:S03]  /*13990*/  IMAD.MOV.U32 R0, RZ, RZ, R29 ;  /* 0x000000ffff007224 */ /* 0x001fc600078e001d */
[----:B------:R-:W-:Y:S04]  /*139a0*/  STL [R1+0x3bdc], R16 ;  /* 0x003bdc1001007387 */ /* 0x000fe80000100800 */
[----:B------:R0:W-:Y:S04]  /*139b0*/  STL [R1+0x3bd8], R0 ;  /* 0x003bd80001007387 */ /* 0x0001e80000100800 */
[----:B------:R-:W4:Y:S04]  /*139c0*/  LDL.LU.64 R28, [R1+0x60] ;  /* 0x00006000011c7983 */ /* 0x000f280000300a00 */
[----:B------:R-:W4:Y:S01]  /*139d0*/  LDL.LU.64 R18, [R1+0x298] ;  /* 0x0002980001127983 */ /* 0x000f220000300a00 */
[----:B0-----:R-:W-:-:S05]  /*139e0*/  IMAD.MOV.U32 R0, RZ, RZ, R17 ;  /* 0x000000ffff007224 */ /* 0x001fca00078e0011 */
[----:B------:R0:W-:Y:S04]  /*139f0*/  STL [R1+0x3bd0], R0 ;  /* 0x003bd00001007387 */ /* 0x0001e80000100800 */
[----:B------:R1:W-:Y:S01]  /*13a00*/  STL [R1+0x3bd4], R26 ;  /* 0x003bd41a01007387 */ /* 0x0003e20000100800 */
[----:B0-----:R-:W-:-:S03]  /*13a10*/  IMAD.MOV.U32 R0, RZ, RZ, R27 ;  /* 0x000000ffff007224 */ /* 0x001fc600078e001b */
[----:B-1----:R-:W4:Y:S04]  /*13a20*/  LDL.LU.64 R26, [R1+0x58] ;  /* 0x00005800011a7983 */ /* 0x002f280000300a00 */
[----:B------:R0:W-:Y:S04]  /*13a30*/  STL [R1+0x3bc8], R0 ;  /* 0x003bc80001007387 */ /* 0x0001e80000100800 */
[----:B--2---:R-:W-:Y:S04]  /*13a40*/  STL [R1+0x3bcc], R24 ;  /* 0x003bcc1801007387 */ /* 0x004fe80000100800 */
[----:B------:R-:W2:Y:S01]  /*13a50*/  LDL.LU.64 R16, [R1+0x5d0] ;  /* 0x0005d00001107983 */ /* 0x000ea20000300a00 */
[----:B0-----:R-:W-:-:S03]  /*13a60*/  IMAD.MOV.U32 R0, RZ, RZ, R25 ;  /* 0x000000ffff007224 */ /* 0x001fc600078e0019 */
[----:B------:R-:W-:Y:S04]  /*13a70*/  STL [R1+0x3bc4], R22 ;  /* 0x003bc41601007387 */ /* 0x000fe80000100800 */
[----:B------:R0:W-:Y:S04]  /*13a80*/  STL [R1+0x3bc0], R0 ;  /* 0x003bc00001007387 */ /* 0x0001e80000100800 */
[----:B------:R-:W-:Y:S01]  /*13a90*/  STL [R1+0x3bbc], R2 ;  /* 0x003bbc0201007387 */ /* 0x000fe20000100800 */
[----:B0-----:R-:W-:-:S05]  /*13aa0*/  IMAD.MOV.U32 R0, RZ, RZ, R23 ;  /* 0x000000ffff007224 */ /* 0x001fca00078e0017 */
[----:B------:R0:W-:Y:S02]  /*13ab0*/  STL [R1+0x3bb8], R0 ;  /* 0x003bb80001007387 */ /* 0x0001e40000100800 */
[----:B0-----:R-:W-:Y:S02]  /*13ac0*/  IMAD.MOV.U32 R0, RZ, RZ, R3 ;  /* 0x000000ffff007224 */ /* 0x001fe400078e0003 */
[----:B------:R-:W2:Y:S04]  /*13ad0*/  LDL.LU.64 R2, [R1+0x50] ;  /* 0x0000500001027983 */ /* 0x000ea80000300a00 */
        /* <DEDUP_REMOVED lines=11> */
[----:B------:R-:W-:Y:S04]  /*13b90*/  STL [R1+0x3b9c], R20 ;  /* 0x003b9c1401007387 */ /* 0x000fe80000100800 */
[----:B------:R0:W-:Y:S04]  /*13ba0*/  STL [R1+0x3b98], R0 ;  /* 0x003b980001007387 */ /* 0x0001e80000100800 */
[----:B-1----:R-:W3:Y:S01]  /*13bb0*/  LDL.LU.64 R6, [R1+0x5e8] ;  /* 0x0005e80001067983 */ /* 0x002ee20000300a00 */
[----:B0-----:R-:W-:-:S03]  /*13bc0*/  IMAD.MOV.U32 R0, RZ, RZ, R21 ;  /* 0x000000ffff007224 */ /* 0x001fc600078e0015 */
[----:B------:R-:W-:Y:S04]  /*13bd0*/  STL [R1+0x3b94], R8 ;  /* 0x003b940801007387 */ /* 0x000fe80000100800 */
[----:B------:R0:W-:Y:S02]  /*13be0*/  STL [R1+0x3b90], R0 ;  /* 0x003b900001007387 */ /* 0x0001e40000100800 */
[----:B0-----:R-:W-:Y:S02]  /*13bf0*/  IMAD.MOV.U32 R0, RZ, RZ, R9 ;  /* 0x000000ffff007224 */ /* 0x001fe400078e0009 */
[----:B------:R-:W3:Y:S04]  /*13c00*/  LDL.LU.64 R8, [R1+0x40] ;  /* 0x0000400001087983 */ /* 0x000ee80000300a00 */
[----:B------:R0:W-:Y:S04]  /*13c10*/  STL [R1+0x3b88], R0 ;  /* 0x003b880001007387 */ /* 0x0001e80000100800 */
[----:B------:R1:W-:Y:S01]  /*13c20*/  STL [R1+0x3b8c], R4 ;  /* 0x003b8c0401007387 */ /* 0x0003e20000100800 */
[----:B0-----:R-:W-:-:S03]  /*13c30*/  IMAD.MOV.U32 R0, RZ, RZ, R5 ;  /* 0x000000ffff007224 */ /* 0x001fc600078e0005 */
[----:B-1----:R-:W3:Y:S04]  /*13c40*/  LDL.LU.64 R4, [R1+0x5f0] ;  /* 0x0005f00001047983 */ /* 0x002ee80000300a00 */
        /* <DEDUP_REMOVED lines=10> */
[----:B--2---:R-:W-:Y:S04]  /*13cf0*/  STL [R1+0x3b68], R16 ;  /* 0x003b681001007387 */ /* 0x004fe80000100800 */
[----:B------:R0:W-:Y:S04]  /*13d00*/  STL [R1+0x3b60], R0 ;  /* 0x003b600001007387 */ /* 0x0001e80000100800 */
[----:B------:R-:W2:Y:S01]  /*13d10*/  LDL.LU.64 R26, [R1+0x30] ;  /* 0x00003000011a7983 */ /* 0x000ea20000300a00 */
[----:B0-----:R-:W-:-:S03]  /*13d20*/  IMAD.MOV.U32 R0, RZ, RZ, R17 ;  /* 0x000000ffff007224 */ /* 0x001fc600078e0011 */
[----:B--2---:R0:W-:Y:S04]  /*13d30*/  STL.64 [R1+0x4260], R26 ;  /* 0x0042601a01007387 */ /* 0x0041e80000100a00 */
[----:B0-----:R-:W2:Y:S04]  /*13d40*/  LDL.LU.64 R26, [R1+0x5f8] ;  /* 0x0005f800011a7983 */ /* 0x001ea80000300a00 */
[----:B------:R-:W2:Y:S04]  /*13d50*/  LDL.LU.64 R12, [R1+0x600] ;  /* 0x00060000010c7983 */ /* 0x000ea80000300a00 */
[----:B------:R0:W-:Y:S04]  /*13d60*/  STL [R1+0x3b64], R0 ;  /* 0x003b640001007387 */ /* 0x0001e80000100800 */
[----:B------:R1:W-:Y:S01]  /*13d70*/  STL [R1+0x3b6c], R2 ;  /* 0x003b6c0201007387 */ /* 0x0003e20000100800 */
[----:B0-----:R-:W-:-:S03]  /*13d80*/  IMAD.MOV.U32 R0, RZ, RZ, R3 ;  /* 0x000000ffff007224 */ /* 0x001fc600078e0003 */
[----:B-1----:R-:W2:Y:S04]  /*13d90*/  LDL.LU.64 R2, [R1+0x28] ;  /* 0x0000280001027983 */ /* 0x002ea80000300a00 */
[----:B------:R0:W-:Y:S04]  /*13da0*/  STL [R1+0x3b50], R0 ;  /* 0x003b500001007387 */ /* 0x0001e80000100800 */
[----:B---3--:R-:W-:Y:S04]  /*13db0*/  STL [R1+0x3b58], R14 ;  /* 0x003b580e01007387 */ /* 0x008fe80000100800 */
[----:B------:R-:W3:Y:S01]  /*13dc0*/  LDL.LU.64 R24, [R1+0x608] ;  /* 0x0006080001187983 */ /* 0x000ee20000300a00 */
[----:B0-----:R-:W-:-:S03]  /*13dd0*/  IMAD.MOV.U32 R0, RZ, RZ, R15 ;  /* 0x000000ffff007224 */ /* 0x001fc600078e000f */
[----:B----4-:R-:W-:Y:S04]  /*13de0*/  STL [R1+0x3b5c], R10 ;  /* 0x003b5c0a01007387 */ /* 0x010fe80000100800 */
[----:B------:R0:W-:Y:S04]  /*13df0*/  STL [R1+0x3b54], R0 ;  /* 0x003b540001007387 */ /* 0x0001e80000100800 */
[----:B------:R-:W4:Y:S04]  /*13e00*/  LDL.LU.64 R22, [R1+0x20] ;  /* 0x0000200001167983 */ /* 0x000f280000300a00 */
[----:B------:R-:W3:Y:S01]  /*13e10*/  LDL.LU.64 R20, [R1+0x610] ;  /* 0x0006100001147983 */ /* 0x000ee20000300a00 */
[----:B0-----:R-:W-:-:S05]  /*13e20*/  IMAD.MOV.U32 R0, RZ, RZ, R11 ;  /* 0x000000ffff007224 */ /* 0x001fca00078e000b */
[----:B------:R0:W-:Y:S04]  /*13e30*/  STL [R1+0x3b40], R0 ;  /* 0x003b400001007387 */ /* 0x0001e80000100800 */
[----:B------:R1:W-:Y:S04]  /*13e40*/  STL [R1+0x3b48], R6 ;  /* 0x003b480601007387 */ /* 0x0003e80000100800 */
[----:B------:R-:W3:Y:S01]  /*13e50*/  LDL.LU.64 R18, [R1+0x18] ;  /* 0x0000180001127983 */ /* 0x000ee20000300a00 */
[----:B0-----:R-:W-:-:S03]  /*13e60*/  IMAD.MOV.U32 R0, RZ, RZ, R7 ;  /* 0x000000ffff007224 */ /* 0x001fc600078e0007 */
[----:B-1----:R-:W3:Y:S04]  /*13e70*/  LDL.LU.64 R6, [R1+0x618] ;  /* 0x0006180001067983 */ /* 0x002ee80000300a00 */
[----:B------:R0:W-:Y:S04]  /*13e80*/  STL [R1+0x3b44], R0 ;  /* 0x003b440001007387 */ /* 0x0001e80000100800 */
[----:B------:R-:W-:Y:S04]  /*13e90*/  STL [R1+0x3b4c], R8 ;  /* 0x003b4c0801007387 */ /* 0x000fe80000100800 */
[----:B------:R-:W3:Y:S01]  /*13ea0*/  LDL.LU.64 R16, [R1+0x10] ;  /* 0x0000100001107983 */ /* 0x000ee20000300a00 */
[----:B0-----:R-:W-:-:S05]  /*13eb0*/  IMAD.MOV.U32 R0, RZ, RZ, R9 ;  /* 0x000000ffff007224 */ /* 0x001fca00078e0009 */
[----:B------:R0:W-:Y:S04]  /*13ec0*/  STL [R1+0x3b30], R0 ;  /* 0x003b300001007387 */ /* 0x0001e80000100800 */
[----:B------:R-:W-:Y:S04]  /*13ed0*/  STL [R1+0x3b38], R4 ;  /* 0x003b380401007387 */ /* 0x000fe80000100800 */
[----:B------:R-:W3:Y:S01]  /*13ee0*/  LDL.LU.64 R14, [R1+0x620] ;  /* 0x00062000010e7983 */ /* 0x000ee20000300a00 */
[----:B0-----:R-:W-:-:S03]  /*13ef0*/  IMAD.MOV.U32 R0, RZ, RZ, R5 ;  /* 0x000000ffff007224 */ /* 0x001fc600078e0005 */
[----:B------:R-:W3:Y:S04]  /*13f00*/  LDL.LU.64 R10, [R1+0x8] ;  /* 0x00000800010a7983 */ /* 0x000ee80000300a00 */
[----:B------:R0:W-:Y:S04]  /*13f10*/  STL [R1+0x3b34], R0 ;  /* 0x003b340001007387 */ /* 0x0001e80000100800 */
[----:B------:R-:W-:Y:S04]  /*13f20*/  STL [R1+0x3b3c], R28 ;  /* 0x003b3c1c01007387 */ /* 0x000fe80000100800 */
[----:B------:R-:W3:Y:S01]  /*13f30*/  LDL.LU.64 R8, [R1+0x628] ;  /* 0x0006280001087983 */ /* 0x000ee20000300a00 */
[----:B0-----:R-:W-:-:S03]  /*13f40*/  IMAD.MOV.U32 R0, RZ, RZ, R29 ;  /* 0x000000ffff007224 */ /* 0x001fc600078e001d */
[----:B------:R-:W3:Y:S04]  /*13f50*/  LDL.LU.64 R4, [R1] ;  /* 0x0000000001047983 */ /* 0x000ee80000300a00 */
[----:B------:R0:W-:Y:S04]  /*13f60*/  STL [R1+0x3b20], R0 ;  /* 0x003b200001007387 */ /* 0x0001e80000100800 */
[----:B--2---:R1:W-:Y:S01]  /*13f70*/  STL [R1+0x3b28], R26 ;  /* 0x003b281a01007387 */ /* 0x0043e20000100800 */
[----:B0-----:R-:W-:-:S03]  /*13f80*/  IMAD.MOV.U32 R0, RZ, RZ, R27 ;  /* 0x000000ffff007224 */ /* 0x001fc600078e001b */
[----:B------:R-:W2:Y:S04]  /*13f90*/  LDL.LU.64 R28, [R1+0x630] ;  /* 0x00063000011c7983 */ /* 0x000ea80000300a00 */
[----:B-1----:R-:W2:Y:S04]  /*13fa0*/  LDL.LU.64 R26, [R1+0x4260] ;  /* 0x00426000011a7983 */ /* 0x002ea80000300a00 */
[----:B--2---:R-:W-:Y:S04]  /*13fb0*/  STL [R1+0x3b2c], R26 ;  /* 0x003b2c1a01007387 */ /* 0x004fe80000100800 */
[----:B------:R0:W-:Y:S04]  /*13fc0*/  STL [R1+0x3b24], R0 ;  /* 0x003b240001007387 */ /* 0x0001e80000100800 */
[----:B------:R-:W-:Y:S01]  /*13fd0*/  STL [R1+0x3b18], R12 ;  /* 0x003b180c01007387 */ /* 0x000fe20000100800 */
[----:B0-----:R-:W-:-:S05]  /*13fe0*/  IMAD.MOV.U32 R0, RZ, RZ, R27 ;  /* 0x000000ffff007224 */ /* 0x001fca00078e001b */
[----:B------:R0:W-:Y:S04]  /*13ff0*/  STL [R1+0x3b10], R0 ;  /* 0x003b100001007387 */ /* 0x0001e80000100800 */
[----:B------:R-:W2:Y:S01]  /*14000*/  LDL.LU.64 R26, [R1+0x638] ;  /* 0x00063800011a7983 */ /* 0x000ea20000300a00 */
[----:B0-----:R-:W-:-:S03]  /*14010*/  IMAD.MOV.U32 R0, RZ, RZ, R13 ;  /* 0x000000ffff007224 */ /* 0x001fc600078e000d */
[----:B------:R-:W2:Y:S04]  /*14020*/  LDL.LU.64 R12, [R1+0x4258] ;  /* 0x00425800010c7983 */ /* 0x000ea80000300a00 */
[----:B------:R-:W-:Y:S04]  /*14030*/  STL [R1+0x3b1c], R2 ;  /* 0x003b1c0201007387 */ /* 0x000fe80000100800 */
[----:B------:R0:W-:Y:S04]  /*14040*/  STL [R1+0x3b14], R0 ;  /* 0x003b140001007387 */ /* 0x0001e80000100800 */
[----:B---3--:R-:W-:Y:S01]  /*14050*/  STL [R1+0x3b08], R24 ;  /* 0x003b081801007387 */ /* 0x008fe20000100800 */
[----:B0-----:R-:W-:-:S05]  /*14060*/  IMAD.MOV.U32 R0, RZ, RZ, R3 ;  /* 0x000000ffff007224 */ /* 0x001fca00078e0003 */
[----:B------:R0:W-:Y:S04]  /*14070*/  STL [R1+0x3b00], R0 ;  /* 0x003b000001007387 */ /* 0x0001e80000100800 */
[----:B------:R-:W3:Y:S01]  /*14080*/  LDL.LU.64 R2, [R1+0x640] ;  /* 0x0006400001027983 */ /* 0x000ee20000300a00 */
[----:B0-----:R-:W-:-:S03]  /*14090*/  IMAD.MOV.U32 R0, RZ, RZ, R25 ;  /* 0x000000ffff007224 */ /* 0x001fc600078e0019 */
[----:B------:R-:W2:Y:S04]  /*140a0*/  LDL.LU.64 R24, [R1+0x4250] ;  /* 0x0042500001187983 */ /* 0x000ea80000300a00 */
[----:B----4-:R-:W-:Y:S04]  /*140b0*/  STL [R1+0x3b0c], R22 ;  /* 0x003b0c1601007387 */ /* 0x010fe80000100800 */
[----:B------:R0:W-:Y:S02]  /*140c0*/  STL [R1+0x3b04], R0 ;  /* 0x003b040001007387 */ /* 0x0001e40000100800 */
[----:B0-----:R-:W-:-:S02]  /*140d0*/  IMAD.MOV.U32 R0, RZ, RZ, R23 ;  /* 0x000000ffff007224 */ /* 0x001fc400078e0017 */
[----:B------:R-:W4:Y:S04]  /*140e0*/  LDL.LU.64 R22, [R1+0x4248] ;  /* 0x0042480001167983 */ /* 0x000f280000300a00 */
[----:B------:R-:W-:Y:S04]  /*140f0*/  STL [R1+0x3af8], R20 ;  /* 0x003af81401007387 */ /* 0x000fe80000100800 */
[----:B------:R0:W-:Y:S02]  /*14100*/  STL [R1+0x3af0], R0 ;  /* 0x003af00001007387 */ /* 0x0001e40000100800 */
[----:B0-----:R-:W-:-:S02]  /*14110*/  IMAD.MOV.U32 R0, RZ, RZ, R21 ;  /* 0x000000ffff007224 */ /* 0x001fc400078e0015 */
[----:B------:R-:W2:Y:S04]  /*14120*/  LDL.LU.64 R20, [R1+0x4240] ;  /* 0x0042400001147983 */ /* 0x000ea80000300a00 */
        /* <DEDUP_REMOVED lines=8> */
[----:B------:R0:W-:Y:S04]  /*141b0*/  STL [R1+0x3ae4], R0 ;  /* 0x003ae40001007387 */ /* 0x0001e80000100800 */
[----:B------:R1:W-:Y:S01]  /*141c0*/  STL [R1+0x3aec], R16 ;  /* 0x003aec1001007387 */ /* 0x0003e20000100800 */
[----:B0-----:R-:W-:-:S03]  /*141d0*/  IMAD.MOV.U32 R0, RZ, RZ, R17 ;  /* 0x000000ffff007224 */ /* 0x001fc600078e0011 */
[----:B-1----:R-:W2:Y:S04]  /*141e0*/  LDL.LU.64 R16, [R1+0x4230] ;  /* 0x0042300001107983 */ /* 0x002ea80000300a00 */
        /* <DEDUP_REMOVED lines=20> */
[----:B--2---:R-:W-:Y:S04]  /*14330*/  STL [R1+0x3abc], R28 ;  /* 0x003abc1c01007387 */ /* 0x004fe80000100800 */
[----:B------:R0:W-:Y:S04]  /*14340*/  STL [R1+0x3ab4], R0 ;  /* 0x003ab40001007387 */ /* 0x0001e80000100800 */
[----:B------:R1:W-:Y:S01]  /*14350*/  STL [R1+0x3aa0], R29 ;  /* 0x003aa01d01007387 */ /* 0x0003e20000100800 */
[----:B0-----:R-:W-:-:S03]  /*14360*/  IMAD.MOV.U32 R0, RZ, RZ, R27 ;  /* 0x000000ffff007224 */ /* 0x001fc600078e001b */
[----:B-1----:R-:W2:Y:S04]  /*14370*/  LDL.LU.64 R28, [R1+0x658] ;  /* 0x00065800011c7983 */ /* 0x002ea80000300a00 */
[----:B------:R0:W-:Y:S04]  /*14380*/  STL [R1+0x3aa8], R26 ;  /* 0x003aa81a01007387 */ /* 0x0001e80000100800 */
[----:B0-----:R-:W2:Y:S04]  /*14390*/  LDL.LU.64 R26, [R1+0x4200] ;  /* 0x00420000011a7983 */ /* 0x001ea80000300a00 */
[----:B--2---:R-:W-:Y:S04]  /*143a0*/  STL [R1+0x3aac], R26 ;  /* 0x003aac1a01007387 */ /* 0x004fe80000100800 */
[----:B------:R3:W-:Y:S04]  /*143b0*/  STL [R1+0x3aa4], R0 ;  /* 0x003aa40001007387 */ /* 0x0007e80000100800 */
[----:B------:R0:W-:Y:S01]  /*143c0*/  STL [R1+0x3a90], R27 ;  /* 0x003a901b01007387 */ /* 0x0001e20000100800 */
[----:B---3--:R-:W-:-:S03]  /*143d0*/  IMAD.MOV.U32 R0, RZ, RZ, R3 ;  /* 0x000000ffff007224 */ /* 0x008fc600078e0003 */
[----:B0-----:R-:W2:Y:S04]  /*143e0*/  LDL.LU.64 R26, [R1+0x648] ;  /* 0x00064800011a7983 */ /* 0x001ea80000300a00 */
[----:B------:R0:W-:Y:S04]  /*143f0*/  STL [R1+0x3a98], R2 ;  /* 0x003a980201007387 */ /* 0x0001e80000100800 */
[----:B0-----:R-:W3:Y:S04]  /*14400*/  LDL.LU.64 R2, [R1+0x41f8] ;  /* 0x0041f80001027983 */ /* 0x001ee80000300a00 */
[----:B---3--:R-:W-:Y:S04]  /*14410*/  STL [R1+0x3a9c], R2 ;  /* 0x003a9c0201007387 */ /* 0x008fe80000100800 */
[----:B------:R2:W-:Y:S04]  /*14420*/  STL [R1+0x3a94], R0 ;  /* 0x003a940001007387 */ /* 0x0005e80000100800 */
[----:B------:R0:W-:Y:S01]  /*14430*/  STL [R1+0x3a80], R3 ;  /* 0x003a800301007387 */ /* 0x0001e20000100800 */
[----:B--2---:R-:W-:-:S03]  /*14440*/  IMAD.MOV.U32 R0, RZ, RZ, R27 ;  /* 0x000000ffff007224 */ /* 0x004fc600078e001b */
[----:B0-----:R-:W2:Y:S04]  /*14450*/  LDL.LU.64 R2, [R1+0x678] ;  /* 0x0006780001027983 */ /* 0x001ea80000300a00 */
[----:B------:R-:W-:Y:S04]  /*14460*/  STL [R1+0x3a88], R26 ;  /* 0x003a881a01007387 */ /* 0x000fe80000100800 */
[----:B------:R-:W-:Y:S04]  /*14470*/  STL [R1+0x3a8c], R4 ;  /* 0x003a8c0401007387 */ /* 0x000fe80000100800 */
[----:B------:R0:W-:Y:S04]  /*14480*/  STL [R1+0x3a84], R0 ;  /* 0x003a840001007387 */ /* 0x0001e80000100800 */
[----:B------:R1:W-:Y:S01]  /*14490*/  STL [R1+0x3a70], R5 ;  /* 0x003a700501007387 */ /* 0x0003e20000100800 */
[----:B0-----:R-:W-:-:S03]  /*144a0*/  IMAD.MOV.U32 R0, RZ, RZ, R7 ;  /* 0x000000ffff007224 */ /* 0x001fc600078e0007 */
[----:B-1----:R-:W3:Y:S04]  /*144b0*/  LDL.LU.64 R4, [R1+0x670] ;  /* 0x0006700001047983 */ /* 0x002ee80000300a00 */
[----:B------:R-:W2:Y:S04]  /*144c0*/  LDL.LU.64 R26, [R1+0x680] ;  /* 0x00068000011a7983 */ /* 0x000ea80000300a00 */
[----:B------:R0:W-:Y:S04]  /*144d0*/  STL [R1+0x3a78], R6 ;  /* 0x003a780601007387 */ /* 0x0001e80000100800 */
[----:B0-----:R-:W2:Y:S04]  /*144e0*/  LDL.LU.64 R6, [R1+0x41f0] ;  /* 0x0041f00001067983 */ /* 0x001ea80000300a00 */
[----:B--2---:R-:W-:Y:S04]  /*144f0*/  STL [R1+0x3a7c], R6 ;  /* 0x003a7c0601007387 */ /* 0x004fe80000100800 */
[----:B------:R0:W-:Y:S04]  /*14500*/  STL [R1+0x3a74], R0 ;  /* 0x003a740001007387 */ /* 0x0001e80000100800 */
[----:B------:R1:W-:Y:S01]  /*14510*/  STL [R1+0x3a60], R7 ;  /* 0x003a600701007387 */ /* 0x0003e20000100800 */
[----:B0-----:R-:W-:-:S03]  /*14520*/  IMAD.MOV.U32 R0, RZ, RZ, R29 ;  /* 0x000000ffff007224 */ /* 0x001fc600078e001d */
[----:B-1----:R-:W2:Y:S04]  /*14530*/  LDL.LU.64 R6, [R1+0x668] ;  /* 0x0006680001067983 */ /* 0x002ea80000300a00 */
[----:B------:R0:W-:Y:S04]  /*14540*/  STL [R1+0x3a68], R28 ;  /* 0x003a681c01007387 */ /* 0x0001e80000100800 */
[----:B0-----:R-:W2:Y:S04]  /*14550*/  LDL.LU.64 R28, [R1+0x688] ;  /* 0x00068800011c7983 */ /* 0x001ea80000300a00 */
[----:B------:R-:W-:Y:S04]  /*14560*/  STL [R1+0x3a64], R0 ;  /* 0x003a640001007387 */ /* 0x000fe80000100800 */
[----:B------:R-:W-:Y:S04]  /*14570*/  STL [R1+0x3a6c], R8 ;  /* 0x003a6c0801007387 */ /* 0x000fe80000100800 */
[----:B------:R0:W-:Y:S04]  /*14580*/  STL [R1+0x3a50], R9 ;  /* 0x003a500901007387 */ /* 0x0001e80000100800 */
[----:B0-----:R-:W2:Y:S02]  /*14590*/  LDL.LU.64 R8, [R1+0x660] ;  /* 0x0006600001087983 */ /* 0x001ea40000300a00 */
[----:B--2---:R-:W-:-:S02]  /*145a0*/  IMAD.MOV.U32 R0, RZ, RZ, R9 ;  /* 0x000000ffff007224 */ /* 0x004fc400078e0009 */
[----:B------:R-:W-:Y:S04]  /*145b0*/  STL [R1+0x3a58], R8 ;  /* 0x003a580801007387 */ /* 0x000fe80000100800 */
[----:B------:R-:W-:Y:S04]  /*145c0*/  STL [R1+0x3a5c], R10 ;  /* 0x003a5c0a01007387 */ /* 0x000fe80000100800 */
[----:B------:R-:W-:Y:S04]  /*145d0*/  STL [R1+0x3a54], R0 ;  /* 0x003a540001007387 */ /* 0x000fe80000100800 */
[----:B------:R0:W-:Y:S04]  /*145e0*/  STL [R1+0x3a40], R11 ;  /* 0x003a400b01007387 */ /* 0x0001e80000100800 */
[----:B0-----:R-:W2:Y:S01]  /*145f0*/  LDL.LU.64 R10, [R1+0x690] ;  /* 0x00069000010a7983 */ /* 0x001ea20000300a00 */
[----:B------:R-:W-:-:S03]  /*14600*/  IMAD.MOV.U32 R0, RZ, RZ, R7 ;  /* 0x000000ffff007224 */ /* 0x000fc600078e0007 */
[----:B------:R-:W-:Y:S04]  /*14610*/  STL [R1+0x3a48], R6 ;  /* 0x003a480601007387 */ /* 0x000fe80000100800 */
[----:B------:R-:W-:Y:S04]  /*14620*/  STL [R1+0x3a4c], R14 ;  /* 0x003a4c0e01007387 */ /* 0x000fe80000100800 */
[----:B------:R3:W-:Y:S04]  /*14630*/  STL [R1+0x3a44], R0 ;  /* 0x003a440001007387 */ /* 0x0007e80000100800 */
[----:B------:R-:W-:Y:S01]  /*14640*/  STL [R1+0x3a30], R15 ;  /* 0x003a300f01007387 */ /* 0x000fe20000100800 */
[----:B---3--:R-:W-:-:S03]  /*14650*/  IMAD.MOV.U32 R0, RZ, RZ, R5 ;  /* 0x000000ffff007224 */ /* 0x008fc600078e0005 */
[----:B------:R-:W-:Y:S04]  /*14660*/  STL [R1+0x3a38], R4 ;  /* 0x003a380401007387 */ /* 0x000fe80000100800 */
[----:B------:R-:W-:Y:S04]  /*14670*/  STL [R1+0x3a3c], R16 ;  /* 0x003a3c1001007387 */ /* 0x000fe80000100800 */
[----:B------:R0:W-:Y:S04]  /*14680*/  STL [R1+0x3a34], R0 ;  /* 0x003a340001007387 */ /* 0x0001e80000100800 */
[----:B------:R-:W-:Y:S04]  /*14690*/  STL [R1+0x3a20], R17 ;  /* 0x003a201101007387 */ /* 0x000fe80000100800 */
[----:B------:R-:W3:Y:S01]  /*146a0*/  LDL.LU.64 R8, [R1+0x6a0] ;  /* 0x0006a00001087983 */ /* 0x000ee20000300a00 */
[----:B0-----:R-:W-:-:S03]  /*146b0*/  IMAD.MOV.U32 R0, RZ, RZ, R3 ;  /* 0x000000ffff007224 */ /* 0x001fc600078e0003 */
[----:B------:R-:W-:Y:S04]  /*146c0*/  STL [R1+0x3a28], R2 ;  /* 0x003a280201007387 */ /* 0x000fe80000100800 */
[----:B------:R-:W3:Y:S04]  /*146d0*/  LDL.LU.64 R6, [R1+0x4e0] ;  /* 0x0004e00001067983 */ /* 0x000ee80000300a00 */
[----:B------:R0:W-:Y:S04]  /*146e0*/  STL [R1+0x3a24], R0 ;  /* 0x003a240001007387 */ /* 0x0001e80000100800 */
[----:B------:R-:W-:Y:S04]  /*146f0*/  STL [R1+0x3a2c], R18 ;  /* 0x003a2c1201007387 */ /* 0x000fe80000100800 */
[----:B------:R1:W-:Y:S01]  /*14700*/  STL [R1+0x3a10], R19 ;  /* 0x003a101301007387 */ /* 0x0003e20000100800 */
[----:B0-----:R-:W-:-:S03]  /*14710*/  IMAD.MOV.U32 R0, RZ, RZ, R27 ;  /* 0x000000ffff007224 */ /* 0x001fc600078e001b */
[----:B-1----:R-:W3:Y:S04]  /*14720*/  LDL.LU.64 R18, [R1+0x4d8] ;  /* 0x0004d80001127983 */ /* 0x002ee80000300a00 */
[----:B------:R-:W3:Y:S04]  /*14730*/  LDL.LU.64 R4, [R1+0x6a8] ;  /* 0x0006a80001047983 */ /* 0x000ee80000300a00 */
[----:B------:R-:W-:Y:S04]  /*14740*/  STL [R1+0x3a18], R26 ;  /* 0x003a181a01007387 */ /* 0x000fe80000100800 */
[----:B------:R-:W3:Y:S04]  /*14750*/  LDL.LU.64 R2, [R1+0x5c0] ;  /* 0x0005c00001027983 */ /* 0x000ee80000300a00 */
[----:B------:R-:W-:Y:S04]  /*14760*/  STL [R1+0x3a14], R0 ;  /* 0x003a140001007387 */ /* 0x000fe80000100800 */
[----:B------:R-:W-:Y:S04]  /*14770*/  STL [R1+0x3a1c], R20 ;  /* 0x003a1c1401007387 */ /* 0x000fe80000100800 */
[----:B------:R0:W-:Y:S04]  /*14780*/  STL [R1+0x3a00], R21 ;  /* 0x003a001501007387 */ /* 0x0001e80000100800 */
[----:B0-----:R-:W3:Y:S04]  /*14790*/  LDL.LU.64 R20, [R1+0x698] ;  /* 0x0006980001147983 */ /* 0x001ee80000300a00 */
[----:B------:R-:W3:Y:S01]  /*147a0*/  LDL.LU.64 R26, [R1+0x6b0] ;  /* 0x0006b000011a7983 */ /* 0x000ee20000300a00 */
[----:B------:R-:W-:-:S03]  /*147b0*/  IMAD.MOV.U32 R0, RZ, RZ, R29 ;  /* 0x000000ffff007224 */ /* 0x000fc600078e001d */
[----:B------:R0:W-:Y:S04]  /*147c0*/  STL [R1+0x3a08], R28 ;  /* 0x003a081c01007387 */ /* 0x0001e80000100800 */
[----:B------:R-:W3:Y:S04]  /*147d0*/  LDL.LU.64 R16, [R1+0x5b8] ;  /* 0x0005b80001107983 */ /* 0x000ee80000300a00 */
[----:B------:R1:W-:Y:S04]  /*147e0*/  STL [R1+0x3a04], R0 ;  /* 0x003a040001007387 */ /* 0x0003e80000100800 */
[----:B----4-:R-:W-:Y:S04]  /*147f0*/  STL [R1+0x3a0c], R22 ;  /* 0x003a0c1601007387 */ /* 0x010fe80000100800 */
[----:B------:R-:W-:Y:S04]  /*14800*/  STL [R1+0x39f0], R23 ;  /* 0x0039f01701007387 */ /* 0x000fe80000100800 */
[----:B0-----:R-:W4:Y:S04]  /*14810*/  LDL.LU.64 R28, [R1+0x6b8] ;  /* 0x0006b800011c7983 */ /* 0x001f280000300a00 */
[----:B--2---:R0:W-:Y:S04]  /*14820*/  STL [R1+0x39f8], R10 ;  /* 0x0039f80a01007387 */ /* 0x0041e80000100800 */
[----:B------:R-:W2:Y:S01]  /*14830*/  LDL.LU.64 R14, [R1+0x5b0] ;  /* 0x0005b000010e7983 */ /* 0x000ea20000300a00 */
[----:B-1----:R-:W-:-:S05]  /*14840*/  IMAD.MOV.U32 R0, RZ, RZ, R11 ;  /* 0x000000ffff007224 */ /* 0x002fca00078e000b */
[----:B------:R3:W-:Y:S04]  /*14850*/  STL [R1+0x39f4], R0 ;  /* 0x0039f40001007387 */ /* 0x0007e80000100800 */
[----:B------:R-:W-:Y:S04]  /*14860*/  STL [R1+0x39fc], R24 ;  /* 0x0039fc1801007387 */ /* 0x000fe80000100800 */
[----:B------:R-:W-:Y:S04]  /*14870*/  STL [R1+0x37e0], R25 ;  /* 0x0037e01901007387 */ /* 0x000fe80000100800 */
[----:B0-----:R-:W2:Y:S01]  /*14880*/  LDL.LU.64 R10, [R1+0x6c0] ;  /* 0x0006c000010a7983 */ /* 0x001ea20000300a00 */
[----:B---3--:R-:W-:-:S03]  /*14890*/  IMAD.MOV.U32 R0, RZ, RZ, R21 ;  /* 0x000000ffff007224 */ /* 0x008fc600078e0015 */
[----:B------:R0:W-:Y:S04]  /*148a0*/  STL [R1+0x37f0], R20 ;  /* 0x0037f01401007387 */ /* 0x0001e80000100800 */
[----:B0-----:R-:W3:Y:S04]  /*148b0*/  LDL.LU.64 R20, [R1+0x5a8] ;  /* 0x0005a80001147983 */ /* 0x001ee80000300a00 */
[----:B------:R0:W-:Y:S04]  /*148c0*/  STL [R1+0x37e4], R0 ;  /* 0x0037e40001007387 */ /* 0x0001e80000100800 */
[----:B------:R-:W-:Y:S04]  /*148d0*/  STL [R1+0x37f8], R18 ;  /* 0x0037f81201007387 */ /* 0x000fe80000100800 */
[----:B------:R-:W3:Y:S01]  /*148e0*/  LDL.LU.64 R22, [R1+0x6c8] ;  /* 0x0006c80001167983 */ /* 0x000ee20000300a00 */
[----:B0-----:R-:W-:-:S05]  /*148f0*/  IMAD.MOV.U32 R0, RZ, RZ, R19 ;  /* 0x000000ffff007224 */ /* 0x001fca00078e0013 */
[----:B------:R0:W-:Y:S04]  /*14900*/  STL [R1+0x37f4], R0 ;  /* 0x0037f40001007387 */ /* 0x0001e80000100800 */
[----:B------:R1:W-:Y:S01]  /*14910*/  STL [R1+0x3800], R8 ;  /* 0x0038000801007387 */ /* 0x0003e20000100800 */
[----:B0-----:R-:W-:-:S03]  /*14920*/  IMAD.MOV.U32 R0, RZ, RZ, R9 ;  /* 0x000000ffff007224 */ /* 0x001fc600078e0009 */
[----:B-1----:R-:W3:Y:S04]  /*14930*/  LDL.LU.64 R8, [R1+0x5a0] ;  /* 0x0005a00001087983 */ /* 0x002ee80000300a00 */
        /* <DEDUP_REMOVED lines=13> */
[----:B------:R1:W-:Y:S04]  /*14a10*/  STL [R1+0x3820], R26 ;  /* 0x0038201a01007387 */ /* 0x0003e80000100800 */
[----:B------:R-:W3:Y:S01]  /*14a20*/  LDL.LU.64 R18, [R1+0x590] ;  /* 0x0005900001127983 */ /* 0x000ee20000300a00 */
[----:B0-----:R-:W-:-:S05]  /*14a30*/  IMAD.MOV.U32 R0, RZ, RZ, R27 ;  /* 0x000000ffff007224 */ /* 0x001fca00078e001b */
[----:B------:R0:W-:Y:S04]  /*14a40*/  STL [R1+0x381c], R0 ;  /* 0x00381c0001007387 */ /* 0x0001e80000100800 */
[----:B------:R-:W-:Y:S04]  /*14a50*/  STL [R1+0x3828], R16 ;  /* 0x0038281001007387 */ /* 0x000fe80000100800 */
[----:B-1----:R-:W3:Y:S01]  /*14a60*/  LDL.LU.64 R26, [R1+0x6e0] ;  /* 0x0006e000011a7983 */ /* 0x002ee20000300a00 */
[----:B0-----:R-:W-:-:S03]  /*14a70*/  IMAD.MOV.U32 R0, RZ, RZ, R17 ;  /* 0x000000ffff007224 */ /* 0x001fc600078e0011 */
[----:B----4-:R-:W-:Y:S04]  /*14a80*/  STL [R1+0x3830], R28 ;  /* 0x0038301c01007387 */ /* 0x010fe80000100800 */
[----:B------:R0:W-:Y:S02]  /*14a90*/  STL [R1+0x3824], R0 ;  /* 0x0038240001007387 */ /* 0x0001e40000100800 */
[----:B0-----:R-:W-:Y:S02]  /*14aa0*/  IMAD.MOV.U32 R0, RZ, RZ, R29 ;  /* 0x000000ffff007224 */ /* 0x001fe400078e001d */
[----:B------:R-:W4:Y:S04]  /*14ab0*/  LDL.LU.64 R28, [R1+0x588] ;  /* 0x00058800011c7983 */ /* 0x000f280000300a00 */
[----:B------:R0:W-:Y:S04]  /*14ac0*/  STL [R1+0x382c], R0 ;  /* 0x00382c0001007387 */ /* 0x0001e80000100800 */
[----:B--2---:R-:W-:Y:S04]  /*14ad0*/  STL [R1+0x3838], R14 ;  /* 0x0038380e01007387 */ /* 0x004fe80000100800 */
[----:B------:R-:W2:Y:S01]  /*14ae0*/  LDL.LU.64 R16, [R1+0x6e8] ;  /* 0x0006e80001107983 */ /* 0x000ea20000300a00 */
[----:B0-----:R-:W-:-:S05]  /*14af0*/  IMAD.MOV.U32 R0, RZ, RZ, R15 ;  /* 0x000000ffff007224 */ /* 0x001fca00078e000f */
[----:B------:R0:W-:Y:S04]  /*14b00*/  STL [R1+0x3834], R0 ;  /* 0x0038340001007387 */ /* 0x0001e80000100800 */
[----:B------:R-:W-:Y:S01]  /*14b10*/  STL [R1+0x3840], R10 ;  /* 0x0038400a01007387 */ /* 0x000fe20000100800 */
[----:B0-----:R-:W-:-:S03]  /*14b20*/  IMAD.MOV.U32 R0, RZ, RZ, R11 ;  /* 0x000000ffff007224 */ /* 0x001fc600078e000b */
[----:B------:R-:W2:Y:S04]  /*14b30*/  LDL.LU.64 R14, [R1+0x580] ;  /* 0x00058000010e7983 */ /* 0x000ea80000300a00 */
[----:B------:R0:W-:Y:S04]  /*14b40*/  STL [R1+0x383c], R0 ;  /* 0x00383c0001007387 */ /* 0x0001e80000100800 */
[----:B---3--:R1:W-:Y:S01]  /*14b50*/  STL [R1+0x3848], R20 ;  /* 0x0038481401007387 */ /* 0x0083e20000100800 */
[----:B0-----:R-:W-:-:S03]  /*14b60*/  IMAD.MOV.U32 R0, RZ, RZ, R21 ;  /* 0x000000ffff007224 */ /* 0x001fc600078e0015 */
[----:B------:R-:W3:Y:S04]  /*14b70*/  LDL.LU.64 R10, [R1+0x6f0] ;  /* 0x0006f000010a7983 */ /* 0x000ee80000300a00 */
        /* <DEDUP_REMOVED lines=27> */
[----:B------:R-:W3:Y:S04]  /*14d30*/  LDL.LU.64 R26, [R1+0x560] ;  /* 0x00056000011a7983 */ /* 0x000ee80000300a00 */
[----:B------:R0:W-:Y:S04]  /*14d40*/  STL [R1+0x387c], R0 ;  /* 0x00387c0001007387 */ /* 0x0001e80000100800 */
[----:B----4-:R1:W-:Y:S01]  /*14d50*/  STL [R1+0x3888], R28 ;  /* 0x0038881c01007387 */ /* 0x0103e20000100800 */
        /* <DEDUP_REMOVED lines=9> */
[----:B---3--:R-:W-:Y:S04]  /*14df0*/  STL [R1+0x38a0], R10 ;  /* 0x0038a00a01007387 */ /* 0x008fe80000100800 */
[----:B------:R0:W-:Y:S04]  /*14e00*/  STL [R1+0x3894], R0 ;  /* 0x0038940001007387 */ /* 0x0001e80000100800 */
[----:B-1----:R-:W3:Y:S01]  /*14e10*/  LDL.LU.64 R14, [R1+0x718] ;  /* 0x00071800010e7983 */ /* 0x002ee20000300a00 */
[----:B0-----:R-:W-:-:S03]  /*14e20*/  IMAD.MOV.U32 R0, RZ, RZ, R11 ;  /* 0x000000ffff007224 */ /* 0x001fc600078e000b */
[----:B------:R-:W-:Y:S04]  /*14e30*/  STL [R1+0x38a8], R20 ;  /* 0x0038a81401007387 */ /* 0x000fe80000100800 */
[----:B------:R0:W-:Y:S04]  /*14e40*/  STL [R1+0x389c], R0 ;  /* 0x00389c0001007387 */ /* 0x0001e80000100800 */
[----:B------:R-:W3:Y:S04]  /*14e50*/  LDL.LU.64 R10, [R1+0x550] ;  /* 0x00055000010a7983 */ /* 0x000ee80000300a00 */
        /* <DEDUP_REMOVED lines=13> */
[----:B0-----:R-:W-:-:S03]  /*14f30*/  IMAD.MOV.U32 R0, RZ, RZ, R5 ;  /* 0x000000ffff007224 */ /* 0x001fc600078e0005 */
[----:B------:R-:W-:Y:S04]  /*14f40*/  STL [R1+0x38c8], R2 ;  /* 0x0038c80201007387 */ /* 0x000fe80000100800 */
[----:B------:R0:W-:Y:S04]  /*14f50*/  STL [R1+0x38bc], R0 ;  /* 0x0038bc0001007387 */ /* 0x0001e80000100800 */
[----:B-1----:R-:W3:Y:S01]  /*14f60*/  LDL.LU.64 R4, [R1+0x730] ;  /* 0x0007300001047983 */ /* 0x002ee20000300a00 */
[----:B0-----:R-:W-:-:S03]  /*14f70*/  IMAD.MOV.U32 R0, RZ, RZ, R3 ;  /* 0x000000ffff007224 */ /* 0x001fc600078e0003 */
[----:B------:R-:W3:Y:S04]  /*14f80*/  LDL.LU.64 R2, [R1+0x538] ;  /* 0x0005380001027983 */ /* 0x000ee80000300a00 */
[----:B------:R0:W-:Y:S04]  /*14f90*/  STL [R1+0x38c4], R0 ;  /* 0x0038c40001007387 */ /* 0x0001e80000100800 */
[----:B------:R1:W-:Y:S01]  /*14fa0*/  STL [R1+0x38d0], R18 ;  /* 0x0038d01201007387 */ /* 0x0003e20000100800 */
[----:B0-----:R-:W-:-:S03]  /*14fb0*/  IMAD.MOV.U32 R0, RZ, RZ, R19 ;  /* 0x000000ffff007224 */ /* 0x001fc600078e0013 */
[----:B------:R-:W-:Y:S04]  /*14fc0*/  STL [R1+0x38d8], R26 ;  /* 0x0038d81a01007387 */ /* 0x000fe80000100800 */
[----:B------:R0:W-:Y:S04]  /*14fd0*/  STL [R1+0x38cc], R0 ;  /* 0x0038cc0001007387 */ /* 0x0001e80000100800 */
[----:B-1----:R-:W3:Y:S01]  /*14fe0*/  LDL.LU.64 R18, [R1+0x738] ;  /* 0x0007380001127983 */ /* 0x002ee20000300a00 */
[----:B0-----:R-:W-:-:S03]  /*14ff0*/  IMAD.MOV.U32 R0, RZ, RZ, R27 ;  /* 0x000000ffff007224 */ /* 0x001fc600078e001b */
[----:B----4-:R-:W-:Y:S04]  /*15000*/  STL [R1+0x38e0], R28 ;  /* 0x0038e01c01007387 */ /* 0x010fe80000100800 */
[----:B------:R0:W-:Y:S04]  /*15010*/  STL [R1+0x38d4], R0 ;  /* 0x0038d40001007387 */ /* 0x0001e80000100800 */
[----:B------:R-:W4:Y:S01]  /*15020*/  LDL.LU.64 R26, [R1+0x530] ;  /* 0x00053000011a7983 */ /* 0x000f220000300a00 */
[----:B0-----:R-:W-:-:S03]  /*15030*/  IMAD.MOV.U32 R0, RZ, RZ, R29 ;  /* 0x000000ffff007224 */ /* 0x001fc600078e001d */
[----:B--2---:R-:W-:Y:S04]  /*15040*/  STL [R1+0x38e8], R16 ;  /* 0x0038e81001007387 */ /* 0x004fe80000100800 */
        /* <DEDUP_REMOVED lines=27> */
[----:B------:R0:W-:Y:S04]  /*15200*/  STL [R1+0x3914], R0 ;  /* 0x0039140001007387 */ /* 0x0001e80000100800 */
[----:B------:R-:W-:Y:S01]  /*15210*/  STL [R1+0x3928], R2 ;  /* 0x0039280201007387 */ /* 0x000fe20000100800 */
[----:B0-----:R-:W-:-:S05]  /*15220*/  IMAD.MOV.U32 R0, RZ, RZ, R5 ;  /* 0x000000ffff007224 */ /* 0x001fca00078e0005 */
[----:B------:R0:W-:Y:S04]  /*15230*/  STL [R1+0x391c], R0 ;  /* 0x00391c0001007387 */ /* 0x0001e80000100800 */
[----:B------:R-:W3:Y:S04]  /*15240*/  LDL.LU.64 R24, [R1+0x758] ;  /* 0x0007580001187983 */ /* 0x000ee80000300a00 */
[----:B------:R-:W3:Y:S01]  /*15250*/  LDL.LU.64 R4, [R1+0x510] ;  /* 0x0005100001047983 */ /* 0x000ee20000300a00 */
[----:B0-----:R-:W-:-:S05]  /*15260*/  IMAD.MOV.U32 R0, RZ, RZ, R3 ;  /* 0x000000ffff007224 */ /* 0x001fca00078e0003 */
[----:B------:R0:W-:Y:S04]  /*15270*/  STL [R1+0x3924], R0 ;  /* 0x0039240001007387 */ /* 0x0001e80000100800 */
[----:B------:R-:W-:Y:S04]  /*15280*/  STL [R1+0x3930], R18 ;  /* 0x0039301201007387 */ /* 0x000fe80000100800 */
[----:B------:R-:W3:Y:S01]  /*15290*/  LDL.LU.64 R2, [R1+0x760] ;  /* 0x0007600001027983 */ /* 0x000ee20000300a00 */
[----:B0-----:R-:W-:-:S03]  /*152a0*/  IMAD.MOV.U32 R0, RZ, RZ, R19 ;  /* 0x000000ffff007224 */ /* 0x001fc600078e0013 */
[----:B----4-:R-:W-:Y:S04]  /*152b0*/  STL [R1+0x3938], R26 ;  /* 0x0039381a01007387 */ /* 0x010fe80000100800 */
[----:B------:R0:W-:Y:S02]  /*152c0*/  STL [R1+0x392c], R0 ;  /* 0x00392c0001007387 */ /* 0x0001e40000100800 */
[----:B0-----:R-:W-:Y:S02]  /*152d0*/  IMAD.MOV.U32 R0, RZ, RZ, R27 ;  /* 0x000000ffff007224 */ /* 0x001fe400078e001b */
[----:B------:R-:W4:Y:S04]  /*152e0*/  LDL.LU.64 R26, [R1+0x508] ;  /* 0x00050800011a7983 */ /* 0x000f280000300a00 */
[----:B------:R2:W-:Y:S02]  /*152f0*/  STL [R1+0x3934], R0 ;  /* 0x0039340001007387 */ /* 0x0005e40000100800 */
[----:B--2---:R-:W-:-:S02]  /*15300*/  IMAD.MOV.U32 R0, RZ, RZ, R29 ;  /* 0x000000ffff007224 */ /* 0x004fc400078e001d */
[----:B------:R0:W-:Y:S04]  /*15310*/  STL [R1+0x3940], R28 ;  /* 0x0039401c01007387 */ /* 0x0001e80000100800 */
[----:B------:R-:W-:Y:S04]  /*15320*/  STL [R1+0x3948], R16 ;  /* 0x0039481001007387 */ /* 0x000fe80000100800 */
[----:B------:R1:W-:Y:S04]  /*15330*/  STL [R1+0x393c], R0 ;  /* 0x00393c0001007387 */ /* 0x0003e80000100800 */
[----:B0-----:R-:W2:Y:S01]  /*15340*/  LDL.LU.64 R28, [R1+0x768] ;  /* 0x00076800011c7983 */ /* 0x001ea20000300a00 */
[----:B-1----:R-:W-:-:S03]  /*15350*/  IMAD.MOV.U32 R0, RZ, RZ, R17 ;  /* 0x000000ffff007224 */ /* 0x002fc600078e0011 */
[----:B---3--:R-:W-:Y:S04]  /*15360*/  STL [R1+0x3950], R14 ;  /* 0x0039500e01007387 */ /* 0x008fe80000100800 */
        /* <DEDUP_REMOVED lines=10> */
[----:B------:R1:W-:Y:S01]  /*15410*/  STL [R1+0x3960], R8 ;  /* 0x0039600801007387 */ /* 0x0003e20000100800 */
[----:B0-----:R-:W-:-:S03]  /*15420*/  IMAD.MOV.U32 R0, RZ, RZ, R9 ;  /* 0x000000ffff007224 */ /* 0x001fc600078e0009 */
[----:B------:R-:W3:Y:S04]  /*15430*/  LDL.LU.64 R14, [R1+0x4f0] ;  /* 0x0004f000010e7983 */ /* 0x000ee80000300a00 */
[----:B------:R-:W3:Y:S04]  /*15440*/  LDL.LU.64 R10, [R1+0x780] ;  /* 0x00078000010a7983 */ /* 0x000ee80000300a00 */
[----:B------:R0:W-:Y:S04]  /*15450*/  STL [R1+0x395c], R0 ;  /* 0x00395c0001007387 */ /* 0x0001e80000100800 */
[----:B------:R-:W-:Y:S04]  /*15460*/  STL [R1+0x3968], R6 ;  /* 0x0039680601007387 */ /* 0x000fe80000100800 */
[----:B-1----:R-:W3:Y:S04]  /*15470*/  LDL.LU.64 R8, [R1+0x4e8] ;  /* 0x0004e80001087983 */ /* 0x002ee80000300a00 */
[----:B0-----:R-:W3:Y:S04]  /*15480*/  LDL.LU R0, [R1+0x798] ;  /* 0x0007980001007983 */ /* 0x001ee80000300800 */
[----:B------:R0:W-:Y:S04]  /*15490*/  STL [R1+0x3964], R7 ;  /* 0x0039640701007387 */ /* 0x0001e80000100800 */
[----:B0-----:R-:W3:Y:S04]  /*154a0*/  LDL.LU.64 R6, [R1+0x788] ;  /* 0x0007880001067983 */ /* 0x001ee80000300a00 */
[----:B------:R0:W-:Y:S04]  /*154b0*/  STL [R1+0x3970], R24 ;  /* 0x0039701801007387 */ /* 0x0001e80000100800 */
[----:B------:R1:W-:Y:S01]  /*154c0*/  STL [R1+0x3978], R4 ;  /* 0x0039780401007387 */ /* 0x0003e20000100800 */
[----:B0-----:R-:W-:-:S02]  /*154d0*/  IMAD.MOV.U32 R24, RZ, RZ, R25 ;  /* 0x000000ffff187224 */ /* 0x001fc400078e0019 */
[----:B-1----:R-:W-:-:S03]  /*154e0*/  IMAD.MOV.U32 R4, RZ, RZ, R5 ;  /* 0x000000ffff047224 */ /* 0x002fc600078e0005 */
[----:B------:R-:W-:Y:S04]  /*154f0*/  STL [R1+0x396c], R24 ;  /* 0x00396c1801007387 */ /* 0x000fe80000100800 */
[----:B------:R0:W-:Y:S04]  /*15500*/  STL [R1+0x3980], R2 ;  /* 0x0039800201007387 */ /* 0x0001e80000100800 */
[----:B------:R1:W-:Y:S01]  /*15510*/  STL [R1+0x3974], R4 ;  /* 0x0039740401007387 */ /* 0x0003e20000100800 */
[----:B0-----:R-:W-:-:S03]  /*15520*/  IMAD.MOV.U32 R2, RZ, RZ, R3 ;  /* 0x000000ffff027224 */ /* 0x001fc600078e0003 */
[----:B-1----:R-:W3:Y:S04]  /*15530*/  LDL.LU.64 R4, [R1+0x790] ;  /* 0x0007900001047983 */ /* 0x002ee80000300a00 */
[----:B------:R-:W3:Y:S04]  /*15540*/  LDL.LU R3, [R1+0x79c] ;  /* 0x00079c0001037983 */ /* 0x000ee80000300800 */
[----:B------:R0:W-:Y:S04]  /*15550*/  STL [R1+0x397c], R2 ;  /* 0x00397c0201007387 */ /* 0x0001e80000100800 */
[----:B----4-:R1:W-:Y:S01]  /*15560*/  STL [R1+0x3988], R26 ;  /* 0x0039881a01007387 */ /* 0x0103e20000100800 */
[----:B0-----:R-:W-:-:S03]  /*15570*/  IMAD.MOV.U32 R2, RZ, RZ, R27 ;  /* 0x000000ffff027224 */ /* 0x001fc600078e001b */
[----:B-1----:R-:W4:Y:S04]  /*15580*/  LDL.LU R26, [R1+0x7a4] ;  /* 0x0007a400011a7983 */ /* 0x002f280000300800 */
[----:B------:R-:W4:Y:S04]  /*15590*/  LDL.LU R27, [R1+0x7a0] ;  /* 0x0007a000011b7983 */ /* 0x000f280000300800 */
[----:B------:R0:W-:Y:S04]  /*155a0*/  STL [R1+0x3984], R2 ;  /* 0x0039840201007387 */ /* 0x0001e80000100800 */
[----:B--2---:R1:W-:Y:S01]  /*155b0*/  STL [R1+0x3990], R28 ;  /* 0x0039901c01007387 */ /* 0x0043e20000100800 */
[----:B0-----:R-:W-:-:S03]  /*155c0*/  IMAD.MOV.U32 R2, RZ, RZ, R29 ;  /* 0x000000ffff027224 */ /* 0x001fc600078e001d */
[----:B-1----:R-:W2:Y:S04]  /*155d0*/  LDL.LU.64 R28, [R1+0x5c8] ;  /* 0x0005c800011c7983 */ /* 0x002ea80000300a00 */
[----:B------:R3:W-:Y:S02]  /*155e0*/  STL [R1+0x398c], R2 ;  /* 0x00398c0201007387 */ /* 0x0007e40000100800 */
[----:B---3--:R-:W-:Y:S02]  /*155f0*/  IMAD.MOV.U32 R2, RZ, RZ, R23 ;  /* 0x000000ffff027224 */ /* 0x008fe400078e0017 */
[----:B------:R-:W-:Y:S04]  /*15600*/  STL [R1+0x3998], R22 ;  /* 0x0039981601007387 */ /* 0x000fe80000100800 */
[----:B------:R-:W-:Y:S04]  /*15610*/  STL [R1+0x39a0], R20 ;  /* 0x0039a01401007387 */ /* 0x000fe80000100800 */
[----:B------:R0:W-:Y:S02]  /*15620*/  STL [R1+0x3994], R2 ;  /* 0x0039940201007387 */ /* 0x0001e40000100800 */
[----:B0-----:R-:W-:-:S02]  /*15630*/  IMAD.MOV.U32 R2, RZ, RZ, R21 ;  /* 0x000000ffff027224 */ /* 0x001fc400078e0015 */
[----:B------:R-:W-:Y:S04]  /*15640*/  STL [R1+0x39a8], R18 ;  /* 0x0039a81201007387 */ /* 0x000fe80000100800 */
[----:B------:R0:W-:Y:S04]  /*15650*/  STL [R1+0x399c], R2 ;  /* 0x00399c0201007387 */ /* 0x0001e80000100800 */
[----:B------:R-:W-:Y:S01]  /*15660*/  STL [R1+0x39b0], R16 ;  /* 0x0039b01001007387 */ /* 0x000fe20000100800 */
[----:B0-----:R-:W-:-:S05]  /*15670*/  IMAD.MOV.U32 R2, RZ, RZ, R19 ;  /* 0x000000ffff027224 */ /* 0x001fca00078e0013 */
[----:B------:R0:W-:Y:S02]  /*15680*/  STL [R1+0x39a4], R2 ;  /* 0x0039a40201007387 */ /* 0x0001e40000100800 */
[----:B0-----:R-:W-:Y:S02]  /*15690*/  IMAD.MOV.U32 R2, RZ, RZ, R17 ;  /* 0x000000ffff027224 */ /* 0x001fe400078e0011 */
[----:B------:R-:W-:Y:S04]  /*156a0*/  STL [R1+0x39b8], R14 ;  /* 0x0039b80e01007387 */ /* 0x000fe80000100800 */
[----:B------:R0:W-:Y:S04]  /*156b0*/  STL [R1+0x39ac], R2 ;  /* 0x0039ac0201007387 */ /* 0x0001e80000100800 */
[----:B------:R-:W-:Y:S01]  /*156c0*/  STL [R1+0x39c0], R10 ;  /* 0x0039c00a01007387 */ /* 0x000fe20000100800 */
[----:B0-----:R-:W-:-:S05]  /*156d0*/  IMAD.MOV.U32 R2, RZ, RZ, R15 ;  /* 0x000000ffff027224 */ /* 0x001fca00078e000f */
[----:B------:R0:W-:Y:S04]  /*156e0*/  STL [R1+0x39b4], R2 ;  /* 0x0039b40201007387 */ /* 0x0001e80000100800 */
[----:B------:R-:W-:Y:S01]  /*156f0*/  STL [R1+0x39c8], R8 ;  /* 0x0039c80801007387 */ /* 0x000fe20000100800 */
[----:B0-----:R-:W-:-:S05]  /*15700*/  IMAD.MOV.U32 R2, RZ, RZ, R11 ;  /* 0x000000ffff027224 */ /* 0x001fca00078e000b */
[----:B------:R0:W-:Y:S01]  /*15710*/  STL [R1+0x39bc], R2 ;  /* 0x0039bc0201007387 */ /* 0x0001e20000100800 */
[----:B------:R-:W-:Y:S02]  /*15720*/  IMAD R0, R0, c[0x0][0x184], RZ ;  /* 0x0000610000007a24 */ /* 0x000fe400078e02ff */
[----:B0-----:R-:W-:-:S05]  /*15730*/  IMAD.MOV.U32 R2, RZ, RZ, R9 ;  /* 0x000000ffff027224 */ /* 0x001fca00078e0009 */
[----:B------:R0:W-:Y:S01]  /*15740*/  STL [R1+0x39c4], R2 ;  /* 0x0039c40201007387 */ /* 0x0001e20000100800 */
[----:B------:R-:W-:-:S03]  /*15750*/  LEA R20, P0, R0, c[0x0][0x160], 0x1 ;  /* 0x0000580000147a11 */ /* 0x000fc600078008ff */
[----:B------:R-:W-:Y:S01]  /*15760*/  STL [R1+0x39d0], R6 ;  /* 0x0039d00601007387 */ /* 0x000fe20000100800 */
[----:B0-----:R-:W-:-:S03]  /*15770*/  IMAD.MOV.U32 R2, RZ, RZ, R7 ;  /* 0x000000ffff027224 */ /* 0x001fc600078e0007 */
[----:B------:R-:W-:Y:S04]  /*15780*/  STL [R1+0x39d8], R12 ;  /* 0x0039d80c01007387 */ /* 0x000fe80000100800 */
[----:B------:R0:W-:Y:S01]  /*15790*/  STL [R1+0x39cc], R2 ;  /* 0x0039cc0201007387 */ /* 0x0001e20000100800 */
[----:B------:R-:W-:-:S03]  /*157a0*/  IMAD.MOV.U32 R10, RZ, RZ, c[0x0][0x188] ;  /* 0x00006200ff0a7624 */ /* 0x000fc600078e00ff */
[----:B------:R-:W-:Y:S01]  /*157b0*/  STL [R1+0x39d4], R13 ;  /* 0x0039d40d01007387 */ /* 0x000fe20000100800 */
[----:B------:R-:W-:Y:S01]  /*157c0*/  LEA.HI.X.SX32 R21, R0, c[0x0][0x164], 0x1, P0 ;  /* 0x0000590000157a11 */ /* 0x000fe200000f0eff */
[----:B------:R-:W-:Y:S02]  /*157d0*/  IMAD R8, R10, 0xff, RZ ;  /* 0x000000ff0a087824 */ /* 0x000fe400078e02ff */
[----:B------:R1:W-:Y:S01]  /*157e0*/  STL [R1+0x39e0], R4 ;  /* 0x0039e00401007387 */ /* 0x0003e20000100800 */
[----:B0-----:R-:W-:Y:S02]  /*157f0*/  IMAD.MOV.U32 R2, RZ, RZ, R5 ;  /* 0x000000ffff027224 */ /* 0x001fe400078e0005 */
[----:B-1----:R-:W-:-:S03]  /*15800*/  IMAD R4, R3, c[0x0][0x184], RZ ;  /* 0x0000610003047a24 */ /* 0x002fc600078e02ff */
[----:B------:R0:W-:Y:S02]  /*15810*/  STL [R1+0x39dc], R2 ;  /* 0x0039dc0201007387 */ /* 0x0001e40000100800 */
[----:B------:R-:W-:Y:S01]  /*15820*/  LEA R18, P2, R4, c[0x0][0x160], 0x1 ;  /* 0x0000580004127a11 */ /* 0x000fe200078408ff */
[----:B----4-:R-:W-:Y:S02]  /*15830*/  IMAD R5, R26, c[0x0][0x184], RZ ;  /* 0x000061001a057a24 */ /* 0x010fe400078e02ff */
[----:B------:R-:W-:-:S03]  /*15840*/  IMAD R0, R27, c[0x0][0x184], RZ ;  /* 0x000061001b007a24 */ /* 0x000fc600078e02ff */
[C---:B------:R-:W-:Y:S01]  /*15850*/  LEA R14, P0, R5.reuse, c[0x0][0x160], 0x1 ;  /* 0x00005800050e7a11 */ /* 0x040fe200078008ff */
[----:B0-----:R-:W-:Y:S01]  /*15860*/  IMAD.WIDE R2, R8, 0x2, R20 ;  /* 0x0000000208027825 */ /* 0x001fe200078e0214 */
[----:B------:R-:W-:Y:S02]  /*15870*/  LEA.HI.X.SX32 R19, R4, c[0x0][0x164], 0x1, P2 ;  /* 0x0000590004137a11 */ /* 0x000fe400010f0eff */
[C---:B------:R-:W-:Y:S01]  /*15880*/  LEA R16, P1, R0.reuse, c[0x0][0x160], 0x1 ;  /* 0x0000580000107a11 */ /* 0x040fe200078208ff */
[----:B------:R-:W-:Y:S01]  /*15890*/  STL.64 [R1+0xa10], R20 ;  /* 0x000a101401007387 */ /* 0x000fe20000100a00 */
[----:B------:R-:W-:Y:S02]  /*158a0*/  LEA.HI.X.SX32 R15, R5, c[0x0][0x164], 0x1, P0 ;  /* 0x00005900050f7a11 */ /* 0x000fe400000f0eff */
[----:B------:R-:W-:Y:S01]  /*158b0*/  LEA.HI.X.SX32 R17, R0, c[0x0][0x164], 0x1, P1 ;  /* 0x0000590000117a11 */ /* 0x000fe200008f0eff */
[----:B------:R-:W-:-:S04]  /*158c0*/  IMAD.WIDE R4, R8, 0x2, R18 ;  /* 0x0000000208047825 */ /* 0x000fc800078e0212 */
[----:B------:R-:W-:Y:S02]  /*158d0*/  IMAD R0, R10, 0xfe, RZ ;  /* 0x000000fe0a007824 */ /* 0x000fe400078e02ff */
[----:B--2---:R-:W-:Y:S01]  /*158e0*/  IMAD.MOV.U32 R6, RZ, RZ, R29 ;  /* 0x000000ffff067224 */ /* 0x004fe200078e001d */
[----:B------:R-:W-:Y:S04]  /*158f0*/  STL [R1+0x39e8], R28 ;  /* 0x0039e81c01007387 */ /* 0x000fe80000100800 */
[----:B------:R0:W-:Y:S04]  /*15900*/  STL [R1+0x39e4], R6 ;  /* 0x0039e40601007387 */ /* 0x0001e80000100800 */
[----:B------:R-:W-:Y:S04]  /*15910*/  STL [R1+0x39ec], R2 ;  /* 0x0039ec0201007387 */ /* 0x000fe80000100800 */
[----:B------:R1:W-:Y:S01]  /*15920*/  STL [R1+0x37e8], R3 ;  /* 0x0037e80301007387 */ /* 0x0003e20000100800 */
[----:B0-----:R-:W-:-:S03]  /*15930*/  IMAD.WIDE R6, R8, 0x2, R16 ;  /* 0x0000000208067825 */ /* 0x001fc600078e0210 */
[----:B------:R-:W-:Y:S04]  /*15940*/  STL.64 [R1+0xa18], R18 ;  /* 0x000a181201007387 */ /* 0x000fe80000100a00 */
[----:B------:R-:W-:Y:S01]  /*15950*/  STL.64 [R1+0xa28], R14 ;  /* 0x000a280e01007387 */ /* 0x000fe20000100a00 */
[----:B-1----:R-:W-:-:S03]  /*15960*/  IMAD.WIDE R2, R8, 0x2, R14 ;  /* 0x0000000208027825 */ /* 0x002fc600078e020e */
[----:B------:R-:W-:Y:S04]  /*15970*/  STL.64 [R1+0xa20], R16 ;  /* 0x000a201001007387 */ /* 0x000fe80000100a00 */
[----:B------:R-:W-:Y:S04]  /*15980*/  STL [R1+0x37ec], R4 ;  /* 0x0037ec0401007387 */ /* 0x000fe80000100800 */
[----:B------:R0:W-:Y:S04]  /*15990*/  STL [R1+0x37d8], R5 ;  /* 0x0037d80501007387 */ /* 0x0001e80000100800 */
[----:B------:R-:W-:Y:S04]  /*159a0*/  STL [R1+0x37dc], R6 ;  /* 0x0037dc0601007387 */ /* 0x000fe80000100800 */
[----:B------:R1:W-:Y:S01]  /*159b0*/  STL [R1+0x37c0], R7 ;  /* 0x0037c00701007387 */ /* 0x0003e20000100800 */
[----:B0-----:R-:W-:-:S03]  /*159c0*/  IMAD.WIDE R4, R0, 0x2, R20 ;  /* 0x0000000200047825 */ /* 0x001fc600078e0214 */
[----:B------:R-:W-:Y:S04]  /*159d0*/  STL [R1+0x37d4], R2 ;  /* 0x0037d40201007387 */ /* 0x000fe80000100800 */
[----:B------:R0:W-:Y:S01]  /*159e0*/  STL [R1+0x37cc], R3 ;  /* 0x0037cc0301007387 */ /* 0x0001e20000100800 */
[----:B-1----:R-:W-:-:S03]  /*159f0*/  IMAD.WIDE R6, R0, 0x2, R16 ;  /* 0x0000000200067825 */ /* 0x002fc600078e0210 */
[----:B------:R-:W-:Y:S01]  /*15a00*/  STL [R1+0x37d0], R4 ;  /* 0x0037d00401007387 */ /* 0x000fe20000100800 */
[----:B------:R-:W-:Y:S02]  /*15a10*/  IMAD R8, R10, 0xfd, RZ ;  /* 0x000000fd0a087824 */ /* 0x000fe400078e02ff */
[C---:B0-----:R-:W-:Y:S01]  /*15a20*/  IMAD.WIDE R2, R0.reuse, 0x2, R18 ;  /* 0x0000000200027825 */ /* 0x041fe200078e0212 */
[----:B------:R0:W-:Y:S04]  /*15a30*/  STL [R1+0x37c4], R5 ;  /* 0x0037c40501007387 */ /* 0x0001e80000100800 */
[----:B------:R-:W-:Y:S04]  /*15a40*/  STL [R1+0x37c8], R2 ;  /* 0x0037c80201007387 */ /* 0x000fe80000100800 */
[----:B------:R1:W-:Y:S01]  /*15a50*/  STL [R1+0x37b8], R3 ;  /* 0x0037b80301007387 */ /* 0x0003e20000100800 */
[----:B0-----:R-:W-:-:S03]  /*15a60*/  IMAD.WIDE R4, R0, 0x2, R14 ;  /* 0x0000000200047825 */ /* 0x001fc600078e020e */
[----:B------:R-:W-:Y:S04]  /*15a70*/  STL [R1+0x37bc], R6 ;  /* 0x0037bc0601007387 */ /* 0x000fe80000100800 */
[----:B------:R0:W-:Y:S01]  /*15a80*/  STL [R1+0x37a0], R7 ;  /* 0x0037a00701007387 */ /* 0x0001e20000100800 */
[----:B-1----:R-:W-:-:S03]  /*15a90*/  IMAD.WIDE R2, R8, 0x2, R20 ;  /* 0x0000000208027825 */ /* 0x002fc600078e0214 */
[----:B------:R-:W-:Y:S04]  /*15aa0*/  STL [R1+0x37b4], R4 ;  /* 0x0037b40401007387 */ /* 0x000fe80000100800 */
[----:B------:R1:W-:Y:S01]  /*15ab0*/  STL [R1+0x37ac], R5 ;  /* 0x0037ac0501007387 */ /* 0x0003e20000100800 */
[----:B0-----:R-:W-:-:S03]  /*15ac0*/  IMAD.WIDE R6, R8, 0x2, R16 ;  /* 0x0000000208067825 */ /* 0x001fc600078e0210 */
[----:B------:R-:W-:Y:S01]  /*15ad0*/  STL [R1+0x37b0], R2 ;  /* 0x0037b00201007387 */ /* 0x000fe20000100800 */
[----:B------:R-:W-:Y:S02]  /*15ae0*/  IMAD R0, R10, 0xfc, RZ ;  /* 0x000000fc0a007824 */ /* 0x000fe400078e02ff */
[C---:B-1----:R-:W-:Y:S01]  /*15af0*/  IMAD.WIDE R4, R8.reuse, 0x2, R18 ;  /* 0x0000000208047825 */ /* 0x042fe200078e0212 */
        /* <DEDUP_REMOVED lines=687> */
[----:B-1----:R-:W-:-:S03]  /*185f0*/  IMAD.WIDE R2, R0, 0x2, R18 ;  /* 0x0000000200027825 */ /* 0x002fc600078e0212 */
[----:B------:R0:W-:Y:S01]  /*18600*/  STL [R1+0x3104], R5 ;  /* 0x0031040501007387 */ /* 0x0001e20000100800 */
[----:B------:R-:W-:-:S03]  /*18610*/  IMAD R8, R10, 0xc7, RZ ;  /* 0x000000c70a087824 */ /* 0x000fc600078e02ff */
        /* <DEDUP_REMOVED lines=8> */
[----:B------:R-:W-:Y:S02]  /*186a0*/  IMAD R0, R10, 0xc6, RZ ;  /* 0x000000c60a007824 */ /* 0x000fe400078e02ff */
[C---:B0-----:R-:W-:Y:S01]  /*186b0*/  IMAD.WIDE R6, R8.reuse, 0x2, R16 ;  /* 0x0000000208067825 */ /* 0x041fe200078e0210 */
[----:B------:R-:W-:Y:S03]  /*186c0*/  STL [R1+0x30f0], R2 ;  /* 0x0030f00201007387 */ /* 0x000fe60000100800 */
        /* <DEDUP_REMOVED lines=10> */
[----:B------:R-:W-:-:S03]  /*18770*/  IMAD R11, R10, 0xc5, RZ ;  /* 0x000000c50a0b7824 */ /* 0x000fc600078e02ff */
[----:B------:R-:W-:Y:S01]  /*18780*/  STL [R1+0x30d0], R4 ;  /* 0x0030d00401007387 */ /* 0x000fe20000100800 */
[----:B0-----:R-:W-:-:S03]  /*18790*/  IMAD.WIDE R6, R0, 0x2, R14 ;  /* 0x0000000200067825 */ /* 0x001fc600078e020e */
[----:B------:R0:W-:Y:S01]  /*187a0*/  STL [R1+0x1810], R5 ;  /* 0x0018100501007387 */ /* 0x0001e20000100800 */
[----:B-1----:R-:W-:-:S04]  /*187b0*/  IMAD.WIDE R2, R0, 0x2, R18 ;  /* 0x0000000200027825 */ /* 0x002fc800078e0212 */
[----:B------:R-:W-:Y:S01]  /*187c0*/  IMAD.WIDE R8, R11, 0x2, R20 ;  /* 0x000000020b087825 */ /* 0x000fe200078e0214 */
[----:B------:R-:W-:Y:S03]  /*187d0*/  STL [R1+0x30c8], R2 ;  /* 0x0030c80201007387 */ /* 0x000fe60000100800 */
[----:B0-----:R-:W-:Y:S01]  /*187e0*/  IMAD.WIDE R4, R0, 0x2, R16 ;  /* 0x0000000200047825 */ /* 0x001fe200078e0210 */
[----:B------:R0:W-:Y:S04]  /*187f0*/  STL [R1+0x1814], R3 ;  /* 0x0018140301007387 */ /* 0x0001e80000100800 */
[----:B------:R-:W-:Y:S01]  /*18800*/  STL [R1+0x181c], R4 ;  /* 0x00181c0401007387 */ /* 0x000fe20000100800 */
[----:B------:R-:W-:-:S03]  /*18810*/  IMAD R0, R10, 0xc4, RZ ;  /* 0x000000c40a007824 */ /* 0x000fc600078e02ff */
        /* <DEDUP_REMOVED lines=8> */
[----:B------:R-:W-:Y:S04]  /*188a0*/  STL [R1+0x1834], R2 ;  /* 0x0018340201007387 */ /* 0x000fe80000100800 */
[----:B------:R0:W-:Y:S01]  /*188b0*/  STL [R1+0x1830], R3 ;  /* 0x0018300301007387 */ /* 0x0001e20000100800 */
[----:B-1----:R-:W-:-:S03]  /*188c0*/  IMAD.WIDE R8, R0, 0x2, R20 ;  /* 0x0000000200087825 */ /* 0x002fc600078e0214 */
        /* <DEDUP_REMOVED lines=872> */
[----:B------:R-:W-:-:S03]  /*1bf50*/  IMAD.SHL.U32 R0, R10, 0x80, RZ ;  /* 0x000000800a007824 */ /* 0x000fc600078e00ff */
        /* <DEDUP_REMOVED lines=757> */
[C---:B------:R-:W-:Y:S02]  /*1eeb0*/  IMAD R12, R10.reuse, 0x46, RZ ;  /* 0x000000460a0c7824 */ /* 0x040fe400078e02ff */
[----:B-1----:R-:W-:Y:S01]  /*1eec0*/  IMAD.WIDE R4, R11, 0x2, R16 ;  /* 0x000000020b047825 */ /* 0x002fe200078e0210 */
[----:B------:R-:W-:Y:S04]  /*1eed0*/  STL [R1+0x27ec], R8 ;  /* 0x0027ec0801007387 */ /* 0x000fe80000100800 */
[----:B------:R-:W-:Y:S01]  /*1eee0*/  STL [R1+0x27e8], R9 ;  /* 0x0027e80901007387 */ /* 0x000fe20000100800 */
[----:B------:R-:W-:-:S03]  /*1eef0*/  IMAD R0, R10, 0x45, RZ ;  /* 0x000000450a007824 */ /* 0x000fc600078e02ff */
[----:B------:R-:W-:Y:S01]  /*1ef00*/  STL [R1+0x27f4], R2 ;  /* 0x0027f40201007387 */ /* 0x000fe20000100800 */
[----:B0-----:R-:W-:-:S03]  /*1ef10*/  IMAD.WIDE R6, R12, 0x2, R20 ;  /* 0x000000020c067825 */ /* 0x001fc600078e0214 */
[----:B------:R0:W-:Y:S04]  /*1ef20*/  STL [R1+0x27f0], R3 ;  /* 0x0027f00301007387 */ /* 0x0001e80000100800 */
[----:B------:R-:W-:Y:S01]  /*1ef30*/  STL [R1+0x27fc], R4 ;  /* 0x0027fc0401007387 */ /* 0x000fe20000100800 */
[----:B0-----:R-:W-:-:S03]  /*1ef40*/  IMAD.WIDE R2, R11, 0x2, R14 ;  /* 0x000000020b027825 */ /* 0x001fc600078e020e */
        /* <DEDUP_REMOVED lines=11> */
[----:B------:R-:W-:Y:S01]  /*1f000*/  STL [R1+0x281c], R2 ;  /* 0x00281c0201007387 */ /* 0x000fe20000100800 */
[----:B------:R-:W-:-:S04]  /*1f010*/  IMAD.WIDE R8, R11, 0x2, R20 ;  /* 0x000000020b087825 */ /* 0x000fc800078e0214 */
[----:B-1----:R-:W-:Y:S01]  /*1f020*/  IMAD.WIDE R4, R0, 0x2, R16 ;  /* 0x0000000200047825 */ /* 0x002fe200078e0210 */
        /* <DEDUP_REMOVED lines=854> */
[----:B------:R-:W-:Y:S04]  /*22590*/  STL [R1+0x3050], R9 ;  /* 0x0030500901007387 */ /* 0x000fe80000100800 */
[----:B------:R-:W-:Y:S04]  /*225a0*/  STL [R1+0x305c], R2 ;  /* 0x00305c0201007387 */ /* 0x000fe80000100800 */
[----:B------:R1:W-:Y:S04]  /*225b0*/  STL [R1+0x3058], R3 ;  /* 0x0030580301007387 */ /* 0x0003e80000100800 */
[----:B------:R-:W-:Y:S01]  /*225c0*/  STL [R1+0x3064], R4 ;  /* 0x0030640401007387 */ /* 0x000fe20000100800 */
[----:B0-----:R-:W-:-:S03]  /*225d0*/  IMAD.WIDE R6, R11, 0x2, R18 ;  /* 0x000000020b067825 */ /* 0x001fc600078e0212 */
[----:B------:R0:W-:Y:S01]  /*225e0*/  STL [R1+0x3060], R5 ;  /* 0x0030600501007387 */ /* 0x0001e20000100800 */
[----:B-1----:R-:W-:-:S04]  /*225f0*/  IMAD.WIDE R2, R0, 0x2, R14 ;  /* 0x0000000200027825 */ /* 0x002fc800078e020e */
[C---:B------:R-:W-:Y:S01]  /*22600*/  IMAD.WIDE R8, R11.reuse, 0x2, R16 ;  /* 0x000000020b087825 */ /* 0x040fe200078e0210 */
[----:B------:R-:W-:Y:S03]  /*22610*/  STL [R1+0x306c], R2 ;  /* 0x00306c0201007387 */ /* 0x000fe60000100800 */
        /* <DEDUP_REMOVED lines=21> */
[----:B------:R-:W-:Y:S01]  /*22770*/  STL [R1+0x30a0], R9 ;  /* 0x0030a00901007387 */ /* 0x000fe20000100800 */
[----:B0-----:R-:W-:-:S03]  /*22780*/  IMAD.WIDE R6, R12, 0x2, R16 ;  /* 0x000000020c067825 */ /* 0x001fc600078e0210 */
[----:B------:R-:W-:Y:S04]  /*22790*/  STL [R1+0x30ac], R2 ;  /* 0x0030ac0201007387 */ /* 0x000fe80000100800 */
[----:B------:R0:W-:Y:S04]  /*227a0*/  STL [R1+0x30a8], R3 ;  /* 0x0030a80301007387 */ /* 0x0001e80000100800 */
[----:B------:R-:W-:Y:S04]  /*227b0*/  STL [R1+0x30b4], R4 ;  /* 0x0030b40401007387 */ /* 0x000fe80000100800 */
[----:B------:R-:W-:Y:S01]  /*227c0*/  STL [R1+0x30b0], R5 ;  /* 0x0030b00501007387 */ /* 0x000fe20000100800 */
[----:B0-----:R-:W-:-:S03]  /*227d0*/  IMAD.WIDE R2, R12, 0x2, R14 ;  /* 0x000000020c027825 */ /* 0x001fc600078e020e */
[----:B------:R-:W-:Y:S04]  /*227e0*/  STL [R1+0x30bc], R6 ;  /* 0x0030bc0601007387 */ /* 0x000fe80000100800 */
[----:B------:R-:W-:Y:S04]  /*227f0*/  STL [R1+0x30b8], R7 ;  /* 0x0030b80701007387 */ /* 0x000fe80000100800 */
[----:B------:R-:W-:Y:S04]  /*22800*/  STL [R1+0x30c4], R2 ;  /* 0x0030c40201007387 */ /* 0x000fe80000100800 */
[----:B------:R0:W-:Y:S04]  /*22810*/  STL [R1+0x30c0], R3 ;  /* 0x0030c00301007387 */ /* 0x0001e80000100800 */
[----:B------:R1:W-:Y:S04]  /*22820*/  STL [R1+0x1808], RZ ;  /* 0x001808ff01007387 */ /* 0x0003e80000100800 */
        /* <DEDUP_REMOVED lines=304> */
[----:B------:R-:W2:Y:S04]  /*23b30*/  S2R R29, SR_TID.X ;  /* 0x00000000001d7919 */ /* 0x000ea80000002100 */
        /* <DEDUP_REMOVED lines=19> */
[----:B------:R1:W-:Y:S01]  /*23c70*/  STL [R1+0xe7c], RZ ;  /* 0x000e7cff01007387 */ /* 0x0003e20000100800 */
[----:B--2---:R-:W-:-:S05]  /*23c80*/  LOP3.LUT R29, R29, 0x7f, RZ, 0xc0, !PT ;  /* 0x0000007f1d1d7812 */ /* 0x004fca00078ec0ff */
[----:B0-----:R-:W-:Y:S02]  /*23c90*/  IMAD.SHL.U32 R3, R29, 0x2, RZ ;  /* 0x000000021d037824 */ /* 0x001fe400078e00ff */
[----:B------:R-:W-:Y:S02]  /*23ca0*/  IMAD.MOV.U32 R29, RZ, RZ, c[0x0][0x18c] ;  /* 0x00006300ff1d7624 */ /* 0x000fe400078e00ff */
[----:B------:R-:W-:Y:S02]  /*23cb0*/  IMAD.SHL.U32 R10, R10, 0x100, RZ ;  /* 0x000001000a0a7824 */ /* 0x000fe400078e00ff */
[----:B------:R-:W-:-:S03]  /*23cc0*/  IMAD.SHL.U32 R4, R29, 0x100, RZ ;  /* 0x000001001d047824 */ /* 0x000fc600078e00ff */
[----:B------:R-:W-:Y:S02]  /*23cd0*/  SHF.R.S32.HI R0, RZ, 0x1f, R10 ;  /* 0x0000001fff007819 */ /* 0x000fe4000001140a */
[----:B------:R-:W-:-:S03]  /*23ce0*/  SHF.R.S32.HI R2, RZ, 0x1f, R4 ;  /* 0x0000001fff027819 */ /* 0x000fc60000011404 */
[----:B-1----:R-:W2:Y:S01]  /*23cf0*/  LDL.LU R29, [R1+0x7a8] ;  /* 0x0007a800011d7983 */ /* 0x002ea20000300800 */
[----:B------:R-:W-:Y:S02]  /*23d00*/  SHF.L.U64.HI R2, R4, 0x1, R2 ;  /* 0x0000000104027819 */ /* 0x000fe40000010202 */
[C---:B------:R-:W-:Y:S01]  /*23d10*/  LOP3.LUT R6, R3.reuse, 0x20, RZ, 0x3c, !PT ;  /* 0x0000002003067812 */ /* 0x040fe200078e3cff */
[----:B------:R-:W-:Y:S01]  /*23d20*/  STL [R1+0xe60], RZ ;  /* 0x000e60ff01007387 */ /* 0x000fe20000100800 */
[C---:B------:R-:W-:Y:S02]  /*23d30*/  LOP3.LUT R5, R3.reuse, 0x40, RZ, 0x3c, !PT ;  /* 0x0000004003057812 */ /* 0x040fe400078e3cff */
[----:B------:R-:W-:Y:S01]  /*23d40*/  SHF.L.U64.HI R0, R10, 0x1, R0 ;  /* 0x000000010a007819 */ /* 0x000fe20000010200 */
[----:B------:R-:W0:Y:S01]  /*23d50*/  S2R R28, SR_TID.X ;  /* 0x00000000001c7919 */ /* 0x000e220000002100 */
[----:B------:R-:W-:-:S02]  /*23d60*/  LOP3.LUT R6, R3, 0x60, RZ, 0x3c, !PT ;  /* 0x0000006003067812 */ /* 0x000fc400078e3cff */
[C---:B------:R-:W-:Y:S01]  /*23d70*/  LOP3.LUT R5, R3.reuse, 0x70, RZ, 0x3c, !PT ;  /* 0x0000007003057812 */ /* 0x040fe200078e3cff */
[----:B0-----:R-:W-:Y:S01]  /*23d80*/  IMAD.SHL.U32 R28, R28, 0x2, RZ ;  /* 0x000000021c1c7824 */ /* 0x001fe200078e00ff */
[----:B--2---:R-:W-:Y:S02]  /*23d90*/  SHF.R.S32.HI R4, RZ, 0x8, R29 ;  /* 0x00000008ff047819 */ /* 0x004fe4000001141d */
[----:B------:R-:W0:Y:S04]  /*23da0*/  S2R R29, SR_TID.X ;  /* 0x00000000001d7919 */ /* 0x000e280000002100 */
[----:B------:R1:W-:Y:S04]  /*23db0*/  STL [R1+0x3ff0], R4 ;  /* 0x003ff00401007387 */ /* 0x0003e80000100800 */
[----:B------:R2:W-:Y:S04]  /*23dc0*/  STL [R1+0xe64], RZ ;  /* 0x000e64ff01007387 */ /* 0x0005e80000100800 */
[----:B------:R2:W-:Y:S01]  /*23dd0*/  STL [R1+0xe68], RZ ;  /* 0x000e68ff01007387 */ /* 0x0005e20000100800 */
[----:B-1----:R-:W-:-:S03]  /*23de0*/  LOP3.LUT R4, R3, 0x10, RZ, 0x3c, !PT ;  /* 0x0000001003047812 */ /* 0x002fc600078e3cff */
[----:B------:R2:W-:Y:S01]  /*23df0*/  STL [R1+0xe6c], RZ ;  /* 0x000e6cff01007387 */ /* 0x0005e20000100800 */
[C---:B------:R-:W-:Y:S02]  /*23e00*/  LOP3.LUT R4, R3.reuse, 0x30, RZ, 0x3c, !PT ;  /* 0x0000003003047812 */ /* 0x040fe400078e3cff */
[----:B------:R-:W-:Y:S01]  /*23e10*/  LOP3.LUT R4, R3, 0x50, RZ, 0x3c, !PT ;  /* 0x0000005003047812 */ /* 0x000fe200078e3cff */
[----:B------:R2:W-:Y:S04]  /*23e20*/  STL [R1+0xe50], RZ ;  /* 0x000e50ff01007387 */ /* 0x0005e80000100800 */
[----:B------:R2:W-:Y:S01]  /*23e30*/  STL [R1+0xe54], RZ ;  /* 0x000e54ff01007387 */ /* 0x0005e20000100800 */
[----:B0-----:R-:W-:-:S03]  /*23e40*/  LOP3.LUT R29, R29, 0x7, RZ, 0xc0, !PT ;  /* 0x000000071d1d7812 */ /* 0x001fc600078ec0ff */
[----:B------:R2:W-:Y:S02]  /*23e50*/  STL [R1+0xe58], RZ ;  /* 0x000e58ff01007387 */ /* 0x0005e40000100800 */
[----:B------:R-:W-:Y:S02]  /*23e60*/  IMAD R29, R29, 0x210, RZ ;  /* 0x000002101d1d7824 */ /* 0x000fe400078e02ff */
[----:B------:R2:W-:Y:S03]  /*23e70*/  STL [R1+0xe5c], RZ ;  /* 0x000e5cff01007387 */ /* 0x0005e60000100800 */
[----:B------:R-:W-:Y:S01]  /*23e80*/  LOP3.LUT R29, R29, 0x30, R28, 0x78, !PT ;  /* 0x000000301d1d7812 */ /* 0x000fe200078e781c */
[----:B------:R2:W-:Y:S03]  /*23e90*/  STL [R1+0xe40], RZ ;  /* 0x000e40ff01007387 */ /* 0x0005e60000100800 */
[----:B------:R-:W-:Y:S01]  /*23ea0*/  LOP3.LUT R4, R29, 0x40, RZ, 0x3c, !PT ;  /* 0x000000401d047812 */ /* 0x000fe200078e3cff */
        /* <DEDUP_REMOVED lines=178> */
[----:B------:R2:W-:Y:S02]  /*249d0*/  STL [R1+0x88c], RZ ;  /* 0x00088cff01007387 */ /* 0x0005e40000100800 */
.L_x_2:
[----:B0-----:R-:W3:Y:S04]  /*249e0*/  LDL.64 R6, [R1+0xa28] ;  /* 0x000a280001067983 */ /* 0x001ee80000100a00 */
[----:B---3--:R0:W-:Y:S04]  /*249f0*/  STL [R1+0x56fc], R7 ;  /* 0x0056fc0701007387 */ /* 0x0081e80000100800 */
[----:B0-----:R-:W3:Y:S01]  /*24a00*/  LDL R7, [R1+0x1808] ;  /* 0x0018080001077983 */ /* 0x001ee20000100800 */
[----:B------:R-:W-:-:S03]  /*24a10*/  IMAD.MOV.U32 R4, RZ, RZ, c[0x0][0x180] ;  /* 0x00006000ff047624 */ /* 0x000fc600078e00ff */
        /* <DEDUP_REMOVED lines=74> */
[----:B------:R-:W-:Y:S01]  /*24ec0*/  STL [R1+0x4930], R14 ;  /* 0x0049300e01007387 */ /* 0x000fe20000100800 */
[----:B---3--:R-:W-:-:S03]  /*24ed0*/  IMAD R4, R7, -0x100, R4 ;  /* 0xffffff0007047824 */ /* 0x008fc600078e0204 */
        /* <DEDUP_REMOVED lines=883> */
[----:B------:R-:W-:Y:S04]  /*28610*/  STL [R1+0x4800], R13 ;  /* 0x0048000d01007387 */ /* 0x000fe80000100800 */
[----:B------:R-:W-:Y:S04]  /*28620*/  STL [R1+0x47fc], R3 ;  /* 0x0047fc0301007387 */ /* 0x000fe80000100800 */
[----:B------:R-:W-:Y:S04]  /*28630*/  STL [R1+0x47f8], R11 ;  /* 0x0047f80b01007387 */ /* 0x000fe80000100800 */
[----:B------:R-:W-:Y:S04]  /*28640*/  STL [R1+0x47f4], R8 ;  /* 0x0047f40801007387 */ /* 0x000fe80000100800 */
[----:B------:R-:W-:Y:S04]  /*28650*/  STL [R1+0x47f0], R15 ;  /* 0x0047f00f01007387 */ /* 0x000fe80000100800 */
[----:B------:R-:W-:Y:S04]  /*28660*/  STL [R1+0x47ec], R12 ;  /* 0x0047ec0c01007387 */ /* 0x000fe80000100800 */
[----:B-----5:R-:W-:Y:S04]  /*28670*/  STL [R1+0x47e8], R10 ;  /* 0x0047e80a01007387 */ /* 0x020fe80000100800 */
        /* <DEDUP_REMOVED lines=98> */
[----:B------:R-:W3:Y:S01]  /*28ca0*/  LDL.LU R7, [R1+0x56fc] ;  /* 0x0056fc0001077983 */ /* 0x000ee20000300800 */
[----:B------:R-:W-:-:S02]  /*28cb0*/  ISETP.GT.AND P0, PT, R4, RZ, PT ;  /* 0x000000ff0400720c */ /* 0x000fc40003f04270 */
[----:B0-----:R-:W-:Y:S02]  /*28cc0*/  PRMT R9, RZ, 0x7610, R9 ;  /* 0x00007610ff097816 */ /* 0x001fe40000000009 */
[----:B------:R-:W-:Y:S02]  /*28cd0*/  PRMT R14, RZ, 0x7610, R14 ;  /* 0x00007610ff0e7816 */ /* 0x000fe4000000000e */
[----:B------:R-:W-:-:S07]  /*28ce0*/  ISETP.GT.AND P1, PT, R4, 0x1, PT ;  /* 0x000000010400780c */ /* 0x000fce0003f24270 */
[----:B---3--:R-:W3:Y:S04]  /*28cf0*/  @P0 LDG.E.U16 R9, [R6.64] ;  /* 0x0000000406090981 */ /* 0x008ee8000c1e1500 */
[----:B---3--:R0:W-:Y:S04]  /*28d00*/  STL [R1+0x17d4], R9 ;  /* 0x0017d40901007387 */ /* 0x0081e80000100800 */
[----:B0-----:R-:W3:Y:S04]  /*28d10*/  LDL.LU R9, [R1+0x56f8] ;  /* 0x0056f80001097983 */ /* 0x001ee80000300800 */
[----:B------:R-:W4:Y:S01]  /*28d20*/  LDL.64 R6, [R1+0xa20] ;  /* 0x000a200001067983 */ /* 0x000f220000100a00 */
[----:B---3--:R-:W-:-:S03]  /*28d30*/  PRMT R9, RZ, 0x7610, R9 ;  /* 0x00007610ff097816 */ /* 0x008fc60000000009 */
[----:B----4-:R-:W3:Y:S04]  /*28d40*/  @P0 LDG.E.U16 R14, [R6.64] ;  /* 0x00000004060e0981 */ /* 0x010ee8000c1e1500 */
        /* <DEDUP_REMOVED lines=12> */
[----:B------:R-:W4:Y:S04]  /*28e10*/  LDL R6, [R1+0x30a8] ;  /* 0x0030a80001067983 */ /* 0x000f280000100800 */
[----:B------:R-:W4:Y:S01]  /*28e20*/  LDL R7, [R1+0x30ac] ;  /* 0x0030ac0001077983 */ /* 0x000f220000100800 */
[----:B------:R-:W-:-:S02]  /*28e30*/  ISETP.GT.AND P0, PT, R4, 0x2, PT ;  /* 0x000000020400780c */ /* 0x000fc40003f04270 */
[----:B---3--:R-:W-:Y:S02]  /*28e40*/  PRMT R14, RZ, 0x7610, R14 ;  /* 0x00007610ff0e7816 */ /* 0x008fe4000000000e */
[----:B----4-:R-:W-:-:S04]  /*28e50*/  @P1 LOP3.LUT R7, R7, R6, RZ, 0x3c, !PT ;  /* 0x0000000607071212 */ /* 0x010fc800078e3cff */
[----:B------:R-:W-:-:S04]  /*28e60*/  @P1 LOP3.LUT R6, R7, R6, RZ, 0x3c, !PT ;  /* 0x0000000607061212 */ /* 0x000fc800078e3cff */
[----:B------:R-:W-:-:S05]  /*28e70*/  @P1 LOP3.LUT R7, R7, R6, RZ, 0x3c, !PT ;  /* 0x0000000607071212 */ /* 0x000fca00078e3cff */
[----:B------:R-:W3:Y:S04]  /*28e80*/  @P1 LDG.E.U16 R9, [R6.64] ;  /* 0x0000000406091981 */ /* 0x000ee8000c1e1500 */
[----:B---3--:R0:W-:Y:S04]  /*28e90*/  STL [R1+0x17c4], R9 ;  /* 0x0017c40901007387 */ /* 0x0081e80000100800 */
[----:B0-----:R-:W3:Y:S04]  /*28ea0*/  LDL.LU R9, [R1+0x56e8] ;  /* 0x0056e80001097983 */ /* 0x001ee80000300800 */
[----:B------:R-:W4:Y:S04]  /*28eb0*/  LDL R6, [R1+0x30a0] ;  /* 0x0030a00001067983 */ /* 0x000f280000100800 */
[----:B------:R-:W4:Y:S01]  /*28ec0*/  LDL R7, [R1+0x30a4] ;  /* 0x0030a40001077983 */ /* 0x000f220000100800 */
[----:B---3--:R-:W-:-:S02]  /*28ed0*/  PRMT R9, RZ, 0x7610, R9 ;  /* 0x00007610ff097816 */ /* 0x008fc40000000009 */
        /* <DEDUP_REMOVED lines=1355> */
[----:B0-----:R-:W3:Y:S01]  /*2e390*/  LDL.LU R14, [R1+0x549c] ;  /* 0x00549c00010e7983 */ /* 0x001ee20000300800 */
[----:B------:R-:W4:Y:S02]  /*2e3a0*/  LDL R6, [R1+0x2c08] ;  /* 0x002c080001067983 */ /* 0x000f240000100800 */
        /* <DEDUP_REMOVED lines=5670> */
[----:B------:R-:W4:Y:S02]  /*44610*/  LDL R7, [R1+0x18fc] ;  /* 0x0018fc0001077983 */ /* 0x000f240000100800 */
[----:B----4-:R-:W-:-:S04]  /*44620*/  @P1 LOP3.LUT R7, R7, R6, RZ, 0x3c, !PT ;  /* 0x0000000607071212 */ /* 0x010fc800078e3cff */
[----:B------:R-:W-:-:S04]  /*44630*/  @P1 LOP3.LUT R6, R7, R6, RZ, 0x3c, !PT ;  /* 0x0000000607061212 */ /* 0x000fc800078e3cff */
[----:B------:R-:W-:-:S05]  /*44640*/  @P1 LOP3.LUT R7, R7, R6, RZ, 0x3c, !PT ;  /* 0x0000000607071212 */ /* 0x000fca00078e3cff */
[----:B------:R-:W4:Y:S04]  /*44650*/  @P1 LDG.E.U16 R14, [R6.64] ;  /* 0x00000004060e1981 */ /* 0x000f28000c1e1500 */
[----:B----4-:R0:W-:Y:S04]  /*44660*/  STL [R1+0x35c], R14 ;  /* 0x00035c0e01007387 */ /* 0x0101e80000100800 */
[----:B0-----:R-:W4:Y:S01]  /*44670*/  LDL.LU R14, [R1+0x4b04] ;  /* 0x004b0400010e7983 */ /* 0x001f220000300800 */
[----:B--2---:R-:W2:Y:S02]  /*44680*/  LDL R6, [R1+0x18f0] ;  /* 0x0018f00001067983 */ /* 0x004ea40000100800 */
[----:B------:R-:W2:Y:S01]  /*44690*/  LDL R7, [R1+0x18f4] ;  /* 0x0018f40001077983 */ /* 0x000ea20000100800 */
[----:B----4-:R-:W-:-:S02]  /*446a0*/  PRMT R14, RZ, 0x7610, R14 ;  /* 0x00007610ff0e7816 */ /* 0x010fc4000000000e */
[----:B--2---:R-:W-:-:S04]  /*446b0*/  @P1 LOP3.LUT R7, R7, R6, RZ, 0x3c, !PT ;  /* 0x0000000607071212 */ /* 0x004fc800078e3cff */
[----:B------:R-:W-:-:S04]  /*446c0*/  @P1 LOP3.LUT R6, R7, R6, RZ, 0x3c, !PT ;  /* 0x0000000607061212 */ /* 0x000fc800078e3cff */
[----:B------:R-:W-:-:S05]  /*446d0*/  @P1 LOP3.LUT R7, R7, R6, RZ, 0x3c, !PT ;  /* 0x0000000607071212 */ /* 0x000fca00078e3cff */
[----:B------:R-:W2:Y:S04]  /*446e0*/  @P1 LDG.E.U16 R14, [R6.64] ;  /* 0x00000004060e1981 */ /* 0x000ea8000c1e1500 */
[----:B--2---:R0:W-:Y:S04]  /*446f0*/  STL [R1+0x358], R14 ;  /* 0x0003580e01007387 */ /* 0x0041e80000100800 */
[----:B0-----:R-:W2:Y:S01]  /*44700*/  LDL.LU R14, [R1+0x4b00] ;  /* 0x004b0000010e7983 */ /* 0x001ea20000300800 */
[----:B------:R-:W4:Y:S02]  /*44710*/  LDL R6, [R1+0x18e8] ;  /* 0x0018e80001067983 */ /* 0x000f240000100800 */
[----:B------:R-:W4:Y:S01]  /*44720*/  LDL R7, [R1+0x18ec] ;  /* 0x0018ec0001077983 */ /* 0x000f220000100800 */
[----:B------:R-:W-:-:S02]  /*44730*/  ISETP.GT.AND P0, PT, R4, 0xc0, PT ;  /* 0x000000c00400780c */ /* 0x000fc40003f04270 */
[----:B--2---:R-:W-:Y:S02]  /*44740*/  PRMT R14, RZ, 0x7610, R14 ;  /* 0x00007610ff0e7816 */ /* 0x004fe4000000000e */
[----:B----4-:R-:W-:-:S04]  /*44750*/  @P1 LOP3.LUT R7, R7, R6, RZ, 0x3c, !PT ;  /* 0x0000000607071212 */ /* 0x010fc800078e3cff */
[----:B------:R-:W-:-:S04]  /*44760*/  @P1 LOP3.LUT R6, R7, R6, RZ, 0x3c, !PT ;  /* 0x0000000607061212 */ /* 0x000fc800078e3cff */
[----:B------:R-:W-:-:S05]  /*44770*/  @P1 LOP3.LUT R7, R7, R6, RZ, 0x3c, !PT ;  /* 0x0000000607071212 */ /* 0x000fca00078e3cff */
[----:B------:R-:W2:Y:S04]  /*44780*/  @P1 LDG.E.U16 R14, [R6.64] ;  /* 0x00000004060e1981 */ /* 0x000ea8000c1e1500 */
[----:B--2---:R0:W-:Y:S04]  /*44790*/  STL [R1+0x354], R14 ;  /* 0x0003540e01007387 */ /* 0x0041e80000100800 */
[----:B0-----:R-:W2:Y:S01]  /*447a0*/  LDL.LU R14, [R1+0x4afc] ;  /* 0x004afc00010e7983 */ /* 0x001ea20000300800 */
[----:B------:R-:W4:Y:S02]  /*447b0*/  LDL R6, [R1+0x18e0] ;  /* 0x0018e00001067983 */ /* 0x000f240000100800 */
[----:B------:R-:W4:Y:S01]  /*447c0*/  LDL R7, [R1+0x18e4] ;  /* 0x0018e40001077983 */ /* 0x000f220000100800 */
[----:B--2---:R-:W-:-:S02]  /*447d0*/  PRMT R14, RZ, 0x7610, R14 ;  /* 0x00007610ff0e7816 */ /* 0x004fc4000000000e */
        /* <DEDUP_REMOVED lines=868> */
[----:B------:R-:W-:-:S02]  /*47e20*/  PRMT R0, RZ, 0x7610, R0 ;  /* 0x00007610ff007816 */ /* 0x000fc40000000000 */
[----:B----4-:R-:W-:-:S04]  /*47e30*/  @P1 LOP3.LUT R7, R7, R6, RZ, 0x3c, !PT ;  /* 0x0000000607071212 */ /* 0x010fc800078e3cff */
[----:B------:R-:W-:-:S04]  /*47e40*/  @P1 LOP3.LUT R6, R7, R6, RZ, 0x3c, !PT ;  /* 0x0000000607061212 */ /* 0x000fc800078e3cff */
[----:B------:R-:W-:-:S05]  /*47e50*/  @P1 LOP3.LUT R7, R7, R6, RZ, 0x3c, !PT ;  /* 0x0000000607071212 */ /* 0x000fca00078e3cff */
[----:B------:R0:W4:Y:S04]  /*47e60*/  @P1 LDG.E.U16 R0, [R6.64] ;  /* 0x0000000406001981 */ /* 0x000128000c1e1500 */
[----:B0-----:R-:W2:Y:S04]  /*47e70*/  LDL R6, [R1+0x32e4] ;  /* 0x0032e40001067983 */ /* 0x001ea80000100800 */
[----:B------:R-:W2:Y:S01]  /*47e80*/  LDL R7, [R1+0x32f0] ;  /* 0x0032f00001077983 */ /* 0x000ea20000100800 */
[----:B------:R-:W-:Y:S02]  /*47e90*/  PRMT R2, RZ, 0x7610, R2 ;  /* 0x00007610ff027816 */ /* 0x000fe40000000002 */
[----:B------:R-:W-:Y:S01]  /*47ea0*/  ISETP.GT.AND P0, PT, R4, 0xd8, PT ;  /* 0x000000d80400780c */ /* 0x000fe20003f04270 */
[----:B----4-:R-:W-:Y:S01]  /*47eb0*/  STL [R1+0x45d8], R0 ;  /* 0x0045d80001007387 */ /* 0x010fe20000100800 */
[----:B--2---:R-:W-:-:S04]  /*47ec0*/  @P1 LOP3.LUT R7, R7, R6, RZ, 0x3c, !PT ;  /* 0x0000000607071212 */ /* 0x004fc800078e3cff */
[----:B------:R-:W-:-:S04]  /*47ed0*/  @P1 LOP3.LUT R6, R7, R6, RZ, 0x3c, !PT ;  /* 0x0000000607061212 */ /* 0x000fc800078e3cff */
[----:B------:R-:W-:-:S05]  /*47ee0*/  @P1 LOP3.LUT R7, R7, R6, RZ, 0x3c, !PT ;  /* 0x0000000607071212 */ /* 0x000fca00078e3cff */
[----:B------:R0:W2:Y:S04]  /*47ef0*/  @P1 LDG.E.U16 R2, [R6.64] ;  /* 0x0000000406021981 */ /* 0x0000a8000c1e1500 */
[----:B0-----:R-:W4:Y:S04]  /*47f00*/  LDL R6, [R1+0x32ec] ;  /* 0x0032ec0001067983 */ /* 0x001f280000100800 */
[----:B------:R-:W4:Y:S01]  /*47f10*/  LDL R7, [R1+0x32f4] ;  /* 0x0032f40001077983 */ /* 0x000f220000100800 */
[----:B------:R-:W-:-:S03]  /*47f20*/  PRMT R14, RZ, 0x7610, R14 ;  /* 0x00007610ff0e7816 */ /* 0x000fc6000000000e */
[----:B--2---:R-:W-:Y:S01]  /*47f30*/  STL [R1+0x45dc], R2 ;  /* 0x0045dc0201007387 */ /* 0x004fe20000100800 */
        /* <DEDUP_REMOVED lines=531> */
[----:B0-----:R-:W3:Y:S04]  /*4a070*/  LDL R6, [R1+0x34b8] ;  /* 0x0034b80001067983 */ /* 0x001ee80000100800 */
[----:B------:R-:W3:Y:S01]  /*4a080*/  LDL R7, [R1+0x34c8] ;  /* 0x0034c80001077983 */ /* 0x000ee20000100800 */
[----:B--2---:R-:W-:-:S03]  /*4a090*/  PRMT R14, RZ, 0x7610, R14 ;  /* 0x00007610ff0e7816 */ /* 0x004fc6000000000e */
[----:B----4-:R-:W-:Y:S01]  /*4a0a0*/  STL [R1+0x462c], R0 ;  /* 0x00462c0001007387 */ /* 0x010fe20000100800 */
[----:B---3--:R-:W-:-:S04]  /*4a0b0*/  @P0 LOP3.LUT R7, R7, R6, RZ, 0x3c, !PT ;  /* 0x0000000607070212 */ /* 0x008fc800078e3cff */
[----:B------:R-:W-:-:S04]  /*4a0c0*/  @P0 LOP3.LUT R6, R7, R6, RZ, 0x3c, !PT ;  /* 0x0000000607060212 */ /* 0x000fc800078e3cff */
[----:B------:R-:W-:-:S05]  /*4a0d0*/  @P0 LOP3.LUT R7, R7, R6, RZ, 0x3c, !PT ;  /* 0x0000000607070212 */ /* 0x000fca00078e3cff */
[----:B------:R-:W2:Y:S04]  /*4a0e0*/  @P0 LDG.E.U16 R14, [R6.64] ;  /* 0x00000004060e0981 */ /* 0x000ea8000c1e1500 */
[----:B--2---:R0:W-:Y:S04]  /*4a0f0*/  STL [R1+0xf8], R14 ;  /* 0x0000f80e01007387 */ /* 0x0041e80000100800 */
[----:B0-----:R-:W2:Y:S01]  /*4a100*/  LDL.LU R14, [R1+0x489c] ;  /* 0x00489c00010e7983 */ /* 0x001ea20000300800 */
[----:B------:R-:W3:Y:S02]  /*4a110*/  LDL R6, [R1+0x34c4] ;  /* 0x0034c40001067983 */ /* 0x000ee40000100800 */
[----:B------:R-:W3:Y:S01]  /*4a120*/  LDL R7, [R1+0x34d0] ;  /* 0x0034d00001077983 */ /* 0x000ee20000100800 */
[----:B------:R-:W-:-:S02]  /*4a130*/  ISETP.GT.AND P1, PT, R4, 0xe7, PT ;  /* 0x000000e70400780c */ /* 0x000fc40003f24270 */
[----:B--2---:R-:W-:Y:S02]  /*4a140*/  PRMT R14, RZ, 0x7610, R14 ;  /* 0x00007610ff0e7816 */ /* 0x004fe4000000000e */
        /* <DEDUP_REMOVED lines=8> */
[----:B--2---:R-:W-:-:S02]  /*4a1d0*/  PRMT R14, RZ, 0x7610, R14 ;  /* 0x00007610ff0e7816 */ /* 0x004fc4000000000e */
        /* <DEDUP_REMOVED lines=332> */
[----:B------:R-:W-:-:S02]  /*4b6a0*/  PRMT R9, RZ, 0x7610, R9 ;  /* 0x00007610ff097816 */ /* 0x000fc40000000009 */
[----:B---3--:R-:W-:-:S04]  /*4b6b0*/  @P0 LOP3.LUT R7, R7, R6, RZ, 0x3c, !PT ;  /* 0x0000000607070212 */ /* 0x008fc800078e3cff */
[----:B------:R-:W-:-:S04]  /*4b6c0*/  @P0 LOP3.LUT R6, R7, R6, RZ, 0x3c, !PT ;  /* 0x0000000607060212 */ /* 0x000fc800078e3cff */
[----:B------:R-:W-:-:S05]  /*4b6d0*/  @P0 LOP3.LUT R7, R7, R6, RZ, 0x3c, !PT ;  /* 0x0000000607070212 */ /* 0x000fca00078e3cff */
[----:B------:R-:W3:Y:S04]  /*4b6e0*/  @P0 LDG.E.U16 R9, [R6.64] ;  /* 0x0000000406090981 */ /* 0x000ee8000c1e1500 */
[----:B---3--:R0:W-:Y:S04]  /*4b6f0*/  STL [R1+0x80], R9 ;  /* 0x0000800901007387 */ /* 0x0081e80000100800 */
[----:B0-----:R-:W3:Y:S01]  /*4b700*/  LDL.LU R9, [R1+0x4804] ;  /* 0x0048040001097983 */ /* 0x001ee20000300800 */
[----:B------:R-:W4:Y:S02]  /*4b710*/  LDL R6, [R1+0x35e0] ;  /* 0x0035e00001067983 */ /* 0x000f240000100800 */
[----:B------:R-:W4:Y:S01]  /*4b720*/  LDL R7, [R1+0x35fc] ;  /* 0x0035fc0001077983 */ /* 0x000f220000100800 */
[----:B------:R-:W-:-:S02]  /*4b730*/  PRMT R13, RZ, 0x7610, R13 ;  /* 0x00007610ff0d7816 */ /* 0x000fc4000000000d */
[----:B----4-:R-:W-:-:S04]  /*4b740*/  @P0 LOP3.LUT R7, R7, R6, RZ, 0x3c, !PT ;  /* 0x0000000607070212 */ /* 0x010fc800078e3cff */
[----:B------:R-:W-:-:S04]  /*4b750*/  @P0 LOP3.LUT R6, R7, R6, RZ, 0x3c, !PT ;  /* 0x0000000607060212 */ /* 0x000fc800078e3cff */
[----:B------:R-:W-:-:S05]  /*4b760*/  @P0 LOP3.LUT R7, R7, R6, RZ, 0x3c, !PT ;  /* 0x0000000607070212 */ /* 0x000fca00078e3cff */
[----:B------:R-:W4:Y:S04]  /*4b770*/  @P0 LDG.E.U16 R13, [R6.64] ;  /* 0x00000004060d0981 */ /* 0x000f28000c1e1500 */
[----:B----4-:R0:W-:Y:S04]  /*4b780*/  STL [R1+0x7c], R13 ;  /* 0x00007c0d01007387 */ /* 0x0101e80000100800 */
[----:B0-----:R-:W4:Y:S01]  /*4b790*/  LDL.LU R13, [R1+0x4800] ;  /* 0x00480000010d7983 */ /* 0x001f220000300800 */
[----:B------:R-:W2:Y:S02]  /*4b7a0*/  LDL R6, [R1+0x35f8] ;  /* 0x0035f80001067983 */ /* 0x000ea40000100800 */
[----:B------:R-:W2:Y:S01]  /*4b7b0*/  LDL R7, [R1+0x3608] ;  /* 0x0036080001077983 */ /* 0x000ea20000100800 */
[----:B------:R-:W-:-:S02]  /*4b7c0*/  PRMT R3, RZ, 0x7610, R3 ;  /* 0x00007610ff037816 */ /* 0x000fc40000000003 */
[----:B--2---:R-:W-:-:S04]  /*4b7d0*/  @P0 LOP3.LUT R7, R7, R6, RZ, 0x3c, !PT ;  /* 0x0000000607070212 */ /* 0x004fc800078e3cff */
[----:B------:R-:W-:-:S04]  /*4b7e0*/  @P0 LOP3.LUT R6, R7, R6, RZ, 0x3c, !PT ;  /* 0x0000000607060212 */ /* 0x000fc800078e3cff */
[----:B------:R-:W-:-:S05]  /*4b7f0*/  @P0 LOP3.LUT R7, R7, R6, RZ, 0x3c, !PT ;  /* 0x0000000607070212 */ /* 0x000fca00078e3cff */
[----:B------:R-:W2:Y:S04]  /*4b800*/  @P0 LDG.E.U16 R3, [R6.64] ;  /* 0x0000000406030981 */ /* 0x000ea8000c1e1500 */
[----:B--2---:R0:W-:Y:S04]  /*4b810*/  STL [R1+0x78], R3 ;  /* 0x0000780301007387 */ /* 0x0041e80000100800 */
[----:B0-----:R-:W2:Y:S01]  /*4b820*/  LDL.LU R3, [R1+0x47fc] ;  /* 0x0047fc0001037983 */ /* 0x001ea20000300800 */
[----:B------:R-:W2:Y:S02]  /*4b830*/  LDL R6, [R1+0x3604] ;  /* 0x0036040001067983 */ /* 0x000ea40000100800 */
[----:B------:R-:W2:Y:S01]  /*4b840*/  LDL R7, [R1+0x3610] ;  /* 0x0036100001077983 */ /* 0x000ea20000100800 */
[----:B------:R-:W-:-:S02]  /*4b850*/  PRMT R11, RZ, 0x7610, R11 ;  /* 0x00007610ff0b7816 */ /* 0x000fc4000000000b */
[----:B------:R-:W-:Y:S02]  /*4b860*/  ISETP.GT.AND P1, PT, R4, 0xf1, PT ;  /* 0x000000f10400780c */ /* 0x000fe40003f24270 */
        /* <DEDUP_REMOVED lines=123> */
[----:B------:R0:W2:Y:S04]  /*4c020*/  @P0 LDG.E.U16 R14, [R6.64] ;  /* 0x00000004060e0981 */ /* 0x0000a8000c1e1500 */
[----:B0-----:R-:W3:Y:S04]  /*4c030*/  LDL R6, [R1+0x3660] ;  /* 0x0036600001067983 */ /* 0x001ee80000100800 */
[----:B------:R-:W3:Y:S01]  /*4c040*/  LDL R7, [R1+0x367c] ;  /* 0x00367c0001077983 */ /* 0x000ee20000100800 */
[----:B------:R-:W-:-:S03]  /*4c050*/  PRMT R20, RZ, 0x7610, R20 ;  /* 0x00007610ff147816 */ /* 0x000fc60000000014 */
[----:B--2---:R0:W-:Y:S04]  /*4c060*/  STL [R1+0x40], R14 ;  /* 0x0000400e01007387 */ /* 0x0041e80000100800 */
[----:B0-----:R-:W2:Y:S01]  /*4c070*/  LDL R14, [R1+0x36a8] ;  /* 0x0036a800010e7983 */ /* 0x001ea20000100800 */
[----:B---3--:R-:W-:-:S04]  /*4c080*/  @P0 LOP3.LUT R7, R7, R6, RZ, 0x3c, !PT ;  /* 0x0000000607070212 */ /* 0x008fc800078e3cff */
[----:B------:R-:W-:-:S04]  /*4c090*/  @P0 LOP3.LUT R6, R7, R6, RZ, 0x3c, !PT ;  /* 0x0000000607060212 */ /* 0x000fc800078e3cff */
[----:B------:R-:W-:-:S05]  /*4c0a0*/  @P0 LOP3.LUT R7, R7, R6, RZ, 0x3c, !PT ;  /* 0x0000000607070212 */ /* 0x000fca00078e3cff */
[----:B------:R-:W3:Y:S04]  /*4c0b0*/  @P0 LDG.E.U16 R20, [R6.64] ;  /* 0x0000000406140981 */ /* 0x000ee8000c1e1500 */
[----:B---3--:R0:W-:Y:S04]  /*4c0c0*/  STL [R1+0x3c], R20 ;  /* 0x00003c1401007387 */ /* 0x0081e80000100800 */
[----:B0-----:R-:W3:Y:S01]  /*4c0d0*/  LDL.LU R20, [R1+0x47c4] ;  /* 0x0047c40001147983 */ /* 0x001ee20000300800 */
        /* <DEDUP_REMOVED lines=34> */
[----:B------:R-:W2:Y:S01]  /*4c300*/  @P1 LDG.E.U16 R17, [R6.64] ;  /* 0x0000000406111981 */ /* 0x000ea2000c1e1500 */
[----:B------:R-:W-:-:S03]  /*4c310*/  PRMT R0, RZ, 0x7610, R0 ;  /* 0x00007610ff007816 */ /* 0x000fc60000000000 */
[----:B--2---:R0:W-:Y:S04]  /*4c320*/  STL [R1+0x2c], R17 ;  /* 0x00002c1101007387 */ /* 0x0041e80000100800 */
[----:B0-----:R-:W2:Y:S01]  /*4c330*/  LDL.LU R17, [R1+0x47b4] ;  /* 0x0047b40001117983 */ /* 0x001ea20000300800 */
[----:B------:R-:W2:Y:S02]  /*4c340*/  LDL R7, [R1+0x3698] ;  /* 0x0036980001077983 */ /* 0x000ea40000100800 */
[----:B------:R-:W-:Y:S01]  /*4c350*/  @P1 IMAD.MOV.U32 R6, RZ, RZ, R14 ;  /* 0x000000ffff061224 */ /* 0x000fe200078e000e */
[----:B------:R-:W-:Y:S01]  /*4c360*/  PRMT R2, RZ, 0x7610, R2 ;  /* 0x00007610ff027816 */ /* 0x000fe20000000002 */
[----:B------:R-:W3:Y:S04]  /*4c370*/  LDL R14, [R1+0x36d0] ;  /* 0x0036d000010e7983 */ /* 0x000ee80000100800 */
[----:B--2---:R0:W2:Y:S04]  /*4c380*/  @P1 LDG.E.U16 R0, [R6.64] ;  /* 0x0000000406001981 */ /* 0x0040a8000c1e1500 */
[----:B0-----:R-:W3:Y:S04]  /*4c390*/  LDL R6, [R1+0x36a4] ;  /* 0x0036a40001067983 */ /* 0x001ee80000100800 */
[----:B------:R-:W3:Y:S01]  /*4c3a0*/  LDL R7, [R1+0x36b0] ;  /* 0x0036b00001077983 */ /* 0x000ee20000100800 */
[----:B------:R-:W-:-:S03]  /*4c3b0*/  ISETP.GT.AND P0, PT, R4, 0xf6, PT ;  /* 0x000000f60400780c */ /* 0x000fc60003f04270 */
[----:B--2---:R-:W-:Y:S01]  /*4c3c0*/  STL [R1+0x4630], R0 ;  /* 0x0046300001007387 */ /* 0x004fe20000100800 */
[----:B---3--:R-:W-:-:S04]  /*4c3d0*/  @P1 LOP3.LUT R7, R7, R6, RZ, 0x3c, !PT ;  /* 0x0000000607071212 */ /* 0x008fc800078e3cff */
[----:B------:R-:W-:-:S04]  /*4c3e0*/  @P1 LOP3.LUT R6, R7, R6, RZ, 0x3c, !PT ;  /* 0x0000000607061212 */ /* 0x000fc800078e3cff */
[----:B------:R-:W-:-:S05]  /*4c3f0*/  @P1 LOP3.LUT R7, R7, R6, RZ, 0x3c, !PT ;  /* 0x0000000607071212 */ /* 0x000fca00078e3cff */
[----:B------:R0:W2:Y:S04]  /*4c400*/  @P1 LDG.E.U16 R2, [R6.64] ;  /* 0x0000000406021981 */ /* 0x0000a8000c1e1500 */
[----:B0-----:R-:W3:Y:S04]  /*4c410*/  LDL R6, [R1+0x36ac] ;  /* 0x0036ac0001067983 */ /* 0x001ee80000100800 */
[----:B------:R-:W3:Y:S01]  /*4c420*/  LDL R7, [R1+0x36b4] ;  /* 0x0036b40001077983 */ /* 0x000ee20000100800 */
[----:B------:R-:W-:-:S03]  /*4c430*/  PRMT R19, RZ, 0x7610, R19 ;  /* 0x00007610ff137816 */ /* 0x000fc60000000013 */
[----:B--2---:R-:W-:Y:S01]  /*4c440*/  STL [R1+0x4634], R2 ;  /* 0x0046340201007387 */ /* 0x004fe20000100800 */
        /* <DEDUP_REMOVED lines=12> */
[----:B------:R0:W3:Y:S04]  /*4c510*/  @P0 LDG.E.U16 R9, [R6.64] ;  /* 0x0000000406090981 */ /* 0x0000e8000c1e1500 */
[----:B0-----:R-:W2:Y:S04]  /*4c520*/  LDL R6, [R1+0x36b8] ;  /* 0x0036b80001067983 */ /* 0x001ea80000100800 */
[----:B------:R-:W2:Y:S01]  /*4c530*/  LDL R7, [R1+0x36c8] ;  /* 0x0036c80001077983 */ /* 0x000ea20000100800 */
[----:B------:R-:W-:-:S03]  /*4c540*/  PRMT R21, RZ, 0x7610, R21 ;  /* 0x00007610ff157816 */ /* 0x000fc60000000015 */
[----:B---3--:R0:W-:Y:S04]  /*4c550*/  STL [R1+0x1c], R9 ;  /* 0x00001c0901007387 */ /* 0x0081e80000100800 */
[----:B0-----:R-:W3:Y:S01]  /*4c560*/  LDL R9, [R1+0x36e8] ;  /* 0x0036e80001097983 */ /* 0x001ee20000100800 */
[----:B--2---:R-:W-:-:S04]  /*4c570*/  @P0 LOP3.LUT R7, R7, R6, RZ, 0x3c, !PT ;  /* 0x0000000607070212 */ /* 0x004fc800078e3cff */
[----:B------:R-:W-:-:S04]  /*4c580*/  @P0 LOP3.LUT R6, R7, R6, RZ, 0x3c, !PT ;  /* 0x0000000607060212 */ /* 0x000fc800078e3cff */
[----:B------:R-:W-:-:S05]  /*4c590*/  @P0 LOP3.LUT R7, R7, R6, RZ, 0x3c, !PT ;  /* 0x0000000607070212 */ /* 0x000fca00078e3cff */
[----:B------:R-:W2:Y:S01]  /*4c5a0*/  @P0 LDG.E.U16 R21, [R6.64] ;  /* 0x0000000406150981 */ /* 0x000ea2000c1e1500 */
[----:B----4-:R-:W-:-:S03]  /*4c5b0*/  PRMT R13, RZ, 0x7610, R13 ;  /* 0x00007610ff0d7816 */ /* 0x010fc6000000000d */
[----:B--2---:R0:W-:Y:S04]  /*4c5c0*/  STL [R1+0x18], R21 ;  /* 0x0000181501007387 */ /* 0x0041e80000100800 */
[----:B0-----:R-:W2:Y:S01]  /*4c5d0*/  LDL.LU R21, [R1+0x47ac] ;  /* 0x0047ac0001157983 */ /* 0x001ea20000300800 */
[----:B------:R-:W4:Y:S02]  /*4c5e0*/  LDL R7, [R1+0x36c4] ;  /* 0x0036c40001077983 */ /* 0x000f240000100800 */
[----:B------:R-:W-:Y:S01]  /*4c5f0*/  @P0 IMAD.MOV.U32 R6, RZ, RZ, R14 ;  /* 0x000000ffff060224 */ /* 0x000fe200078e000e */
[----:B------:R-:W-:Y:S02]  /*4c600*/  ISETP.GT.AND P1, PT, R4, 0xf7, PT ;  /* 0x000000f70400780c */ /* 0x000fe40003f24270 */
[----:B------:R-:W-:Y:S01]  /*4c610*/  PRMT R3, RZ, 0x7610, R3 ;  /* 0x00007610ff037816 */ /* 0x000fe20000000003 */
[----:B------:R-:W2:Y:S04]  /*4c620*/  LDL R14, [R1+0x36ec] ;  /* 0x0036ec00010e7983 */ /* 0x000ea80000100800 */
[----:B----4-:R0:W4:Y:S04]  /*4c630*/  @P0 LDG.E.U16 R13, [R6.64] ;  /* 0x00000004060d0981 */ /* 0x010128000c1e1500 */
[----:B0-----:R-:W2:Y:S04]  /*4c640*/  LDL R6, [R1+0x36cc] ;  /* 0x0036cc0001067983 */ /* 0x001ea80000100800 */
[----:B------:R-:W2:Y:S02]  /*4c650*/  LDL R7, [R1+0x36d4] ;  /* 0x0036d40001077983 */ /* 0x000ea40000100800 */
[----:B--2---:R-:W-:-:S04]  /*4c660*/  @P1 LOP3.LUT R7, R7, R6, RZ, 0x3c, !PT ;  /* 0x0000000607071212 */ /* 0x004fc800078e3cff */
[----:B------:R-:W-:-:S04]  /*4c670*/  @P1 LOP3.LUT R6, R7, R6, RZ, 0x3c, !PT ;  /* 0x0000000607061212 */ /* 0x000fc800078e3cff */
[----:B------:R-:W-:-:S05]  /*4c680*/  @P1 LOP3.LUT R7, R7, R6, RZ, 0x3c, !PT ;  /* 0x0000000607071212 */ /* 0x000fca00078e3cff */
[----:B------:R-:W2:Y:S04]  /*4c690*/  @P1 LDG.E.U16 R3, [R6.64] ;  /* 0x0000000406031981 */ /* 0x000ea8000c1e1500 */
[----:B----4-:R0:W-:Y:S04]  /*4c6a0*/  STL [R1+0x14], R13 ;  /* 0x0000140d01007387 */ /* 0x0101e80000100800 */
[----:B0-----:R-:W4:Y:S04]  /*4c6b0*/  LDL R13, [R1+0x36f4] ;  /* 0x0036f400010d7983 */ /* 0x001f280000100800 */
[----:B--2---:R-:W-:Y:S01]  /*4c6c0*/  STL [R1+0x698], R3 ;  /* 0x0006980301007387 */ /* 0x004fe20000100800 */
[----:B------:R-:W2:Y:S02]  /*4c6d0*/  LDL R6, [R1+0x36c0] ;  /* 0x0036c00001067983 */ /* 0x000ea40000100800 */
[----:B------:R-:W2:Y:S01]  /*4c6e0*/  LDL R7, [R1+0x36dc] ;  /* 0x0036dc0001077983 */ /* 0x000ea20000100800 */
[----:B------:R-:W-:-:S02]  /*4c6f0*/  PRMT R11, RZ, 0x7610, R11 ;  /* 0x00007610ff0b7816 */ /* 0x000fc4000000000b */
[----:B--2---:R-:W-:-:S04]  /*4c700*/  @P1 LOP3.LUT R7, R7, R6, RZ, 0x3c, !PT ;  /* 0x0000000607071212 */ /* 0x004fc800078e3cff */
[----:B------:R-:W-:-:S04]  /*4c710*/  @P1 LOP3.LUT R6, R7, R6, RZ, 0x3c, !PT ;  /* 0x0000000607061212 */ /* 0x000fc800078e3cff */
[----:B------:R-:W-:-:S05]  /*4c720*/  @P1 LOP3.LUT R7, R7, R6, RZ, 0x3c, !PT ;  /* 0x0000000607071212 */ /* 0x000fca00078e3cff */
[----:B------:R0:W2:Y:S04]  /*4c730*/  @P1 LDG.E.U16 R11, [R6.64] ;  /* 0x00000004060b1981 */ /* 0x0000a8000c1e1500 */
[----:B0-----:R-:W4:Y:S01]  /*4c740*/  LDL R7, [R1+0x36d8] ;  /* 0x0036d80001077983 */ /* 0x001f220000100800 */
[----:B------:R-:W-:Y:S01]  /*4c750*/  PRMT R8, RZ, 0x7610, R8 ;  /* 0x00007610ff087816 */ /* 0x000fe20000000008 */
[----:B---3--:R-:W-:Y:S02]  /*4c760*/  @P1 IMAD.MOV.U32 R6, RZ, RZ, R9 ;  /* 0x000000ffff061224 */ /* 0x008fe400078e0009 */
[----:B--2---:R0:W-:Y:S01]  /*4c770*/  STL [R1+0x690], R11 ;  /* 0x0006900b01007387 */ /* 0x0041e20000100800 */
[----:B------:R-:W-:Y:S02]  /*4c780*/  PRMT R15, RZ, 0x7610, R15 ;  /* 0x00007610ff0f7816 */ /* 0x000fe4000000000f */
[----:B------:R-:W-:-:S02]  /*4c790*/  ISETP.GT.AND P0, PT, R4, 0xf8, PT ;  /* 0x000000f80400780c */ /* 0x000fc40003f04270 */
[----:B------:R-:W-:Y:S01]  /*4c7a0*/  PRMT R12, RZ, 0x7610, R12 ;  /* 0x00007610ff0c7816 */ /* 0x000fe2000000000c */
[----:B------:R-:W2:Y:S04]  /*4c7b0*/  LDL R9, [R1+0x36f8] ;  /* 0x0036f80001097983 */ /* 0x000ea80000100800 */
[----:B----4-:R1:W3:Y:S04]  /*4c7c0*/  @P1 LDG.E.U16 R8, [R6.64] ;  /* 0x0000000406081981 */ /* 0x0102e8000c1e1500 */
[----:B0-----:R-:W4:Y:S04]  /*4c7d0*/  LDL R11, [R1+0x36fc] ;  /* 0x0036fc00010b7983 */ /* 0x001f280000100800 */
[----:B-1----:R-:W2:Y:S04]  /*4c7e0*/  LDL R6, [R1+0x36e4] ;  /* 0x0036e40001067983 */ /* 0x002ea80000100800 */
[----:B------:R-:W2:Y:S02]  /*4c7f0*/  LDL R7, [R1+0x36f0] ;  /* 0x0036f00001077983 */ /* 0x000ea40000100800 */
[----:B--2---:R-:W-:-:S04]  /*4c800*/  @P1 LOP3.LUT R7, R7, R6, RZ, 0x3c, !PT ;  /* 0x0000000607071212 */ /* 0x004fc800078e3cff */
[----:B------:R-:W-:-:S04]  /*4c810*/  @P1 LOP3.LUT R6, R7, R6, RZ, 0x3c, !PT ;  /* 0x0000000607061212 */ /* 0x000fc800078e3cff */
[----:B------:R-:W-:-:S05]  /*4c820*/  @P1 LOP3.LUT R7, R7, R6, RZ, 0x3c, !PT ;  /* 0x0000000607071212 */ /* 0x000fca00078e3cff */
[----:B------:R0:W2:Y:S04]  /*4c830*/  @P1 LDG.E.U16 R15, [R6.64] ;  /* 0x00000004060f1981 */ /* 0x0000a8000c1e1500 */
[----:B---3--:R1:W-:Y:S01]  /*4c840*/  STL [R1+0x688], R8 ;  /* 0x0006880801007387 */ /* 0x0083e20000100800 */
[----:B0-----:R-:W-:Y:S02]  /*4c850*/  @P0 IMAD.MOV.U32 R6, RZ, RZ, R13 ;  /* 0x000000ffff060224 */ /* 0x001fe400078e000d */
[----:B------:R-:W-:Y:S01]  /*4c860*/  @P0 IMAD.MOV.U32 R7, RZ, RZ, R14 ;  /* 0x000000ffff070224 */ /* 0x000fe200078e000e */
[----:B-1----:R-:W3:Y:S04]  /*4c870*/  LDL R8, [R1+0x3708] ;  /* 0x0037080001087983 */ /* 0x002ee80000100800 */
[----:B------:R0:W3:Y:S04]  /*4c880*/  @P0 LDG.E.U16 R12, [R6.64] ;  /* 0x00000004060c0981 */ /* 0x0000e8000c1e1500 */
[----:B--2---:R1:W-:Y:S01]  /*4c890*/  STL [R1+0x680], R15 ;  /* 0x0006800f01007387 */ /* 0x0043e20000100800 */
[----:B0-----:R-:W2:Y:S02]  /*4c8a0*/  LDL R7, [R1+0x36e0] ;  /* 0x0036e00001077983 */ /* 0x001ea40000100800 */
[----:B------:R-:W3:Y:S01]  /*4c8b0*/  LDL R14, [R1+0x3710] ;  /* 0x00371000010e7983 */ /* 0x000ee20000100800 */
[----:B------:R-:W-:Y:S01]  /*4c8c0*/  PRMT R10, RZ, 0x7610, R10 ;  /* 0x00007610ff0a7816 */ /* 0x000fe2000000000a */
[----:B----4-:R-:W-:Y:S01]  /*4c8d0*/  @P0 IMAD.MOV.U32 R6, RZ, RZ, R11 ;  /* 0x000000ffff060224 */ /* 0x010fe200078e000b */
[----:B------:R-:W-:-:S02]  /*4c8e0*/  PRMT R2, RZ, 0x7610, R2 ;  /* 0x00007610ff027816 */ /* 0x000fc40000000002 */
[----:B------:R-:W-:Y:S01]  /*4c8f0*/  PRMT R0, RZ, 0x7610, R0 ;  /* 0x00007610ff007816 */ /* 0x000fe20000000000 */
[----:B------:R-:W4:Y:S04]  /*4c900*/  LDL R13, [R1+0x370c] ;  /* 0x00370c00010d7983 */ /* 0x000f280000100800 */
[----:B-1----:R-:W4:Y:S04]  /*4c910*/  LDL R15, [R1+0x3704] ;  /* 0x00370400010f7983 */ /* 0x002f280000100800 */
[----:B--2---:R0:W2:Y:S04]  /*4c920*/  @P0 LDG.E.U16 R10, [R6.64] ;  /* 0x00000004060a0981 */ /* 0x0040a8000c1e1500 */
[----:B---3--:R1:W-:Y:S01]  /*4c930*/  STL [R1+0x10], R12 ;  /* 0x0000100c01007387 */ /* 0x0083e20000100800 */
[----:B------:R-:W3:Y:S02]  /*4c940*/  LDL R11, [R1+0x3700] ;  /* 0x00370000010b7983 */ /* 0x000ee40000100800 */
[----:B0-----:R-:W-:-:S02]  /*4c950*/  @P0 IMAD.MOV.U32 R6, RZ, RZ, R8 ;  /* 0x000000ffff060224 */ /* 0x001fc400078e0008 */
[----:B------:R-:W-:Y:S01]  /*4c960*/  @P0 IMAD.MOV.U32 R7, RZ, RZ, R9 ;  /* 0x000000ffff070224 */ /* 0x000fe200078e0009 */
[----:B-1----:R-:W3:Y:S04]  /*4c970*/  LDL R12, [R1+0x3714] ;  /* 0x00371400010c7983 */ /* 0x002ee80000100800 */
[----:B------:R0:W3:Y:S02]  /*4c980*/  @P0 LDG.E.U16 R2, [R6.64] ;  /* 0x0000000406020981 */ /* 0x0000e4000c1e1500 */
[----:B0-----:R-:W-:Y:S02]  /*4c990*/  @P0 IMAD.MOV.U32 R6, RZ, RZ, R14 ;  /* 0x000000ffff060224 */ /* 0x001fe400078e000e */
[----:B----4-:R-:W-:-:S05]  /*4c9a0*/  @P0 IMAD.MOV.U32 R7, RZ, RZ, R15 ;  /* 0x000000ffff070224 */ /* 0x010fca00078e000f */
[----:B------:R3:W4:Y:S04]  /*4c9b0*/  @P0 LDG.E.U16 R0, [R6.64] ;  /* 0x0000000406000981 */ /* 0x000728000c1e1500 */
[----:B--2---:R0:W-:Y:S01]  /*4c9c0*/  STL [R1+0xc], R10 ;  /* 0x00000c0a01007387 */ /* 0x0041e20000100800 */
[----:B------:R-:W-:Y:S01]  /*4c9d0*/  ISETP.GT.AND P1, PT, R4, 0xf9, PT ;  /* 0x000000f90400780c */ /* 0x000fe20003f24270 */
[----:B------:R-:W2:Y:S02]  /*4c9e0*/  LDL R9, [R1+0x3718] ;  /* 0x0037180001097983 */ /* 0x000ea40000100800 */
[----:B------:R-:W2:Y:S01]  /*4c9f0*/  LDL R8, [R1+0x3728] ;  /* 0x0037280001087983 */ /* 0x000ea20000100800 */
[----:B0-----:R-:W2:Y:S09]  /*4ca00*/  LDL R10, [R1+0x371c] ;  /* 0x00371c00010a7983 */ /* 0x001eb20000100800 */
[----:B---3--:R-:W-:Y:S01]  /*4ca10*/  @P1 IMAD.MOV.U32 R6, RZ, RZ, R12 ;  /* 0x000000ffff061224 */ /* 0x008fe200078e000c */
[----:B------:R0:W-:Y:S01]  /*4ca20*/  STL [R1+0x477c], R2 ;  /* 0x00477c0201007387 */ /* 0x0001e20000100800 */
[----:B------:R-:W-:Y:S01]  /*4ca30*/  @P1 IMAD.MOV.U32 R7, RZ, RZ, R13 ;  /* 0x000000ffff071224 */ /* 0x000fe200078e000d */
[----:B------:R-:W-:-:S02]  /*4ca40*/  PRMT R29, RZ, 0x7610, R29 ;  /* 0x00007610ff1d7816 */ /* 0x000fc4000000001d */
[----:B0-----:R-:W-:Y:S01]  /*4ca50*/  PRMT R2, RZ, 0x7610, R2 ;  /* 0x00007610ff027816 */ /* 0x001fe20000000002 */
[----:B----4-:R-:W-:Y:S01]  /*4ca60*/  STL [R1+0x4780], R0 ;  /* 0x0047800001007387 */ /* 0x010fe20000100800 */
[----:B------:R-:W3:Y:S02]  /*4ca70*/  LDL R14, [R1+0x3724] ;  /* 0x00372400010e7983 */ /* 0x000ee40000100800 */
[----:B------:R-:W4:Y:S02]  /*4ca80*/  LDL R13, [R1+0x3730] ;  /* 0x00373000010d7983 */ /* 0x000f240000100800 */
[----:B------:R0:W3:Y:S01]  /*4ca90*/  @P1 LDG.E.U16 R2, [R6.64] ;  /* 0x0000000406021981 */ /* 0x0000e2000c1e1500 */
[----:B------:R-:W3:Y:S02]  /*4caa0*/  LDL R12, [R1+0x372c] ;  /* 0x00372c00010c7983 */ /* 0x000ee40000100800 */
[----:B0-----:R-:W-:Y:S02]  /*4cab0*/  @P1 IMAD.MOV.U32 R7, RZ, RZ, R11 ;  /* 0x000000ffff071224 */ /* 0x001fe400078e000b */
[----:B------:R-:W3:Y:S01]  /*4cac0*/  LDL R11, [R1+0x3734] ;  /* 0x00373400010b7983 */ /* 0x000ee20000100800 */
[----:B--2---:R-:W-:-:S05]  /*4cad0*/  @P1 IMAD.MOV.U32 R6, RZ, RZ, R10 ;  /* 0x000000ffff061224 */ /* 0x004fca00078e000a */
[----:B------:R0:W2:Y:S01]  /*4cae0*/  @P1 LDG.E.U16 R29, [R6.64] ;  /* 0x00000004061d1981 */ /* 0x0000a2000c1e1500 */
[----:B------:R-:W-:Y:S02]  /*4caf0*/  PRMT R28, RZ, 0x7610, R28 ;  /* 0x00007610ff1c7816 */ /* 0x000fe4000000001c */
[----:B------:R-:W-:Y:S02]  /*4cb00*/  ISETP.GT.AND P0, PT, R4, 0xfa, PT ;  /* 0x000000fa0400780c */ /* 0x000fe40003f04270 */
[----:B------:R-:W-:Y:S01]  /*4cb10*/  PRMT R27, RZ, 0x7610, R27 ;  /* 0x00007610ff1b7816 */ /* 0x000fe2000000001b */
[----:B0-----:R-:W-:Y:S02]  /*4cb20*/  @P1 IMAD.MOV.U32 R6, RZ, RZ, R8 ;  /* 0x000000ffff061224 */ /* 0x001fe400078e0008 */
[----:B------:R-:W-:-:S05]  /*4cb30*/  @P1 IMAD.MOV.U32 R7, RZ, RZ, R9 ;  /* 0x000000ffff071224 */ /* 0x000fca00078e0009 */
[----:B------:R4:W2:Y:S01]  /*4cb40*/  @P1 LDG.E.U16 R28, [R6.64] ;  /* 0x00000004061c1981 */ /* 0x0008a2000c1e1500 */
[----:B------:R-:W-:Y:S01]  /*4cb50*/  PRMT R26, RZ, 0x7610, R26 ;  /* 0x00007610ff1a7816 */ /* 0x000fe2000000001a */
[----:B----4-:R-:W-:Y:S02]  /*4cb60*/  @P1 IMAD.MOV.U32 R6, RZ, RZ, R13 ;  /* 0x000000ffff061224 */ /* 0x010fe400078e000d */
[----:B---3--:R-:W-:-:S05]  /*4cb70*/  @P1 IMAD.MOV.U32 R7, RZ, RZ, R14 ;  /* 0x000000ffff071224 */ /* 0x008fca00078e000e */
[----:B------:R0:W3:Y:S02]  /*4cb80*/  @P1 LDG.E.U16 R27, [R6.64] ;  /* 0x00000004061b1981 */ /* 0x0000e4000c1e1500 */
[----:B0-----:R-:W-:Y:S02]  /*4cb90*/  @P0 IMAD.MOV.U32 R6, RZ, RZ, R11 ;  /* 0x000000ffff060224 */ /* 0x001fe400078e000b */
[----:B------:R-:W-:-:S05]  /*4cba0*/  @P0 IMAD.MOV.U32 R7, RZ, RZ, R12 ;  /* 0x000000ffff070224 */ /* 0x000fca00078e000c */
[----:B------:R-:W4:Y:S04]  /*4cbb0*/  @P0 LDG.E.U16 R26, [R6.64] ;  /* 0x00000004061a0981 */ /* 0x000f28000c1e1500 */
[----:B--2---:R-:W-:Y:S01]  /*4cbc0*/  STL [R1+0x473c], R29 ;  /* 0x00473c1d01007387 */ /* 0x004fe20000100800 */
[----:B------:R-:W2:Y:S02]  /*4cbd0*/  LDL R10, [R1+0x3720] ;  /* 0x00372000010a7983 */ /* 0x000ea40000100800 */
[----:B------:R0:W-:Y:S02]  /*4cbe0*/  STL [R1], R2 ;  /* 0x0000000201007387 */ /* 0x0001e40000100800 */
[----:B------:R-:W2:Y:S01]  /*4cbf0*/  LDL R9, [R1+0x3738] ;  /* 0x0037380001097983 */ /* 0x000ea20000100800 */
[----:B------:R-:W2:Y:S04]  /*4cc00*/  LDL R8, [R1+0x3748] ;  /* 0x0037480001087983 */ /* 0x000ea80000100800 */
[----:B0-----:R-:W2:Y:S04]  /*4cc10*/  LDL R2, [R1+0x373c] ;  /* 0x00373c0001027983 */ /* 0x001ea80000100800 */
[----:B------:R-:W-:Y:S01]  /*4cc20*/  STL [R1+0x4740], R28 ;  /* 0x0047401c01007387 */ /* 0x000fe20000100800 */
[----:B------:R-:W-:-:S02]  /*4cc30*/  PRMT R25, RZ, 0x7610, R25 ;  /* 0x00007610ff197816 */ /* 0x000fc40000000019 */
[----:B------:R-:W-:Y:S01]  /*4cc40*/  PRMT R24, RZ, 0x7610, R24 ;  /* 0x00007610ff187816 */ /* 0x000fe20000000018 */
[----:B---3--:R-:W-:Y:S01]  /*4cc50*/  STL [R1+0x4744], R27 ;  /* 0x0047441b01007387 */ /* 0x008fe20000100800 */
[----:B------:R-:W3:Y:S02]  /*4cc60*/  LDL R12, [R1+0x3744] ;  /* 0x00374400010c7983 */ /* 0x000ee40000100800 */
[----:B------:R-:W3:Y:S01]  /*4cc70*/  LDL R11, [R1+0x3750] ;  /* 0x00375000010b7983 */ /* 0x000ee20000100800 */
[----:B----4-:R-:W-:Y:S01]  /*4cc80*/  STL [R1+0x4700], R26 ;  /* 0x0047001a01007387 */ /* 0x010fe20000100800 */
[----:B--2---:R-:W-:-:S03]  /*4cc90*/  @P0 IMAD.MOV.U32 R7, RZ, RZ, R10 ;  /* 0x000000ffff070224 */ /* 0x004fc600078e000a */
[----:B------:R-:W2:Y:S01]  /*4cca0*/  LDL R10, [R1+0x374c] ;  /* 0x00374c00010a7983 */ /* 0x000ea20000100800 */
[----:B------:R-:W-:-:S03]  /*4ccb0*/  @P0 IMAD.MOV.U32 R6, RZ, RZ, R2 ;  /* 0x000000ffff060224 */ /* 0x000fc600078e0002 */
[----:B------:R-:W4:Y:S04]  /*4ccc0*/  LDL R2, [R1+0x3754] ;  /* 0x0037540001027983 */ /* 0x000f280000100800 */
[----:B------:R0:W4:Y:S02]  /*4ccd0*/  @P0 LDG.E.U16 R25, [R6.64] ;  /* 0x0000000406190981 */ /* 0x000124000c1e1500 */
[----:B0-----:R-:W-:Y:S02]  /*4cce0*/  @P0 IMAD.MOV.U32 R6, RZ, RZ, R8 ;  /* 0x000000ffff060224 */ /* 0x001fe400078e0008 */
[----:B------:R-:W-:-:S05]  /*4ccf0*/  @P0 IMAD.MOV.U32 R7, RZ, RZ, R9 ;  /* 0x000000ffff070224 */ /* 0x000fca00078e0009 */
[----:B------:R3:W4:Y:S01]  /*4cd00*/  @P0 LDG.E.U16 R24, [R6.64] ;  /* 0x0000000406180981 */ /* 0x000722000c1e1500 */
[----:B------:R-:W-:Y:S02]  /*4cd10*/  ISETP.GT.AND P1, PT, R4, 0xfb, PT ;  /* 0x000000fb0400780c */ /* 0x000fe40003f24270 */
[----:B------:R-:W-:Y:S02]  /*4cd20*/  PRMT R23, RZ, 0x7610, R23 ;  /* 0x00007610ff177816 */ /* 0x000fe40000000017 */
[----:B------:R-:W-:Y:S01]  /*4cd30*/  PRMT R22, RZ, 0x7610, R22 ;  /* 0x00007610ff167816 */ /* 0x000fe20000000016 */
[----:B---3--:R-:W-:Y:S02]  /*4cd40*/  @P0 IMAD.MOV.U32 R6, RZ, RZ, R11 ;  /* 0x000000ffff060224 */ /* 0x008fe400078e000b */
[----:B------:R-:W-:-:S05]  /*4cd50*/  @P0 IMAD.MOV.U32 R7, RZ, RZ, R12 ;  /* 0x000000ffff070224 */ /* 0x000fca00078e000c */
[----:B------:R2:W3:Y:S02]  /*4cd60*/  @P0 LDG.E.U16 R23, [R6.64] ;  /* 0x0000000406170981 */ /* 0x0004e4000c1e1500 */
[----:B--2---:R-:W-:Y:S02]  /*4cd70*/  @P1 IMAD.MOV.U32 R7, RZ, RZ, R10 ;  /* 0x000000ffff071224 */ /* 0x004fe400078e000a */
[----:B----4-:R-:W-:Y:S01]  /*4cd80*/  @P1 IMAD.MOV.U32 R6, RZ, RZ, R2 ;  /* 0x000000ffff061224 */ /* 0x010fe200078e0002 */
[----:B------:R-:W-:Y:S01]  /*4cd90*/  STL [R1+0x4704], R25 ;  /* 0x0047041901007387 */ /* 0x000fe20000100800 */
[----:B------:R-:W2:Y:S02]  /*4cda0*/  LDL R9, [R1+0x3740] ;  /* 0x0037400001097983 */ /* 0x000ea40000100800 */
[----:B------:R-:W4:Y:S01]  /*4cdb0*/  LDL R8, [R1+0x375c] ;  /* 0x00375c0001087983 */ /* 0x000f220000100800 */
[----:B------:R2:W4:Y:S04]  /*4cdc0*/  @P1 LDG.E.U16 R22, [R6.64] ;  /* 0x0000000406161981 */ /* 0x000528000c1e1500 */
[----:B------:R-:W-:Y:S01]  /*4cdd0*/  STL [R1+0x4708], R24 ;  /* 0x0047081801007387 */ /* 0x000fe20000100800 */
[----:B------:R-:W4:Y:S02]  /*4cde0*/  LDL R14, [R1+0x3758] ;  /* 0x00375800010e7983 */ /* 0x000f240000100800 */
[----:B------:R-:W4:Y:S01]  /*4cdf0*/  LDL R13, [R1+0x3768] ;  /* 0x00376800010d7983 */ /* 0x000f220000100800 */
[----:B------:R-:W-:-:S02]  /*4ce00*/  PRMT R20, RZ, 0x7610, R20 ;  /* 0x00007610ff147816 */ /* 0x000fc40000000014 */
[----:B------:R-:W-:Y:S01]  /*4ce10*/  PRMT R18, RZ, 0x7610, R18 ;  /* 0x00007610ff127816 */ /* 0x000fe20000000012 */
[----:B---3--:R-:W-:Y:S01]  /*4ce20*/  STL [R1+0x470c], R23 ;  /* 0x00470c1701007387 */ /* 0x008fe20000100800 */
[----:B------:R-:W3:Y:S02]  /*4ce30*/  LDL R10, [R1+0x3764] ;  /* 0x00376400010a7983 */ /* 0x000ee40000100800 */
[----:B------:R-:W3:Y:S02]  /*4ce40*/  LDL R2, [R1+0x3770] ;  /* 0x0037700001027983 */ /* 0x000ee40000100800 */
[----:B------:R-:W3:Y:S02]  /*4ce50*/  LDL R11, [R1+0x3774] ;  /* 0x00377400010b7983 */ /* 0x000ee40000100800 */
[----:B--2---:R-:W-:Y:S02]  /*4ce60*/  @P1 IMAD.MOV.U32 R7, RZ, RZ, R9 ;  /* 0x000000ffff071224 */ /* 0x004fe400078e0009 */
[----:B----4-:R-:W-:Y:S01]  /*4ce70*/  @P1 IMAD.MOV.U32 R6, RZ, RZ, R8 ;  /* 0x000000ffff061224 */ /* 0x010fe200078e0008 */
[----:B------:R-:W-:Y:S01]  /*4ce80*/  STL [R1+0x46bc], R22 ;  /* 0x0046bc1601007387 */ /* 0x000fe20000100800 */
[----:B------:R-:W2:Y:S03]  /*4ce90*/  LDL R12, [R1+0x376c] ;  /* 0x00376c00010c7983 */ /* 0x000ea60000100800 */
[----:B------:R0:W4:Y:S01]  /*4cea0*/  @P1 LDG.E.U16 R20, [R6.64] ;  /* 0x0000000406141981 */ /* 0x000122000c1e1500 */
[----:B------:R-:W-:-:S02]  /*4ceb0*/  ISETP.GT.AND P0, PT, R4, 0xfc, PT ;  /* 0x000000fc0400780c */ /* 0x000fc40003f04270 */
[----:B------:R-:W-:Y:S02]  /*4cec0*/  PRMT R16, RZ, 0x7610, R16 ;  /* 0x00007610ff107816 */ /* 0x000fe40000000010 */
[----:B------:R-:W-:Y:S01]  /*4ced0*/  PRMT R5, RZ, 0x7610, R5 ;  /* 0x00007610ff057816 */ /* 0x000fe20000000005 */
[----:B------:R-:W4:Y:S04]  /*4cee0*/  LDL R9, [R1+0x3760] ;  /* 0x0037600001097983 */ /* 0x000f280000100800 */
[----:B------:R-:W4:Y:S01]  /*4cef0*/  LDL R8, [R1+0x377c] ;  /* 0x00377c0001087983 */ /* 0x000f220000100800 */
[----:B0-----:R-:W-:Y:S02]  /*4cf00*/  @P1 IMAD.MOV.U32 R7, RZ, RZ, R14 ;  /* 0x000000ffff071224 */ /* 0x001fe400078e000e */
[----:B------:R-:W-:-:S05]  /*4cf10*/  @P1 IMAD.MOV.U32 R6, RZ, RZ, R13 ;  /* 0x000000ffff061224 */ /* 0x000fca00078e000d */
[----:B------:R3:W4:Y:S02]  /*4cf20*/  @P1 LDG.E.U16 R18, [R6.64] ;  /* 0x0000000406121981 */ /* 0x000724000c1e1500 */
[----:B---3--:R-:W-:Y:S02]  /*4cf30*/  @P1 IMAD.MOV.U32 R7, RZ, RZ, R10 ;  /* 0x000000ffff071224 */ /* 0x008fe400078e000a */
[----:B------:R-:W-:-:S05]  /*4cf40*/  @P1 IMAD.MOV.U32 R6, RZ, RZ, R2 ;  /* 0x000000ffff061224 */ /* 0x000fca00078e0002 */
[----:B------:R0:W3:Y:S02]  /*4cf50*/  @P1 LDG.E.U16 R16, [R6.64] ;  /* 0x0000000406101981 */ /* 0x0000e4000c1e1500 */
[----:B0-----:R-:W-:Y:S02]  /*4cf60*/  @P0 IMAD.MOV.U32 R6, RZ, RZ, R11 ;  /* 0x000000ffff060224 */ /* 0x001fe400078e000b */
[----:B--2---:R-:W-:Y:S01]  /*4cf70*/  @P0 IMAD.MOV.U32 R7, RZ, RZ, R12 ;  /* 0x000000ffff070224 */ /* 0x004fe200078e000c */
[----:B----4-:R-:W-:Y:S04]  /*4cf80*/  STL [R1+0x46c0], R20 ;  /* 0x0046c01401007387 */ /* 0x010fe80000100800 */
[----:B------:R0:W2:Y:S04]  /*4cf90*/  @P0 LDG.E.U16 R5, [R6.64] ;  /* 0x0000000406050981 */ /* 0x0000a8000c1e1500 */
[----:B------:R1:W-:Y:S01]  /*4cfa0*/  STL [R1+0x46c4], R18 ;  /* 0x0046c41201007387 */ /* 0x0003e20000100800 */
[----:B------:R-:W4:Y:S02]  /*4cfb0*/  LDL R2, [R1+0x3788] ;  /* 0x0037880001027983 */ /* 0x000f240000100800 */
[----:B------:R-:W4:Y:S01]  /*4cfc0*/  LDL R10, [R1+0x3790] ;  /* 0x00379000010a7983 */ /* 0x000f220000100800 */
[----:B-1----:R-:W4:Y:S01]  /*4cfd0*/  LDL R18, [R1+0x3778] ;  /* 0x0037780001127983 */ /* 0x002f220000100800 */
[----:B0-----:R-:W-:-:S03]  /*4cfe0*/  PRMT R6, RZ, 0x7610, R6 ;  /* 0x00007610ff067816 */ /* 0x001fc60000000006 */
[----:B---3--:R-:W-:Y:S01]  /*4cff0*/  STL [R1+0x46c8], R16 ;  /* 0x0046c81001007387 */ /* 0x008fe20000100800 */
[----:B------:R-:W3:Y:S02]  /*4d000*/  LDL R11, [R1+0x3784] ;  /* 0x00378400010b7983 */ /* 0x000ee40000100800 */
[----:B------:R-:W3:Y:S01]  /*4d010*/  LDL R14, [R1+0x3794] ;  /* 0x00379400010e7983 */ /* 0x000ee20000100800 */
[----:B------:R4:W3:Y:S01]  /*4d020*/  @P0 LDG.E.U16 R6, [R8.64] ;  /* 0x0000000408060981 */ /* 0x0008e2000c1e1500 */
[----:B------:R-:W-:-:S03]  /*4d030*/  PRMT R7, RZ, 0x7610, R7 ;  /* 0x00007610ff077816 */ /* 0x000fc60000000007 */
[----:B--2---:R0:W-:Y:S01]  /*4d040*/  STL [R1+0x4684], R5 ;  /* 0x0046840501007387 */ /* 0x0041e20000100800 */
[----:B------:R-:W2:Y:S02]  /*4d050*/  LDL R15, [R1+0x378c] ;  /* 0x00378c00010f7983 */ /* 0x000ea40000100800 */
[----:B------:R-:W2:Y:S02]  /*4d060*/  LDL R13, [R1+0x3780] ;  /* 0x00378000010d7983 */ /* 0x000ea40000100800 */
[----:B------:R-:W2:Y:S02]  /*4d070*/  LDL R12, [R1+0x379c] ;  /* 0x00379c00010c7983 */ /* 0x000ea40000100800 */
[----:B----4-:R-:W-:Y:S02]  /*4d080*/  @P0 IMAD.MOV.U32 R8, RZ, RZ, R2 ;  /* 0x000000ffff080224 */ /* 0x010fe400078e0002 */
[----:B------:R-:W-:-:S05]  /*4d090*/  @P0 IMAD.MOV.U32 R9, RZ, RZ, R18 ;  /* 0x000000ffff090224 */ /* 0x000fca00078e0012 */
[----:B------:R1:W4:Y:S01]  /*4d0a0*/  @P0 LDG.E.U16 R7, [R8.64] ;  /* 0x0000000408070981 */ /* 0x000322000c1e1500 */
[----:B------:R-:W-:Y:S02]  /*4d0b0*/  ISETP.GT.AND P1, PT, R4, 0xfd, PT ;  /* 0x000000fd0400780c */ /* 0x000fe40003f24270 */
[----:B-1----:R-:W-:Y:S02]  /*4d0c0*/  PRMT R8, RZ, 0x7610, R8 ;  /* 0x00007610ff087816 */ /* 0x002fe40000000008 */
[----:B------:R-:W-:-:S04]  /*4d0d0*/  PRMT R9, RZ, 0x7610, R9 ;  /* 0x00007610ff097816 */ /* 0x000fc80000000009 */
[----:B---3--:R1:W3:Y:S04]  /*4d0e0*/  @P0 LDG.E.U16 R8, [R10.64] ;  /* 0x000000040a080981 */ /* 0x0082e8000c1e1500 */
[----:B------:R-:W-:Y:S01]  /*4d0f0*/  STL [R1+0x4688], R6 ;  /* 0x0046880601007387 */ /* 0x000fe20000100800 */
[----:B------:R-:W3:Y:S02]  /*4d100*/  LDL R2, [R1+0x37a8] ;  /* 0x0037a80001027983 */ /* 0x000ee40000100800 */
[----:B-1----:R-:W-:Y:S02]  /*4d110*/  @P1 IMAD.MOV.U32 R10, RZ, RZ, R14 ;  /* 0x000000ffff0a1224 */ /* 0x002fe400078e000e */
[----:B--2---:R-:W-:-:S05]  /*4d120*/  @P1 IMAD.MOV.U32 R11, RZ, RZ, R15 ;  /* 0x000000ffff0b1224 */ /* 0x004fca00078e000f */
[----:B------:R1:W2:Y:S02]  /*4d130*/  @P1 LDG.E.U16 R9, [R10.64] ;  /* 0x000000040a091981 */ /* 0x0002a4000c1e1500 */
[----:B-1----:R-:W-:-:S06]  /*4d140*/  PRMT R10, RZ, 0x7610, R10 ;  /* 0x00007610ff0a7816 */ /* 0x002fcc000000000a */
[----:B------:R1:W2:Y:S04]  /*4d150*/  @P1 LDG.E.U16 R10, [R12.64] ;  /* 0x000000040c0a1981 */ /* 0x0002a8000c1e1500 */
[----:B----4-:R4:W-:Y:S01]  /*4d160*/  STL [R1+0x468c], R7 ;  /* 0x00468c0701007387 */ /* 0x0109e20000100800 */
[----:B0-----:R-:W2:Y:S03]  /*4d170*/  LDL R5, [R1+0x37b0] ;  /* 0x0037b00001057983 */ /* 0x001ea60000100800 */
[----:B----4-:R-:W4:Y:S04]  /*4d180*/  LDL R7, [R1+0x3798] ;  /* 0x0037980001077983 */ /* 0x010f280000100800 */
[----:B---3--:R-:W-:Y:S01]  /*4d190*/  STL [R1+0x4690], R8 ;  /* 0x0046900801007387 */ /* 0x008fe20000100800 */
[----:B------:R-:W3:Y:S01]  /*4d1a0*/  LDL R14, [R1+0x37a4] ;  /* 0x0037a400010e7983 */ /* 0x000ee20000100800 */
[----:B------:R-:W-:Y:S01]  /*4d1b0*/  PRMT R11, RZ, 0x7610, R11 ;  /* 0x00007610ff0b7816 */ /* 0x000fe2000000000b */
[----:B-1----:R-:W-:Y:S01]  /*4d1c0*/  @P1 IMAD.MOV.U32 R12, RZ, RZ, R2 ;  /* 0x000000ffff0c1224 */ /* 0x002fe200078e0002 */
[----:B--2---:R0:W-:Y:S01]  /*4d1d0*/  STL [R1+0x4638], R9 ;  /* 0x0046380901007387 */ /* 0x0041e20000100800 */
[----:B------:R-:W2:Y:S02]  /*4d1e0*/  LDL R16, [R1+0x37ac] ;  /* 0x0037ac0001107983 */ /* 0x000ea40000100800 */
[----:B------:R-:W2:Y:S01]  /*4d1f0*/  LDL R6, [R1+0x37bc] ;  /* 0x0037bc0001067983 */ /* 0x000ea20000100800 */
[----:B0-----:R-:W2:Y:S04]  /*4d200*/  LDL R9, [R1+0x37b4] ;  /* 0x0037b40001097983 */ /* 0x001ea80000100800 */
[----:B------:R-:W-:Y:S01]  /*4d210*/  STL [R1+0x463c], R10 ;  /* 0x00463c0a01007387 */ /* 0x000fe20000100800 */
[----:B------:R-:W-:Y:S01]  /*4d220*/  ISETP.GT.AND P0, PT, R4, 0xfe, PT ;  /* 0x000000fe0400780c */ /* 0x000fe20003f04270 */
[----:B------:R-:W2:Y:S02]  /*4d230*/  LDL R2, [R1+0x37c8] ;  /* 0x0037c80001027983 */ /* 0x000ea40000100800 */
[----:B----4-:R-:W-:-:S02]  /*4d240*/  @P1 IMAD.MOV.U32 R13, RZ, RZ, R7 ;  /* 0x000000ffff0d1224 */ /* 0x010fc400078e0007 */
[----:B------:R-:W4:Y:S04]  /*4d250*/  LDL R7, [R1+0x37a0] ;  /* 0x0037a00001077983 */ /* 0x000f280000100800 */
[----:B------:R0:W4:Y:S01]  /*4d260*/  @P1 LDG.E.U16 R11, [R12.64] ;  /* 0x000000040c0b1981 */ /* 0x000122000c1e1500 */
[----:B---3--:R-:W-:Y:S02]  /*4d270*/  @P1 IMAD.MOV.U32 R15, RZ, RZ, R14 ;  /* 0x000000ffff0f1224 */ /* 0x008fe400078e000e */
[----:B------:R-:W-:Y:S01]  /*4d280*/  @P1 IMAD.MOV.U32 R14, RZ, RZ, R5 ;  /* 0x000000ffff0e1224 */ /* 0x000fe200078e0005 */
[----:B0-----:R-:W-:Y:S02]  /*4d290*/  PRMT R12, RZ, 0x7610, R12 ;  /* 0x00007610ff0c7816 */ /* 0x001fe4000000000c */
[----:B------:R-:W-:-:S04]  /*4d2a0*/  PRMT R13, RZ, 0x7610, R13 ;  /* 0x00007610ff0d7816 */ /* 0x000fc8000000000d */
[----:B------:R2:W3:Y:S01]  /*4d2b0*/  @P1 LDG.E.U16 R12, [R14.64] ;  /* 0x000000040e0c1981 */ /* 0x0004e2000c1e1500 */
[----:B------:R-:W-:Y:S01]  /*4d2c0*/  PRMT R17, RZ, 0x7610, R17 ;  /* 0x00007610ff117816 */ /* 0x000fe20000000011 */
[----:B--2---:R-:W-:Y:S02]  /*4d2d0*/  @P0 IMAD.MOV.U32 R15, RZ, RZ, R16 ;  /* 0x000000ffff0f0224 */ /* 0x004fe400078e0010 */
[----:B------:R-:W-:-:S05]  /*4d2e0*/  @P0 IMAD.MOV.U32 R14, RZ, RZ, R9 ;  /* 0x000000ffff0e0224 */ /* 0x000fca00078e0009 */
[----:B------:R0:W2:Y:S02]  /*4d2f0*/  @P0 LDG.E.U16 R13, [R14.64] ;  /* 0x000000040e0d0981 */ /* 0x0000a4000c1e1500 */
[----:B0-----:R-:W-:Y:S02]  /*4d300*/  @P0 IMAD.MOV.U32 R14, RZ, RZ, R6 ;  /* 0x000000ffff0e0224 */ /* 0x001fe400078e0006 */
[----:B----4-:R-:W-:Y:S01]  /*4d310*/  STL [R1+0x4640], R11 ;  /* 0x0046400b01007387 */ /* 0x010fe20000100800 */
[----:B------:R-:W4:Y:S02]  /*4d320*/  LDL R5, [R1+0x37b8] ;  /* 0x0037b80001057983 */ /* 0x000f240000100800 */
[----:B------:R-:W-:-:S05]  /*4d330*/  @P0 IMAD.MOV.U32 R15, RZ, RZ, R7 ;  /* 0x000000ffff0f0224 */ /* 0x000fca00078e0007 */
[----:B------:R0:W4:Y:S04]  /*4d340*/  @P0 LDG.E.U16 R17, [R14.64] ;  /* 0x000000040e110981 */ /* 0x000128000c1e1500 */
[----:B---3--:R1:W-:Y:S01]  /*4d350*/  STL [R1+0x4644], R12 ;  /* 0x0046440c01007387 */ /* 0x0083e20000100800 */
[----:B------:R-:W3:Y:S02]  /*4d360*/  LDL R18, [R1+0x37c4] ;  /* 0x0037c40001127983 */ /* 0x000ee40000100800 */
[----:B------:R-:W3:Y:S01]  /*4d370*/  LDL R16, [R1+0x37d0] ;  /* 0x0037d00001107983 */ /* 0x000ee20000100800 */
[----:B------:R-:W-:Y:S01]  /*4d380*/  PRMT R19, RZ, 0x7610, R19 ;  /* 0x00007610ff137816 */ /* 0x000fe20000000013 */
[----:B0-----:R-:W-:Y:S01]  /*4d390*/  @P0 IMAD.MOV.U32 R14, RZ, RZ, R2 ;  /* 0x000000ffff0e0224 */ /* 0x001fe200078e0002 */
[----:B-1----:R-:W3:Y:S04]  /*4d3a0*/  LDL R12, [R1+0x37d4] ;  /* 0x0037d400010c7983 */ /* 0x002ee80000100800 */
[----:B--2---:R0:W-:Y:S01]  /*4d3b0*/  STL [R1+0x4648], R13 ;  /* 0x0046480d01007387 */ /* 0x0041e20000100800 */
[----:B------:R-:W2:Y:S02]  /*4d3c0*/  LDL R10, [R1+0x37c0] ;  /* 0x0037c000010a7983 */ /* 0x000ea40000100800 */
[----:B------:R-:W2:Y:S01]  /*4d3d0*/  LDL R9, [R1+0x37dc] ;  /* 0x0037dc0001097983 */ /* 0x000ea20000100800 */
[----:B0-----:R-:W2:Y:S01]  /*4d3e0*/  LDL R13, [R1+0x37cc] ;  /* 0x0037cc00010d7983 */ /* 0x001ea20000100800 */
[----:B----4-:R-:W-:-:S05]  /*4d3f0*/  @P0 IMAD.MOV.U32 R15, RZ, RZ, R5 ;  /* 0x000000ffff0f0224 */ /* 0x010fca00078e0005 */
[----:B------:R3:W4:Y:S04]  /*4d400*/  @P0 LDG.E.U16 R19, [R14.64] ;  /* 0x000000040e130981 */ /* 0x000728000c1e1500 */
[----:B------:R-:W-:Y:S01]  /*4d410*/  STL [R1+0x464c], R17 ;  /* 0x00464c1101007387 */ /* 0x000fe20000100800 */
[----:B------:R-:W4:Y:S02]  /*4d420*/  LDL R7, [R1+0x37d8] ;  /* 0x0037d80001077983 */ /* 0x000f240000100800 */
[----:B------:R-:W4:Y:S02]  /*4d430*/  LDL R6, [R1+0x37ec] ;  /* 0x0037ec0001067983 */ /* 0x000f240000100800 */
[----:B------:R-:W4:Y:S01]  /*4d440*/  LDL R5, [R1+0x37e8] ;  /* 0x0037e80001057983 */ /* 0x000f220000100800 */
[----:B------:R-:W4:Y:S01]  /*4d450*/  LDL R2, [R1+0x39ec] ;  /* 0x0039ec0001027983 */ /* 0x000f220000100800 */
[----:B------:R-:W-:-:S02]  /*4d460*/  ISETP.GT.AND P1, PT, R4, 0xff, PT ;  /* 0x000000ff0400780c */ /* 0x000fc40003f24270 */
[----:B------:R-:W-:Y:S01]  /*4d470*/  PRMT R21, RZ, 0x7610, R21 ;  /* 0x00007610ff157816 */ /* 0x000fe20000000015 */
[----:B---3--:R-:W-:Y:S02]  /*4d480*/  @P0 IMAD.MOV.U32 R15, RZ, RZ, R18 ;  /* 0x000000ffff0f0224 */ /* 0x008fe400078e0012 */
[----:B------:R-:W-:Y:S01]  /*4d490*/  @P0 IMAD.MOV.U32 R14, RZ, RZ, R16 ;  /* 0x000000ffff0e0224 */ /* 0x000fe200078e0010 */
[----:B------:R-:W-:-:S04]  /*4d4a0*/  PRMT R11, RZ, 0x7610, R11 ;  /* 0x00007610ff0b7816 */ /* 0x000fc8000000000b */
[----:B------:R0:W3:Y:S01]  /*4d4b0*/  @P0 LDG.E.U16 R21, [R14.64] ;  /* 0x000000040e150981 */ /* 0x0000e2000c1e1500 */
[----:B------:R-:W-:Y:S02]  /*4d4c0*/  PRMT R8, RZ, 0x7610, R8 ;  /* 0x00007610ff087816 */ /* 0x000fe40000000008 */
[----:B0-----:R-:W-:Y:S01]  /*4d4d0*/  @P1 IMAD.MOV.U32 R14, RZ, RZ, R12 ;  /* 0x000000ffff0e1224 */ /* 0x001fe200078e000c */
[----:B------:R-:W-:Y:S01]  /*4d4e0*/  PRMT R0, RZ, 0x7610, R0 ;  /* 0x00007610ff007816 */ /* 0x000fe20000000000 */
[----:B--2---:R-:W-:-:S05]  /*4d4f0*/  @P1 IMAD.MOV.U32 R15, RZ, RZ, R13 ;  /* 0x000000ffff0f1224 */ /* 0x004fca00078e000d */
[----:B------:R0:W2:Y:S02]  /*4d500*/  @P1 LDG.E.U16 R11, [R14.64] ;  /* 0x000000040e0b1981 */ /* 0x0000a4000c1e1500 */
[----:B0-----:R-:W-:Y:S02]  /*4d510*/  @P1 IMAD.MOV.U32 R14, RZ, RZ, R9 ;  /* 0x000000ffff0e1224 */ /* 0x001fe400078e0009 */
[----:B------:R-:W-:Y:S01]  /*4d520*/  @P1 IMAD.MOV.U32 R15, RZ, RZ, R10 ;  /* 0x000000ffff0f1224 */ /* 0x000fe200078e000a */
[----:B----4-:R-:W-:Y:S01]  /*4d530*/  STL [R1+0x4650], R19 ;  /* 0x0046501301007387 */ /* 0x010fe20000100800 */
[----:B------:R0:W-:Y:S03]  /*4d540*/  STL [R1+0x45ec], R4 ;  /* 0x0045ec0401007387 */ /* 0x0001e60000100800 */
[----:B------:R1:W4:Y:S01]  /*4d550*/  @P1 LDG.E.U16 R8, [R14.64] ;  /* 0x000000040e081981 */ /* 0x000322000c1e1500 */
[----:B0-----:R-:W-:Y:S01]  /*4d560*/  PRMT R4, RZ, 0x7610, R4 ;  /* 0x00007610ff047816 */ /* 0x001fe20000000004 */
[----:B-1----:R-:W-:-:S02]  /*4d570*/  @P1 IMAD.MOV.U32 R14, RZ, RZ, R6 ;  /* 0x000000ffff0e1224 */ /* 0x002fc400078e0006 */
[----:B------:R-:W-:-:S05]  /*4d580*/  @P1 IMAD.MOV.U32 R15, RZ, RZ, R7 ;  /* 0x000000ffff0f1224 */ /* 0x000fca00078e0007 */
[----:B------:R0:W2:Y:S02]  /*4d590*/  @P1 LDG.E.U16 R4, [R14.64] ;  /* 0x000000040e041981 */ /* 0x0000a4000c1e1500 */
[----:B0-----:R-:W-:Y:S02]  /*4d5a0*/  @P1 IMAD.MOV.U32 R14, RZ, RZ, R2 ;  /* 0x000000ffff0e1224 */ /* 0x001fe400078e0002 */
[----:B------:R-:W-:-:S05]  /*4d5b0*/  @P1 IMAD.MOV.U32 R15, RZ, RZ, R5 ;  /* 0x000000ffff0f1224 */ /* 0x000fca00078e0005 */
[----:B------:R-:W2:Y:S04]  /*4d5c0*/  @P1 LDG.E.U16 R0, [R14.64] ;  /* 0x000000040e001981 */ /* 0x000ea8000c1e1500 */
[----:B---3--:R-:W-:Y:S04]  /*4d5d0*/  STL [R1+0x4654], R21 ;  /* 0x0046541501007387 */ /* 0x008fe80000100800 */
[----:B------:R-:W0:Y:S01]  /*4d5e0*/  S2R R3, SR_TID.X ;  /* 0x0000000000037919 */ /* 0x000e220000002100 */
[----:B------:R-:W-:Y:S06]  /*4d5f0*/  BAR.SYNC.DEFER_BLOCKING 0x0 ;  /* 0x0000000000007b1d */ /* 0x000fec0000010000 */
[----:B--2---:R1:W-:Y:S04]  /*4d600*/  STL [R1+0x5f0], R0 ;  /* 0x0005f00001007387 */ /* 0x0043e80000100800 */
[----:B-1----:R-:W2:Y:S01]  /*4d610*/  LDL.LU R0, [R1+0x17d4] ;  /* 0x0017d40001007983 */ /* 0x002ea20000300800 */
[----:B------:R-:W3:Y:S02]  /*4d620*/  LDL.LU R2, [R1+0x17d0] ;  /* 0x0017d00001027983 */ /* 0x000ee40000300800 */
[----:B------:R-:W-:Y:S02]  /*4d630*/  STL [R1+0x42a8], R15 ;  /* 0x0042a80f01007387 */ /* 0x000fe40000100800 */
[----:B------:R-:W-:Y:S01]  /*4d640*/  STL [R1+0x42b0], R15 ;  /* 0x0042b00f01007387 */ /* 0x000fe20000100800 */
[----:B------:R-:W-:Y:S01]  /*4d650*/  STL [R1+0x42b4], R15 ;  /* 0x0042b40f01007387 */ /* 0x000fe20000100800 */
[----:B------:R-:W-:Y:S02]  /*4d660*/  STL [R1+0x42b8], R15 ;  /* 0x0042b80f01007387 */ /* 0x000fe40000100800 */
        /* <DEDUP_REMOVED lines=19> */
[----:B----4-:R-:W-:Y:S02]  /*4d7a0*/  STL [R1+0x600], R8 ;  /* 0x0006000801007387 */ /* 0x010fe40000100800 */
        /* <DEDUP_REMOVED lines=86> */
[----:B------:R1:W-:Y:S04]  /*4dd10*/  STL [R1+0x4590], R14 ;  /* 0x0045900e01007387 */ /* 0x0003e80000100800 */
[----:B-1----:R-:W4:Y:S04]  /*4dd20*/  LDL.LU R14, [R1+0x1750] ;  /* 0x00175000010e7983 */ /* 0x002f280000300800 */
[----:B----4-:R1:W-:Y:S04]  /*4dd30*/  STL [R1+0x47a0], R14 ;  /* 0x0047a00e01007387 */ /* 0x0103e80000100800 */
[----:B-1----:R-:W4:Y:S04]  /*4dd40*/  LDL.LU R14, [R1+0x1754] ;  /* 0x00175400010e7983 */ /* 0x002f280000300800 */
[----:B----4-:R1:W-:Y:S04]  /*4dd50*/  STL [R1+0x47a4], R14 ;  /* 0x0047a40e01007387 */ /* 0x0103e80000100800 */
[----:B-1----:R-:W4:Y:S01]  /*4dd60*/  LDL.LU R14, [R1+0x17c8] ;  /* 0x0017c800010e7983 */ /* 0x002f220000300800 */
[----:B0-----:R-:W-:-:S05]  /*4dd70*/  LOP3.LUT R3, R3, 0x7f, RZ, 0xc0, !PT ;  /* 0x0000007f03037812 */ /* 0x001fca00078ec0ff */
[----:B------:R-:W-:Y:S01]  /*4dd80*/  IMAD.SHL.U32 R3, R3, 0x2, RZ ;  /* 0x0000000203037824 */ /* 0x000fe200078e00ff */
[----:B----4-:R0:W-:Y:S04]  /*4dd90*/  STL [R1+0x47a8], R14 ;  /* 0x0047a80e01007387 */ /* 0x0101e80000100800 */
[----:B0-----:R-:W4:Y:S01]  /*4dda0*/  LDL.LU R14, [R1+0x17cc] ;  /* 0x0017cc00010e7983 */ /* 0x001f220000300800 */
[----:B------:R-:W4:Y:S02]  /*4ddb0*/  LDL.LU R15, [R1+0x174c] ;  /* 0x00174c00010f7983 */ /* 0x000f240000300800 */
[----:B------:R-:W4:Y:S02]  /*4ddc0*/  LDL.LU R21, [R1+0x1748] ;  /* 0x0017480001157983 */ /* 0x000f240000300800 */
[----:B------:R-:W4:Y:S01]  /*4ddd0*/  LDL.LU R4, [R1+0x16d4] ;  /* 0x0016d40001047983 */ /* 0x000f220000300800 */
[----:B------:R-:W4:Y:S01]  /*4dde0*/  LDL.LU R19, [R1+0x16d0] ;  /* 0x0016d00001137983 */ /* 0x000f220000300800 */
        /* <DEDUP_REMOVED lines=19> */
[----:B------:R-:W4:Y:S04]  /*4df20*/  LDL.LU R28, [R1+0x144c] ;  /* 0x00144c00011c7983 */ /* 0x000f280000300800 */
[----:B--2---:R0:W-:Y:S01]  /*4df30*/  STS.U16 [R3], R0 ;  /* 0x0000000003007388 */ /* 0x0041e20000000400 */
[----:B------:R-:W2:Y:S03]  /*4df40*/  LDL.LU R29, [R1+0x1448] ;  /* 0x00144800011d7983 */ /* 0x000ea60000300800 */
[----:B---3--:R1:W-:Y:S04]  /*4df50*/  STS.U16 [R3+0x100], R2 ;  /* 0x0001000203007388 */ /* 0x0083e80000000400 */
[----:B0-----:R-:W3:Y:S01]  /*4df60*/  LDL.LU R0, [R1+0x1444] ;  /* 0x0014440001007983 */ /* 0x001ee20000300800 */
[----:B-1----:R-:W2:Y:S03]  /*4df70*/  LDL.LU R2, [R1+0x13d0] ;  /* 0x0013d00001027983 */ /* 0x002ea60000300800 */
[----:B----4-:R0:W-:Y:S04]  /*4df80*/  STS.U16 [R3+0x200], R14 ;  /* 0x0002000e03007388 */ /* 0x0101e80000000400 */
[----:B0-----:R-:W4:Y:S04]  /*4df90*/  LDL.LU R14, [R1+0x47a8] ;  /* 0x0047a800010e7983 */ /* 0x001f280000300800 */
[----:B----4-:R0:W-:Y:S04]  /*4dfa0*/  STS.U16 [R3+0x300], R14 ;  /* 0x0003000e03007388 */ /* 0x0101e80000000400 */
[----:B0-----:R-:W4:Y:S04]  /*4dfb0*/  LDL.LU R14, [R1+0x47a4] ;  /* 0x0047a400010e7983 */ /* 0x001f280000300800 */
[----:B----4-:R0:W-:Y:S04]  /*4dfc0*/  STS.U16 [R3+0x2000], R14 ;  /* 0x0020000e03007388 */ /* 0x0101e80000000400 */
[----:B0-----:R-:W4:Y:S04]  /*4dfd0*/  LDL.LU R14, [R1+0x47a0] ;  /* 0x0047a000010e7983 */ /* 0x001f280000300800 */
[----:B----4-:R0:W-:Y:S04]  /*4dfe0*/  STS.U16 [R3+0x2100], R14 ;  /* 0x0021000e03007388 */ /* 0x0101e80000000400 */
[----:B0-----:R-:W4:Y:S04]  /*4dff0*/  LDL.LU R14, [R1+0x1350] ;  /* 0x00135000010e7983 */ /* 0x001f280000300800 */
[----:B----4-:R0:W-:Y:S04]  /*4e000*/  STL [R1+0x4794], R14 ;  /* 0x0047940e01007387 */ /* 0x0101e80000100800 */
[----:B0-----:R-:W4:Y:S04]  /*4e010*/  LDL.LU R14, [R1+0x13c4] ;  /* 0x0013c400010e7983 */ /* 0x001f280000300800 */
[----:B----4-:R0:W-:Y:S04]  /*4e020*/  STL [R1+0x4798], R14 ;  /* 0x0047980e01007387 */ /* 0x0101e80000100800 */
[----:B0-----:R-:W4:Y:S04]  /*4e030*/  LDL.LU R14, [R1+0x13c8] ;  /* 0x0013c800010e7983 */ /* 0x001f280000300800 */
[----:B------:R-:W-:Y:S04]  /*4e040*/  STS.U16 [R3+0x2200], R15 ;  /* 0x0022000f03007388 */ /* 0x000fe80000000400 */
        /* <DEDUP_REMOVED lines=26> */
[----:B------:R0:W-:Y:S01]  /*4e1f0*/  STS.U16 [R3+0x8300], R5 ;  /* 0x0083000503007388 */ /* 0x0001e20000000400 */
[----:B------:R-:W4:Y:S03]  /*4e200*/  LDL.LU R6, [R1+0x11cc] ;  /* 0x0011cc0001067983 */ /* 0x000f260000300800 */
[----:B------:R1:W-:Y:S04]  /*4e210*/  STS.U16 [R3+0xa000], R16 ;  /* 0x00a0001003007388 */ /* 0x0003e80000000400 */
[----:B------:R1:W-:Y:S04]  /*4e220*/  STS.U16 [R3+0xa100], R18 ;  /* 0x00a1001203007388 */ /* 0x0003e80000000400 */
[----:B------:R2:W-:Y:S04]  /*4e230*/  STS.U16 [R3+0xa200], R20 ;  /* 0x00a2001403007388 */ /* 0x0005e80000000400 */
[----:B------:R3:W-:Y:S04]  /*4e240*/  STS.U16 [R3+0xa300], R22 ;  /* 0x00a3001603007388 */ /* 0x0007e80000000400 */
[----:B------:R3:W-:Y:S04]  /*4e250*/  STS.U16 [R3+0xc000], R23 ;  /* 0x00c0001703007388 */ /* 0x0007e80000000400 */
[----:B0-----:R-:W4:Y:S01]  /*4e260*/  LDL.LU R5, [R1+0x11c8] ;  /* 0x0011c80001057983 */ /* 0x001f220000300800 */
[----:B-1----:R-:W4:Y:S02]  /*4e270*/  LDL.LU R16, [R1+0x11c4] ;  /* 0x0011c40001107983 */ /* 0x002f240000300800 */
[----:B------:R-:W4:Y:S01]  /*4e280*/  LDL.LU R18, [R1+0x1150] ;  /* 0x0011500001127983 */ /* 0x000f220000300800 */
[----:B--2---:R-:W2:Y:S01]  /*4e290*/  LDL.LU R20, [R1+0x114c] ;  /* 0x00114c0001147983 */ /* 0x004ea20000300800 */
[----:B---3--:R-:W3:Y:S03]  /*4e2a0*/  LDL.LU R22, [R1+0x1148] ;  /* 0x0011480001167983 */ /* 0x008ee60000300800 */
[----:B------:R0:W-:Y:S01]  /*4e2b0*/  STS.U16 [R3+0xc100], R24 ;  /* 0x00c1001803007388 */ /* 0x0001e20000000400 */
[----:B------:R-:W2:Y:S03]  /*4e2c0*/  LDL.LU R23, [R1+0x1144] ;  /* 0x0011440001177983 */ /* 0x000ea60000300800 */
[----:B------:R1:W-:Y:S04]  /*4e2d0*/  STS.U16 [R3+0xc200], R25 ;  /* 0x00c2001903007388 */ /* 0x0003e80000000400 */
[----:B------:R1:W-:Y:S04]  /*4e2e0*/  STS.U16 [R3+0xc300], R26 ;  /* 0x00c3001a03007388 */ /* 0x0003e80000000400 */
[----:B------:R1:W-:Y:S04]  /*4e2f0*/  STS.U16 [R3+0xe000], R27 ;  /* 0x00e0001b03007388 */ /* 0x0003e80000000400 */
[----:B------:R1:W-:Y:S04]  /*4e300*/  STS.U16 [R3+0xe100], R28 ;  /* 0x00e1001c03007388 */ /* 0x0003e80000000400 */
[----:B------:R1:W-:Y:S04]  /*4e310*/  STS.U16 [R3+0xe200], R29 ;  /* 0x00e2001d03007388 */ /* 0x0003e80000000400 */
[----:B0-----:R-:W2:Y:S01]  /*4e320*/  LDL.LU R24, [R1+0x10d0] ;  /* 0x0010d00001187983 */ /* 0x001ea20000300800 */
[----:B-1----:R-:W2:Y:S02]  /*4e330*/  LDL.LU R25, [R1+0x10cc] ;  /* 0x0010cc0001197983 */ /* 0x002ea40000300800 */
[----:B------:R-:W2:Y:S01]  /*4e340*/  LDL.LU R26, [R1+0x10c8] ;  /* 0x0010c800011a7983 */ /* 0x000ea20000300800 */
[----:B------:R-:W2:Y:S01]  /*4e350*/  LDL.LU R27, [R1+0x10c4] ;  /* 0x0010c400011b7983 */ /* 0x000ea20000300800 */
[----:B------:R-:W2:Y:S03]  /*4e360*/  LDL.LU R28, [R1+0x1050] ;  /* 0x00105000011c7983 */ /* 0x000ea60000300800 */
[----:B------:R0:W-:Y:S01]  /*4e370*/  STS.U16 [R3+0xe300], R0 ;  /* 0x00e3000003007388 */ /* 0x0001e20000000400 */
[----:B------:R-:W2:Y:S03]  /*4e380*/  LDL.LU R29, [R1+0x104c] ;  /* 0x00104c00011d7983 */ /* 0x000ea60000300800 */
[----:B------:R1:W-:Y:S04]  /*4e390*/  STS.U16 [R3+0x10000], R2 ;  /* 0x0100000203007388 */ /* 0x0003e80000000400 */
[----:B0-----:R-:W2:Y:S01]  /*4e3a0*/  LDL.LU R0, [R1+0x1048] ;  /* 0x0010480001007983 */ /* 0x001ea20000300800 */
[----:B-1----:R-:W2:Y:S03]  /*4e3b0*/  LDL.LU R2, [R1+0x1044] ;  /* 0x0010440001027983 */ /* 0x002ea60000300800 */
[----:B----4-:R0:W-:Y:S04]  /*4e3c0*/  STS.U16 [R3+0x10100], R14 ;  /* 0x0101000e03007388 */ /* 0x0101e80000000400 */
[----:B0-----:R-:W4:Y:S04]  /*4e3d0*/  LDL.LU R14, [R1+0x479c] ;  /* 0x00479c00010e7983 */ /* 0x001f280000300800 */
[----:B----4-:R0:W-:Y:S04]  /*4e3e0*/  STS.U16 [R3+0x10200], R14 ;  /* 0x0102000e03007388 */ /* 0x0101e80000000400 */
[----:B0-----:R-:W4:Y:S04]  /*4e3f0*/  LDL.LU R14, [R1+0x4798] ;  /* 0x00479800010e7983 */ /* 0x001f280000300800 */
[----:B----4-:R0:W-:Y:S04]  /*4e400*/  STS.U16 [R3+0x10300], R14 ;  /* 0x0103000e03007388 */ /* 0x0101e80000000400 */
[----:B0-----:R-:W4:Y:S04]  /*4e410*/  LDL.LU R14, [R1+0x4794] ;  /* 0x00479400010e7983 */ /* 0x001f280000300800 */
[----:B--2---:R0:W-:Y:S04]  /*4e420*/  STS.U16 [R3+0x1e300], R2 ;  /* 0x01e3000203007388 */ /* 0x0041e80000000400 */
[----:B0-----:R-:W2:Y:S04]  /*4e430*/  LDL.LU R2, [R1+0xfc4] ;  /* 0x000fc40001027983 */ /* 0x001ea80000300800 */
[----:B----4-:R0:W-:Y:S04]  /*4e440*/  STS.U16 [R3+0x12000], R14 ;  /* 0x0120000e03007388 */ /* 0x0101e80000000400 */
        /* <DEDUP_REMOVED lines=35> */
[----:B---3--:R3:W-:Y:S04]  /*4e680*/  STS.U16 [R3+0x1a200], R22 ;  /* 0x01a2001603007388 */ /* 0x0087e80000000400 */
        /* <DEDUP_REMOVED lines=19> */
[----:B------:R-:W3:Y:S03]  /*4e7c0*/  LDL.LU R29, [R1+0x3d0] ;  /* 0x0003d000011d7983 */ /* 0x000ee60000300800 */
[----:B------:R1:W-:Y:S04]  /*4e7d0*/  STS.U16 [R3+0x20000], R2 ;  /* 0x0200000203007388 */ /* 0x0003e80000000400 */
[----:B0-----:R-:W3:Y:S01]  /*4e7e0*/  LDL.LU R0, [R1+0x3cc] ;  /* 0x0003cc0001007983 */ /* 0x001ee20000300800 */
[----:B-1----:R-:W3:Y:S03]  /*4e7f0*/  LDL.LU R2, [R1+0x3c8] ;  /* 0x0003c80001027983 */ /* 0x002ee60000300800 */
[----:B----4-:R0:W-:Y:S04]  /*4e800*/  STS.U16 [R3+0x20100], R14 ;  /* 0x0201000e03007388 */ /* 0x0101e80000000400 */
[----:B0-----:R-:W4:Y:S04]  /*4e810*/  LDL.LU R14, [R1+0x4790] ;  /* 0x00479000010e7983 */ /* 0x001f280000300800 */
[----:B--2---:R-:W-:Y:S04]  /*4e820*/  STS.U16 [R3+0x2c300], R28 ;  /* 0x02c3001c03007388 */ /* 0x004fe80000000400 */
[----:B---3--:R-:W-:Y:S04]  /*4e830*/  STS.U16 [R3+0x2e100], R0 ;  /* 0x02e1000003007388 */ /* 0x008fe80000000400 */
[----:B----4-:R0:W-:Y:S04]  /*4e840*/  STS.U16 [R3+0x20200], R14 ;  /* 0x0202000e03007388 */ /* 0x0101e80000000400 */
[----:B0-----:R-:W2:Y:S01]  /*4e850*/  LDL.LU R14, [R1+0x478c] ;  /* 0x00478c00010e7983 */ /* 0x001ea20000300800 */
[----:B------:R-:W3:Y:S02]  /*4e860*/  LDL.LU R28, [R1+0x3c4] ;  /* 0x0003c400011c7983 */ /* 0x000ee40000300800 */
[----:B------:R-:W4:Y:S02]  /*4e870*/  LDL.LU R0, [R1+0x348] ;  /* 0x0003480001007983 */ /* 0x000f240000300800 */
[----:B----4-:R0:W-:Y:S04]  /*4e880*/  STL [R1+0x4784], R0 ;  /* 0x0047840001007387 */ /* 0x0101e80000100800 */
[----:B0-----:R-:W4:Y:S04]  /*4e890*/  LDL.LU R0, [R1+0x34c] ;  /* 0x00034c0001007983 */ /* 0x001f280000300800 */
[----:B------:R-:W-:Y:S04]  /*4e8a0*/  STS.U16 [R3+0x2e200], R2 ;  /* 0x02e2000203007388 */ /* 0x000fe80000000400 */
[----:B--2---:R-:W-:Y:S04]  /*4e8b0*/  STS.U16 [R3+0x20300], R14 ;  /* 0x0203000e03007388 */ /* 0x004fe80000000400 */
        /* <DEDUP_REMOVED lines=12> */
[----:B0-----:R-:W2:Y:S01]  /*4e980*/  LDL.LU R0, [R1+0x350] ;  /* 0x0003500001007983 */ /* 0x001ea20000300800 */
        /* <DEDUP_REMOVED lines=22> */
[----:B---3--:R-:W3:Y:S01]  /*4eaf0*/  LDL.LU R16, [R1+0x154] ;  /* 0x0001540001107983 */ /* 0x008ee20000300800 */
[----:B------:R-:W3:Y:S03]  /*4eb00*/  LDL.LU R18, [R1+0xf0] ;  /* 0x0000f00001127983 */ /* 0x000ee60000300800 */
[----:B------:R0:W-:Y:S01]  /*4eb10*/  STS.U16 [R3+0x2a100], R22 ;  /* 0x02a1001603007388 */ /* 0x0001e20000000400 */
[----:B------:R-:W3:Y:S03]  /*4eb20*/  LDL.LU R20, [R1+0xec] ;  /* 0x0000ec0001147983 */ /* 0x000ee60000300800 */
[----:B------:R1:W-:Y:S04]  /*4eb30*/  STS.U16 [R3+0x2a200], R23 ;  /* 0x02a2001703007388 */ /* 0x0003e80000000400 */
[----:B------:R1:W-:Y:S04]  /*4eb40*/  STS.U16 [R3+0x2a300], R24 ;  /* 0x02a3001803007388 */ /* 0x0003e80000000400 */
[----:B------:R1:W-:Y:S04]  /*4eb50*/  STS.U16 [R3+0x2e000], R29 ;  /* 0x02e0001d03007388 */ /* 0x0003e80000000400 */
[----:B------:R1:W-:Y:S04]  /*4eb60*/  STS.U16 [R3+0x2c000], R25 ;  /* 0x02c0001903007388 */ /* 0x0003e80000000400 */
[----:B------:R1:W-:Y:S04]  /*4eb70*/  STS.U16 [R3+0x2c100], R26 ;  /* 0x02c1001a03007388 */ /* 0x0003e80000000400 */
[----:B0-----:R-:W3:Y:S01]  /*4eb80*/  LDL.LU R22, [R1+0xe8] ;  /* 0x0000e80001167983 */ /* 0x001ee20000300800 */
[----:B-1----:R-:W3:Y:S02]  /*4eb90*/  LDL.LU R23, [R1+0xe4] ;  /* 0x0000e40001177983 */ /* 0x002ee40000300800 */
[----:B------:R-:W3:Y:S01]  /*4eba0*/  LDL.LU R24, [R1+0x80] ;  /* 0x0000800001187983 */ /* 0x000ee20000300800 */
[----:B------:R-:W3:Y:S01]  /*4ebb0*/  LDL.LU R29, [R1+0x7c] ;  /* 0x00007c00011d7983 */ /* 0x000ee20000300800 */
[----:B------:R-:W3:Y:S03]  /*4ebc0*/  LDL.LU R25, [R1+0x78] ;  /* 0x0000780001197983 */ /* 0x000ee60000300800 */
[----:B------:R0:W-:Y:S01]  /*4ebd0*/  STS.U16 [R3+0x2c200], R27 ;  /* 0x02c2001b03007388 */ /* 0x0001e20000000400 */
[----:B------:R-:W3:Y:S03]  /*4ebe0*/  LDL.LU R26, [R1+0x74] ;  /* 0x00007400011a7983 */ /* 0x000ee60000300800 */
[----:B------:R1:W-:Y:S04]  /*4ebf0*/  STS.U16 [R3+0x2e300], R28 ;  /* 0x02e3001c03007388 */ /* 0x0003e80000000400 */
[----:B0-----:R-:W3:Y:S01]  /*4ec00*/  LDL.LU R27, [R1+0x10] ;  /* 0x00001000011b7983 */ /* 0x001ee20000300800 */
[----:B-1----:R-:W3:Y:S03]  /*4ec10*/  LDL.LU R28, [R1+0xc] ;  /* 0x00000c00011c7983 */ /* 0x002ee60000300800 */
[----:B--2---:R0:W-:Y:S04]  /*4ec20*/  STS.U16 [R3+0x30000], R0 ;  /* 0x0300000003007388 */ /* 0x0041e80000000400 */
[----:B0-----:R-:W2:Y:S04]  /*4ec30*/  LDL.LU R0, [R1+0x4788] ;  /* 0x0047880001007983 */ /* 0x001ea80000300800 */
[----:B--2---:R0:W-:Y:S04]  /*4ec40*/  STS.U16 [R3+0x30100], R0 ;  /* 0x0301000003007388 */ /* 0x0041e80000000400 */
[----:B0-----:R-:W2:Y:S04]  /*4ec50*/  LDL.LU R0, [R1+0x4784] ;  /* 0x0047840001007983 */ /* 0x001ea80000300800 */
[----:B----4-:R-:W-:Y:S04]  /*4ec60*/  STS.U16 [R3+0x30300], R2 ;  /* 0x0303000203007388 */ /* 0x010fe80000000400 */
[----:B--2---:R0:W-:Y:S04]  /*4ec70*/  STS.U16 [R3+0x30200], R0 ;  /* 0x0302000003007388 */ /* 0x0041e80000000400 */
[----:B0-----:R-:W2:Y:S01]  /*4ec80*/  LDL.LU R0, [R1+0x4780] ;  /* 0x0047800001007983 */ /* 0x001ea20000300800 */
[----:B------:R-:W4:Y:S03]  /*4ec90*/  LDL.LU R2, [R1+0x477c] ;  /* 0x00477c0001027983 */ /* 0x000f260000300800 */
[----:B---3--:R0:W-:Y:S04]  /*4eca0*/  STS.U16 [R3+0x3c100], R29 ;  /* 0x03c1001d03007388 */ /* 0x0081e80000000400 */
[----:B0-----:R-:W3:Y:S01]  /*4ecb0*/  LDL.LU R29, [R1+0x17c4] ;  /* 0x0017c400011d7983 */ /* 0x001ee20000300800 */
        /* <DEDUP_REMOVED lines=16> */
[----:B------:R-:W-:Y:S03]  /*4edc0*/  STL [R1+0x446c], R3 ;  /* 0x00446c0301007387 */ /* 0x000fe60000100800 */
        /* <DEDUP_REMOVED lines=25> */
[----:B--2---:R0:W-:Y:S04]  /*4ef60*/  STS.U16 [R3+0x3e300], R0 ;  /* 0x03e3000003007388 */ /* 0x0041e80000000400 */
[----:B0-----:R-:W0:Y:S04]  /*4ef70*/  S2R R0, SR_TID.X ;  /* 0x0000000000007919 */ /* 0x001e280000002100 */
[----:B----4-:R0:W-:Y:S02]  /*4ef80*/  STS.U16 [R3+0x3e200], R2 ;  /* 0x03e2000203007388 */ /* 0x0101e40000000400 */
[----:B0-----:R-:W-:-:S05]  /*4ef90*/  LOP3.LUT R2, R0, 0x7f, RZ, 0xc0, !PT ;  /* 0x0000007f00027812 */ /* 0x001fca00078ec0ff */
[----:B------:R-:W-:Y:S01]  /*4efa0*/  STL [R1+0x4748], R2 ;  /* 0x0047480201007387 */ /* 0x000fe20000100800 */
[----:B------:R-:W-:Y:S02]  /*4efb0*/  STL [R1+0x4474], R3 ;  /* 0x0044740301007387 */ /* 0x000fe40000100800 */
[----:B------:R-:W-:Y:S02]  /*4efc0*/  STL [R1+0x447c], R3 ;  /* 0x00447c0301007387 */ /* 0x000fe40000100800 */
[----:B------:R0:W-:Y:S02]  /*4efd0*/  STL [R1+0x45d0], R3 ;  /* 0x0045d00301007387 */ /* 0x0001e40000100800 */
[----:B0-----:R-:W2:Y:S04]  /*4efe0*/  LDL.LU R3, [R1+0x1744] ;  /* 0x0017440001037983 */ /* 0x001ea80000300800 */
[----:B--2---:R0:W-:Y:S04]  /*4eff0*/  STL [R1+0x4770], R3 ;  /* 0x0047700301007387 */ /* 0x0041e80000100800 */
[----:B0-----:R-:W2:Y:S04]  /*4f000*/  LDL.LU R3, [R1+0x17b8] ;  /* 0x0017b80001037983 */ /* 0x001ea80000300800 */
[----:B--2---:R0:W-:Y:S04]  /*4f010*/  STL [R1+0x4774], R3 ;  /* 0x0047740301007387 */ /* 0x0041e80000100800 */
[----:B0-----:R-:W2:Y:S01]  /*4f020*/  LDL.LU R3, [R1+0x17bc] ;  /* 0x0017bc0001037983 */ /* 0x001ea20000300800 */
[----:B------:R-:W-:-:S03]  /*4f030*/  IMAD.SHL.U32 R0, R2, 0x2, RZ ;  /* 0x0000000202007824 */ /* 0x000fc600078e00ff */
[----:B--2---:R0:W-:Y:S04]  /*4f040*/  STL [R1+0x4778], R3 ;  /* 0x0047780301007387 */ /* 0x0041e80000100800 */
        /* <DEDUP_REMOVED lines=21> */
[----:B------:R-:W-:Y:S01]  /*4f1a0*/  LOP3.LUT R0, R0, 0x10, RZ, 0x3c, !PT ;  /* 0x0000001000007812 */ /* 0x000fe200078e3cff */
[----:B------:R-:W4:Y:S02]  /*4f1b0*/  LDL.LU R23, [R1+0x14bc] ;  /* 0x0014bc0001177983 */ /* 0x000f240000300800 */
[----:B------:R-:W4:Y:S01]  /*4f1c0*/  LDL.LU R24, [R1+0x14b8] ;  /* 0x0014b80001187983 */ /* 0x000f220000300800 */
[----:B------:R-:W4:Y:S01]  /*4f1d0*/  LDL.LU R25, [R1+0x14b4] ;  /* 0x0014b40001197983 */ /* 0x000f220000300800 */
[----:B------:R-:W4:Y:S02]  /*4f1e0*/  LDL.LU R26, [R1+0x1440] ;  /* 0x00144000011a7983 */ /* 0x000f240000300800 */
[----:B------:R-:W4:Y:S01]  /*4f1f0*/  LDL.LU R27, [R1+0x143c] ;  /* 0x00143c00011b7983 */ /* 0x000f220000300800 */
[----:B---3--:R0:W-:Y:S01]  /*4f200*/  STS.U16 [R0+0x400], R29 ;  /* 0x0004001d00007388 */ /* 0x0081e20000000400 */
[----:B------:R-:W3:Y:S03]  /*4f210*/  LDL.LU R28, [R1+0x1438] ;  /* 0x00143800011c7983 */ /* 0x000ee60000300800 */
[----:B0-----:R-:W3:Y:S04]  /*4f220*/  LDL.LU R29, [R1+0x1434] ;  /* 0x00143400011d7983 */ /* 0x001ee80000300800 */
[----:B--2---:R0:W-:Y:S04]  /*4f230*/  STS.U16 [R0+0x500], R3 ;  /* 0x0005000300007388 */ /* 0x0041e80000000400 */
[----:B0-----:R-:W2:Y:S04]  /*4f240*/  LDL.LU R3, [R1+0x4778] ;  /* 0x0047780001037983 */ /* 0x001ea80000300800 */
[----:B--2---:R0:W-:Y:S04]  /*4f250*/  STS.U16 [R0+0x600], R3 ;  /* 0x0006000300007388 */ /* 0x0041e80000000400 */
[----:B0-----:R-:W2:Y:S04]  /*4f260*/  LDL.LU R3, [R1+0x4774] ;  /* 0x0047740001037983 */ /* 0x001ea80000300800 */
[----:B--2---:R0:W-:Y:S04]  /*4f270*/  STS.U16 [R0+0x700], R3 ;  /* 0x0007000300007388 */ /* 0x0041e80000000400 */
[----:B0-----:R-:W2:Y:S04]  /*4f280*/  LDL.LU R3, [R1+0x4770] ;  /* 0x0047700001037983 */ /* 0x001ea80000300800 */
[----:B--2---:R0:W-:Y:S04]  /*4f290*/  STS.U16 [R0+0x2400], R3 ;  /* 0x0024000300007388 */ /* 0x0041e80000000400 */
[----:B0-----:R-:W2:Y:S04]  /*4f2a0*/  LDL.LU R3, [R1+0x13b4] ;  /* 0x0013b40001037983 */ /* 0x001ea80000300800 */
[----:B--2---:R0:W-:Y:S04]  /*4f2b0*/  STL [R1+0x4764], R3 ;  /* 0x0047640301007387 */ /* 0x0041e80000100800 */
[----:B0-----:R-:W2:Y:S04]  /*4f2c0*/  LDL.LU R3, [R1+0x13b8] ;  /* 0x0013b80001037983 */ /* 0x001ea80000300800 */
[----:B--2---:R0:W-:Y:S04]  /*4f2d0*/  STL [R1+0x4768], R3 ;  /* 0x0047680301007387 */ /* 0x0041e80000100800 */
[----:B0-----:R-:W2:Y:S01]  /*4f2e0*/  LDL.LU R3, [R1+0x13bc] ;  /* 0x0013bc0001037983 */ /* 0x001ea20000300800 */
[----:B----4-:R-:W-:Y:S02]  /*4f2f0*/  STS.U16 [R0+0x2500], R2 ;  /* 0x0025000200007388 */ /* 0x010fe40000000400 */
[----:B------:R-:W-:Y:S02]  /*4f300*/  STS.U16 [R0+0x2600], R14 ;  /* 0x0026000e00007388 */ /* 0x000fe40000000400 */
[----:B------:R-:W-:Y:S01]  /*4f310*/  STS.U16 [R0+0x2700], R15 ;  /* 0x0027000f00007388 */ /* 0x000fe20000000400 */
[----:B------:R-:W-:Y:S01]  /*4f320*/  STS.U16 [R0+0x4400], R21 ;  /* 0x0044001500007388 */ /* 0x000fe20000000400 */
[----:B------:R-:W-:Y:S02]  /*4f330*/  STS.U16 [R0+0x4500], R4 ;  /* 0x0045000400007388 */ /* 0x000fe40000000400 */
[----:B------:R-:W-:Y:S02]  /*4f340*/  STS.U16 [R0+0x4600], R19 ;  /* 0x0046001300007388 */ /* 0x000fe40000000400 */
[----:B------:R-:W-:Y:S01]  /*4f350*/  STS.U16 [R0+0x4700], R17 ;  /* 0x0047001100007388 */ /* 0x000fe20000000400 */
[----:B------:R-:W-:Y:S01]  /*4f360*/  STS.U16 [R0+0x6400], R13 ;  /* 0x0064000d00007388 */ /* 0x000fe20000000400 */
[----:B------:R-:W-:Y:S02]  /*4f370*/  STS.U16 [R0+0x6500], R12 ;  /* 0x0065000c00007388 */ /* 0x000fe40000000400 */
[----:B------:R-:W-:Y:S02]  /*4f380*/  STS.U16 [R0+0x6600], R11 ;  /* 0x0066000b00007388 */ /* 0x000fe40000000400 */
[----:B------:R-:W-:Y:S01]  /*4f390*/  STS.U16 [R0+0x6700], R10 ;  /* 0x0067000a00007388 */ /* 0x000fe20000000400 */
[----:B------:R-:W-:Y:S01]  /*4f3a0*/  STS.U16 [R0+0x8400], R9 ;  /* 0x0084000900007388 */ /* 0x000fe20000000400 */
[----:B------:R-:W-:Y:S03]  /*4f3b0*/  STS.U16 [R0+0x8500], R8 ;  /* 0x0085000800007388 */ /* 0x000fe60000000400 */
        /* <DEDUP_REMOVED lines=15> */
[----:B------:R-:W4:Y:S02]  /*4f4b0*/  LDL.LU R8, [R1+0x11c0] ;  /* 0x0011c00001087983 */ /* 0x000f240000300800 */
[----:B------:R1:W-:Y:S02]  /*4f4c0*/  STS.U16 [R0+0x8700], R6 ;  /* 0x0087000600007388 */ /* 0x0003e40000000400 */
[----:B------:R1:W-:Y:S01]  /*4f4d0*/  STS.U16 [R0+0xa400], R5 ;  /* 0x00a4000500007388 */ /* 0x0003e20000000400 */
[----:B------:R3:W-:Y:S01]  /*4f4e0*/  STS.U16 [R0+0xa500], R16 ;  /* 0x00a5001000007388 */ /* 0x0007e20000000400 */
[----:B------:R3:W-:Y:S02]  /*4f4f0*/  STS.U16 [R0+0xa600], R18 ;  /* 0x00a6001200007388 */ /* 0x0007e40000000400 */
[----:B------:R3:W-:Y:S01]  /*4f500*/  STS.U16 [R0+0xa700], R20 ;  /* 0x00a7001400007388 */ /* 0x0007e20000000400 */
[----:B0-----:R-:W4:Y:S01]  /*4f510*/  LDL.LU R7, [R1+0x11bc] ;  /* 0x0011bc0001077983 */ /* 0x001f220000300800 */
[----:B-1----:R-:W4:Y:S02]  /*4f520*/  LDL.LU R6, [R1+0x11b8] ;  /* 0x0011b80001067983 */ /* 0x002f240000300800 */
[----:B------:R-:W4:Y:S01]  /*4f530*/  LDL.LU R5, [R1+0x11b4] ;  /* 0x0011b40001057983 */ /* 0x000f220000300800 */
[----:B---3--:R-:W3:Y:S01]  /*4f540*/  LDL.LU R16, [R1+0x1140] ;  /* 0x0011400001107983 */ /* 0x008ee20000300800 */
[----:B------:R-:W3:Y:S02]  /*4f550*/  LDL.LU R18, [R1+0x113c] ;  /* 0x00113c0001127983 */ /* 0x000ee40000300800 */
[----:B------:R0:W-:Y:S02]  /*4f560*/  STS.U16 [R0+0xc400], R22 ;  /* 0x00c4001600007388 */ /* 0x0001e40000000400 */
[----:B------:R-:W3:Y:S01]  /*4f570*/  LDL.LU R20, [R1+0x1138] ;  /* 0x0011380001147983 */ /* 0x000ee20000300800 */
[----:B------:R1:W-:Y:S01]  /*4f580*/  STS.U16 [R0+0xc500], R23 ;  /* 0x00c5001700007388 */ /* 0x0003e20000000400 */
[----:B------:R1:W-:Y:S02]  /*4f590*/  STS.U16 [R0+0xc600], R24 ;  /* 0x00c6001800007388 */ /* 0x0003e40000000400 */
[----:B------:R1:W-:Y:S02]  /*4f5a0*/  STS.U16 [R0+0xc700], R25 ;  /* 0x00c7001900007388 */ /* 0x0003e40000000400 */
[----:B------:R1:W-:Y:S01]  /*4f5b0*/  STS.U16 [R0+0xe400], R26 ;  /* 0x00e4001a00007388 */ /* 0x0003e20000000400 */
[----:B------:R1:W-:Y:S04]  /*4f5c0*/  STS.U16 [R0+0xe500], R27 ;  /* 0x00e5001b00007388 */ /* 0x0003e80000000400 */
[----:B0-----:R-:W3:Y:S01]  /*4f5d0*/  LDL.LU R22, [R1+0x1134] ;  /* 0x0011340001167983 */ /* 0x001ee20000300800 */
[----:B-1----:R-:W3:Y:S03]  /*4f5e0*/  LDL.LU R23, [R1+0x10c0] ;  /* 0x0010c00001177983 */ /* 0x002ee60000300800 */
[----:B------:R-:W3:Y:S04]  /*4f5f0*/  LDL.LU R24, [R1+0x10bc] ;  /* 0x0010bc0001187983 */ /* 0x000ee80000300800 */
[----:B------:R-:W3:Y:S01]  /*4f600*/  LDL.LU R25, [R1+0x10b8] ;  /* 0x0010b80001197983 */ /* 0x000ee20000300800 */
[----:B------:R-:W3:Y:S02]  /*4f610*/  LDL.LU R26, [R1+0x10b4] ;  /* 0x0010b400011a7983 */ /* 0x000ee40000300800 */
[----:B------:R0:W-:Y:S02]  /*4f620*/  STS.U16 [R0+0xe600], R28 ;  /* 0x00e6001c00007388 */ /* 0x0001e40000000400 */
[----:B------:R-:W3:Y:S01]  /*4f630*/  LDL.LU R27, [R1+0x1040] ;  /* 0x00104000011b7983 */ /* 0x000ee20000300800 */
[----:B------:R1:W-:Y:S04]  /*4f640*/  STS.U16 [R0+0xe700], R29 ;  /* 0x00e7001d00007388 */ /* 0x0003e80000000400 */
[----:B0-----:R-:W3:Y:S01]  /*4f650*/  LDL.LU R28, [R1+0x103c] ;  /* 0x00103c00011c7983 */ /* 0x001ee20000300800 */
[----:B-1----:R-:W3:Y:S03]  /*4f660*/  LDL.LU R29, [R1+0x1038] ;  /* 0x00103800011d7983 */ /* 0x002ee60000300800 */
        /* <DEDUP_REMOVED lines=43> */
[----:B---3--:R3:W-:Y:S01]  /*4f920*/  STS.U16 [R0+0x1a400], R16 ;  /* 0x01a4001000007388 */ /* 0x0087e20000000400 */
        /* <DEDUP_REMOVED lines=30> */
[----:B--2---:R-:W-:Y:S01]  /*4fb10*/  STS.U16 [R0+0x20600], R3 ;  /* 0x0206000300007388 */ /* 0x004fe20000000400 */
[----:B----4-:R0:W-:Y:S03]  /*4fb20*/  STS.U16 [R0+0x20700], R2 ;  /* 0x0207000200007388 */ /* 0x0101e60000000400 */
[----:B0-----:R-:W2:Y:S04]  /*4fb30*/  LDL.LU R2, [R1+0x33c] ;  /* 0x00033c0001027983 */ /* 0x001ea80000300800 */
[----:B--2---:R0:W-:Y:S04]  /*4fb40*/  STL [R1+0x474c], R2 ;  /* 0x00474c0201007387 */ /* 0x0041e80000100800 */
[----:B0-----:R-:W2:Y:S04]  /*4fb50*/  LDL.LU R2, [R1+0x340] ;  /* 0x0003400001027983 */ /* 0x001ea80000300800 */
[----:B--2---:R0:W-:Y:S04]  /*4fb60*/  STL [R1+0x4750], R2 ;  /* 0x0047500201007387 */ /* 0x0041e80000100800 */
[----:B0-----:R-:W2:Y:S01]  /*4fb70*/  LDL.LU R2, [R1+0x3b4] ;  /* 0x0003b40001027983 */ /* 0x001ea20000300800 */
        /* <DEDUP_REMOVED lines=15> */
[----:B---3--:R-:W-:Y:S01]  /*4fc70*/  STS.U16 [R0+0x28700], R16 ;  /* 0x0287001000007388 */ /* 0x008fe20000000400 */
        /* <DEDUP_REMOVED lines=11> */
[----:B------:R-:W3:Y:S02]  /*4fd30*/  LDL.LU R27, [R1+0x338] ;  /* 0x00033800011b7983 */ /* 0x000ee40000300800 */
[----:B------:R0:W-:Y:S02]  /*4fd40*/  STS.U16 [R0+0x2e500], R29 ;  /* 0x02e5001d00007388 */ /* 0x0001e40000000400 */
[----:B------:R-:W4:Y:S01]  /*4fd50*/  LDL.LU R28, [R1+0x334] ;  /* 0x00033400011c7983 */ /* 0x000f220000300800 */
[----:B0-----:R-:W3:Y:S01]  /*4fd60*/  LDL.LU R29, [R1+0x2c0] ;  /* 0x0002c000011d7983 */ /* 0x001ee20000300800 */
[----:B------:R-:W3:Y:S02]  /*4fd70*/  LDL.LU R3, [R1+0x2bc] ;  /* 0x0002bc0001037983 */ /* 0x000ee40000300800 */
[----:B------:R-:W3:Y:S02]  /*4fd80*/  LDL.LU R14, [R1+0x2b8] ;  /* 0x0002b800010e7983 */ /* 0x000ee40000300800 */
[----:B------:R-:W3:Y:S01]  /*4fd90*/  LDL.LU R15, [R1+0x2b4] ;  /* 0x0002b400010f7983 */ /* 0x000ee20000300800 */
[----:B------:R-:W3:Y:S01]  /*4fda0*/  LDL.LU R21, [R1+0x240] ;  /* 0x0002400001157983 */ /* 0x000ee20000300800 */
        /* <DEDUP_REMOVED lines=19> */
[----:B------:R-:W3:Y:S04]  /*4fee0*/  LDL.LU R26, [R1] ;  /* 0x00000000011a7983 */ /* 0x000ee80000300800 */
[----:B--2---:R0:W-:Y:S04]  /*4fef0*/  STS.U16 [R0+0x2e600], R2 ;  /* 0x02e6000200007388 */ /* 0x0041e80000000400 */
[----:B0-----:R-:W2:Y:S04]  /*4ff00*/  LDL.LU R2, [R1+0x4754] ;  /* 0x0047540001027983 */ /* 0x001ea80000300800 */
[----:B--2---:R0:W-:Y:S04]  /*4ff10*/  STS.U16 [R0+0x2e700], R2 ;  /* 0x02e7000200007388 */ /* 0x0041e80000000400 */
[----:B0-----:R-:W2:Y:S04]  /*4ff20*/  LDL.LU R2, [R1+0x4750] ;  /* 0x0047500001027983 */ /* 0x001ea80000300800 */
[----:B--2---:R0:W-:Y:S04]  /*4ff30*/  STS.U16 [R0+0x30400], R2 ;  /* 0x0304000200007388 */ /* 0x0041e80000000400 */
[----:B0-----:R-:W2:Y:S04]  /*4ff40*/  LDL.LU R2, [R1+0x474c] ;  /* 0x00474c0001027983 */ /* 0x001ea80000300800 */
[----:B--2---:R0:W-:Y:S01]  /*4ff50*/  STS.U16 [R0+0x30500], R2 ;  /* 0x0305000200007388 */ /* 0x0041e20000000400 */
[----:B---3--:R1:W-:Y:S02]  /*4ff60*/  STS.U16 [R0+0x30600], R27 ;  /* 0x0306001b00007388 */ /* 0x0083e40000000400 */
[----:B----4-:R2:W-:Y:S02]  /*4ff70*/  STS.U16 [R0+0x30700], R28 ;  /* 0x0307001c00007388 */ /* 0x0105e40000000400 */
[----:B------:R3:W-:Y:S01]  /*4ff80*/  STS.U16 [R0+0x32400], R29 ;  /* 0x0324001d00007388 */ /* 0x0007e20000000400 */
[----:B0-----:R-:W4:Y:S01]  /*4ff90*/  LDL.LU R2, [R1+0x4748] ;  /* 0x0047480001027983 */ /* 0x001f220000300800 */
[----:B-1----:R-:W4:Y:S02]  /*4ffa0*/  LDL.LU R27, [R1+0x4744] ;  /* 0x00474400011b7983 */ /* 0x002f240000300800 */
[----:B--2---:R-:W2:Y:S02]  /*4ffb0*/  LDL.LU R28, [R1+0x4740] ;  /* 0x00474000011c7983 */ /* 0x004ea40000300800 */
[----:B---3--:R-:W3:Y:S01]  /*4ffc0*/  LDL.LU R29, [R1+0x473c] ;  /* 0x00473c00011d7983 */ /* 0x008ee20000300800 */
        /* <DEDUP_REMOVED lines=24> */
[----:B---3--:R-:W-:Y:S04]  /*50150*/  STS.U16 [R0+0x3e500], R29 ;  /* 0x03e5001d00007388 */ /* 0x008fe80000000400 */
[----:B------:R-:W-:Y:S01]  /*50160*/  STL [R1+0x45e0], R29 ;  /* 0x0045e01d01007387 */ /* 0x000fe20000100800 */
[----:B--2---:R-:W-:Y:S02]  /*50170*/  STS.U16 [R0+0x3e600], R28 ;  /* 0x03e6001c00007388 */ /* 0x004fe40000000400 */
[----:B------:R0:W-:Y:S02]  /*50180*/  STL [R1+0x45e4], R28 ;  /* 0x0045e41c01007387 */ /* 0x0001e40000100800 */
[----:B0-----:R-:W2:Y:S04]  /*50190*/  LDL.LU R28, [R1+0x1734] ;  /* 0x00173400011c7983 */ /* 0x001ea80000300800 */
[----:B--2---:R0:W-:Y:S04]  /*501a0*/  STL [R1+0x4730], R28 ;  /* 0x0047301c01007387 */ /* 0x0041e80000100800 */
[----:B0-----:R-:W2:Y:S04]  /*501b0*/  LDL.LU R28, [R1+0x17ac] ;  /* 0x0017ac00011c7983 */ /* 0x001ea80000300800 */
[----:B--2---:R0:W-:Y:S04]  /*501c0*/  STL [R1+0x4734], R28 ;  /* 0x0047341c01007387 */ /* 0x0041e80000100800 */
[----:B0-----:R-:W2:Y:S01]  /*501d0*/  LDL.LU R28, [R1+0x17b0] ;  /* 0x0017b000011c7983 */ /* 0x001ea20000300800 */
[----:B----4-:R-:W-:-:S02]  /*501e0*/  IMAD.SHL.U32 R3, R2, 0x2, RZ ;  /* 0x0000000202037824 */ /* 0x010fc400078e00ff */
[----:B------:R-:W-:Y:S01]  /*501f0*/  STS.U16 [R0+0x3e700], R27 ;  /* 0x03e7001b00007388 */ /* 0x000fe20000000400 */
[----:B--2---:R0:W-:Y:S04]  /*50200*/  STL [R1+0x4738], R28 ;  /* 0x0047381c01007387 */ /* 0x0041e80000100800 */
[----:B0-----:R-:W2:Y:S01]  /*50210*/  LDL.LU R28, [R1+0x17b4] ;  /* 0x0017b400011c7983 */ /* 0x001ea20000300800 */
[----:B------:R-:W3:Y:S02]  /*50220*/  LDL.LU R29, [R1+0x1730] ;  /* 0x00173000011d7983 */ /* 0x000ee40000300800 */
[----:B------:R-:W4:Y:S02]  /*50230*/  LDL.LU R14, [R1+0x172c] ;  /* 0x00172c00010e7983 */ /* 0x000f240000300800 */
        /* <DEDUP_REMOVED lines=21> */
[----:B------:R-:W-:Y:S01]  /*50390*/  LOP3.LUT R3, R3, 0x20, RZ, 0x3c, !PT ;  /* 0x0000002003037812 */ /* 0x000fe200078e3cff */
[----:B------:R-:W3:Y:S01]  /*503a0*/  LDL.LU R26, [R1+0x1430] ;  /* 0x00143000011a7983 */ /* 0x000ee20000300800 */
[----:B------:R-:W3:Y:S02]  /*503b0*/  LDL.LU R2, [R1+0x142c] ;  /* 0x00142c0001027983 */ /* 0x000ee40000300800 */
[----:B------:R-:W3:Y:S02]  /*503c0*/  LDL.LU R0, [R1+0x1428] ;  /* 0x0014280001007983 */ /* 0x000ee40000300800 */
[----:B------:R-:W-:Y:S01]  /*503d0*/  STL [R1+0x4294], R27 ;  /* 0x0042941b01007387 */ /* 0x000fe20000100800 */
[----:B------:R0:W-:Y:S04]  /*503e0*/  STL [R1+0x45e8], R27 ;  /* 0x0045e81b01007387 */ /* 0x0001e80000100800 */
[----:B0-----:R-:W3:Y:S04]  /*503f0*/  LDL.LU R27, [R1+0x17a8] ;  /* 0x0017a800011b7983 */ /* 0x001ee80000300800 */
[----:B--2---:R0:W-:Y:S04]  /*50400*/  STS.U16 [R3+0x800], R28 ;  /* 0x0008001c03007388 */ /* 0x0041e80000000400 */
[----:B0-----:R-:W2:Y:S04]  /*50410*/  LDL.LU R28, [R1+0x4738] ;  /* 0x00473800011c7983 */ /* 0x001ea80000300800 */
[----:B--2---:R0:W-:Y:S04]  /*50420*/  STS.U16 [R3+0x900], R28 ;  /* 0x0009001c03007388 */ /* 0x0041e80000000400 */
[----:B0-----:R-:W2:Y:S04]  /*50430*/  LDL.LU R28, [R1+0x4734] ;  /* 0x00473400011c7983 */ /* 0x001ea80000300800 */
[----:B--2---:R0:W-:Y:S01]  /*50440*/  STS.U16 [R3+0xa00], R28 ;  /* 0x000a001c03007388 */ /* 0x0041e20000000400 */
[----:B---3--:R1:W-:Y:S03]  /*50450*/  STS.U16 [R3+0xb00], R27 ;  /* 0x000b001b03007388 */ /* 0x0083e60000000400 */
[----:B0-----:R-:W2:Y:S01]  /*50460*/  LDL.LU R28, [R1+0x4730] ;  /* 0x00473000011c7983 */ /* 0x001ea20000300800 */
[----:B-1----:R-:W3:Y:S03]  /*50470*/  LDL.LU R27, [R1+0x13a8] ;  /* 0x0013a800011b7983 */ /* 0x002ee60000300800 */
[----:B---3--:R0:W-:Y:S04]  /*50480*/  STL [R1+0x4724], R27 ;  /* 0x0047241b01007387 */ /* 0x0081e80000100800 */
[----:B0-----:R-:W3:Y:S04]  /*50490*/  LDL.LU R27, [R1+0x13ac] ;  /* 0x0013ac00011b7983 */ /* 0x001ee80000300800 */
[----:B---3--:R0:W-:Y:S04]  /*504a0*/  STL [R1+0x4728], R27 ;  /* 0x0047281b01007387 */ /* 0x0081e80000100800 */
[----:B0-----:R-:W3:Y:S04]  /*504b0*/  LDL.LU R27, [R1+0x13b0] ;  /* 0x0013b000011b7983 */ /* 0x001ee80000300800 */
[----:B--2---:R-:W-:Y:S01]  /*504c0*/  STS.U16 [R3+0x2800], R28 ;  /* 0x0028001c03007388 */ /* 0x004fe20000000400 */
[----:B------:R-:W-:Y:S02]  /*504d0*/  STS.U16 [R3+0x2900], R29 ;  /* 0x0029001d03007388 */ /* 0x000fe40000000400 */
[----:B----4-:R-:W-:Y:S02]  /*504e0*/  STS.U16 [R3+0x2a00], R14 ;  /* 0x002a000e03007388 */ /* 0x010fe40000000400 */
        /* <DEDUP_REMOVED lines=9> */
[----:B------:R-:W-:Y:S04]  /*50580*/  STS.U16 [R3+0x8800], R9 ;  /* 0x0088000903007388 */ /* 0x000fe80000000400 */
[----:B---3--:R0:W-:Y:S04]  /*50590*/  STL [R1+0x472c], R27 ;  /* 0x00472c1b01007387 */ /* 0x0081e80000100800 */
        /* <DEDUP_REMOVED lines=12> */
[----:B------:R-:W3:Y:S04]  /*50660*/  LDL.LU R10, [R1+0x1228] ;  /* 0x00122800010a7983 */ /* 0x000ee80000300800 */
[----:B------:R0:W-:Y:S01]  /*50670*/  STS.U16 [R3+0x8900], R8 ;  /* 0x0089000803007388 */ /* 0x0001e20000000400 */
[----:B------:R-:W3:Y:S02]  /*50680*/  LDL.LU R9, [R1+0x1224] ;  /* 0x0012240001097983 */ /* 0x000ee40000300800 */
[----:B------:R1:W-:Y:S02]  /*50690*/  STS.U16 [R3+0x8a00], R7 ;  /* 0x008a000703007388 */ /* 0x0003e40000000400 */
[----:B------:R1:W-:Y:S01]  /*506a0*/  STS.U16 [R3+0x8b00], R6 ;  /* 0x008b000603007388 */ /* 0x0003e20000000400 */
[----:B------:R1:W-:Y:S01]  /*506b0*/  STS.U16 [R3+0xa800], R5 ;  /* 0x00a8000503007388 */ /* 0x0003e20000000400 */
[----:B------:R1:W-:Y:S02]  /*506c0*/  STS.U16 [R3+0xa900], R16 ;  /* 0x00a9001003007388 */ /* 0x0003e40000000400 */
[----:B------:R1:W-:Y:S01]  /*506d0*/  STS.U16 [R3+0xaa00], R18 ;  /* 0x00aa001203007388 */ /* 0x0003e20000000400 */
[----:B0-----:R-:W3:Y:S01]  /*506e0*/  LDL.LU R8, [R1+0x11b0] ;  /* 0x0011b00001087983 */ /* 0x001ee20000300800 */
[----:B-1----:R-:W3:Y:S03]  /*506f0*/  LDL.LU R7, [R1+0x11ac] ;  /* 0x0011ac0001077983 */ /* 0x002ee60000300800 */
[----:B------:R-:W3:Y:S04]  /*50700*/  LDL.LU R6, [R1+0x11a8] ;  /* 0x0011a80001067983 */ /* 0x000ee80000300800 */
[----:B------:R-:W3:Y:S01]  /*50710*/  LDL.LU R5, [R1+0x11a4] ;  /* 0x0011a40001057983 */ /* 0x000ee20000300800 */
        /* <DEDUP_REMOVED lines=30> */
[----:B---3--:R-:W-:Y:S02]  /*50900*/  STS.U16 [R3+0x10b00], R28 ;  /* 0x010b001c03007388 */ /* 0x008fe40000000400 */
        /* <DEDUP_REMOVED lines=87> */
[----:B------:R0:W-:Y:S02]  /*50e80*/  STS.U16 [R3+0x2cb00], R2 ;  /* 0x02cb000203007388 */ /* 0x0001e40000000400 */
[----:B0-----:R-:W2:Y:S01]  /*50e90*/  LDL.LU R2, [R1+0x3ac] ;  /* 0x0003ac0001027983 */ /* 0x001ea20000300800 */
[----:B------:R-:W3:Y:S03]  /*50ea0*/  LDL.LU R23, [R1+0x330] ;  /* 0x0003300001177983 */ /* 0x000ee60000300800 */
[----:B---3--:R0:W-:Y:S04]  /*50eb0*/  STL [R1+0x4710], R23 ;  /* 0x0047101701007387 */ /* 0x0081e80000100800 */
[----:B0-----:R-:W3:Y:S01]  /*50ec0*/  LDL.LU R23, [R1+0x3a4] ;  /* 0x0003a40001177983 */ /* 0x001ee20000300800 */
[----:B------:R-:W-:Y:S03]  /*50ed0*/  STS.U16 [R3+0x2e800], R0 ;  /* 0x02e8000003007388 */ /* 0x000fe60000000400 */
[----:B---3--:R0:W-:Y:S04]  /*50ee0*/  STL [R1+0x4714], R23 ;  /* 0x0047141701007387 */ /* 0x0081e80000100800 */
[----:B0-----:R-:W3:Y:S01]  /*50ef0*/  LDL.LU R23, [R1+0x3a8] ;  /* 0x0003a80001177983 */ /* 0x001ee20000300800 */
        /* <DEDUP_REMOVED lines=25> */
[----:B------:R-:W4:Y:S01]  /*51090*/  LDL.LU R0, [R1+0x58] ;  /* 0x0000580001007983 */ /* 0x000f220000300800 */
[----:B--2---:R0:W-:Y:S04]  /*510a0*/  STS.U16 [R3+0x2e900], R2 ;  /* 0x02e9000203007388 */ /* 0x0041e80000000400 */
[----:B0-----:R-:W3:Y:S04]  /*510b0*/  LDL.LU R2, [R1+0x54] ;  /* 0x0000540001027983 */ /* 0x001ee80000300800 */
[----:B---3--:R0:W-:Y:S04]  /*510c0*/  STS.U16 [R3+0x2ea00], R23 ;  /* 0x02ea001703007388 */ /* 0x0081e80000000400 */
[----:B0-----:R-:W3:Y:S04]  /*510d0*/  LDL.LU R23, [R1+0x4714] ;  /* 0x0047140001177983 */ /* 0x001ee80000300800 */
[----:B---3--:R0:W-:Y:S04]  /*510e0*/  STS.U16 [R3+0x2eb00], R23 ;  /* 0x02eb001703007388 */ /* 0x0081e80000000400 */
[----:B0-----:R-:W3:Y:S04]  /*510f0*/  LDL.LU R23, [R1+0x4710] ;  /* 0x0047100001177983 */ /* 0x001ee80000300800 */
[----:B---3--:R0:W-:Y:S01]  /*51100*/  STS.U16 [R3+0x30800], R23 ;  /* 0x0308001703007388 */ /* 0x0081e20000000400 */
[----:B----4-:R1:W-:Y:S02]  /*51110*/  STS.U16 [R3+0x30900], R24 ;  /* 0x0309001803007388 */ /* 0x0103e40000000400 */
[----:B------:R3:W-:Y:S02]  /*51120*/  STS.U16 [R3+0x30a00], R25 ;  /* 0x030a001903007388 */ /* 0x0007e40000000400 */
[----:B------:R4:W-:Y:S01]  /*51130*/  STS.U16 [R3+0x30b00], R26 ;  /* 0x030b001a03007388 */ /* 0x0009e20000000400 */
[----:B0-----:R-:W2:Y:S01]  /*51140*/  LDL.LU R23, [R1+0x470c] ;  /* 0x00470c0001177983 */ /* 0x001ea20000300800 */
[----:B-1----:R-:W2:Y:S02]  /*51150*/  LDL.LU R24, [R1+0x4708] ;  /* 0x0047080001187983 */ /* 0x002ea40000300800 */
[----:B---3--:R-:W3:Y:S02]  /*51160*/  LDL.LU R25, [R1+0x4704] ;  /* 0x0047040001197983 */ /* 0x008ee40000300800 */
[----:B----4-:R-:W4:Y:S01]  /*51170*/  LDL.LU R26, [R1+0x4700] ;  /* 0x00470000011a7983 */ /* 0x010f220000300800 */
        /* <DEDUP_REMOVED lines=23> */
[----:B0-----:R-:W0:Y:S01]  /*512f0*/  S2R R0, SR_TID.X ;  /* 0x0000000000007919 */ /* 0x001e220000002100 */
[----:B------:R0:W-:Y:S02]  /*51300*/  STS.U16 [R3+0x3cb00], R2 ;  /* 0x03cb000203007388 */ /* 0x0001e40000000400 */
[----:B0-----:R-:W-:Y:S01]  /*51310*/  LOP3.LUT R2, R0, 0x7f, RZ, 0xc0, !PT ;  /* 0x0000007f00027812 */ /* 0x001fe200078ec0ff */
[----:B----4-:R-:W-:Y:S04]  /*51320*/  STL [R1+0x45f0], R26 ;  /* 0x0045f01a01007387 */ /* 0x010fe80000100800 */
[----:B------:R-:W-:Y:S01]  /*51330*/  STS.U16 [R3+0x3e800], R26 ;  /* 0x03e8001a03007388 */ /* 0x000fe20000000400 */
[----:B---3--:R-:W-:Y:S02]  /*51340*/  STL [R1+0x45f4], R25 ;  /* 0x0045f41901007387 */ /* 0x008fe40000100800 */
[----:B------:R-:W-:Y:S02]  /*51350*/  STS.U16 [R3+0x3e900], R25 ;  /* 0x03e9001903007388 */ /* 0x000fe40000000400 */
[----:B------:R-:W-:Y:S01]  /*51360*/  STL [R1+0x46cc], R2 ;  /* 0x0046cc0201007387 */ /* 0x000fe20000100800 */
[----:B--2---:R-:W-:Y:S04]  /*51370*/  STS.U16 [R3+0x3ea00], R24 ;  /* 0x03ea001803007388 */ /* 0x004fe80000000400 */
[----:B------:R0:W-:Y:S04]  /*51380*/  STL [R1+0x45f8], R24 ;  /* 0x0045f81801007387 */ /* 0x0001e80000100800 */
[----:B0-----:R-:W2:Y:S04]  /*51390*/  LDL.LU R24, [R1+0x1724] ;  /* 0x0017240001187983 */ /* 0x001ea80000300800 */
[----:B--2---:R0:W-:Y:S04]  /*513a0*/  STL [R1+0x46f4], R24 ;  /* 0x0046f41801007387 */ /* 0x0041e80000100800 */
[----:B0-----:R-:W2:Y:S04]  /*513b0*/  LDL.LU R24, [R1+0x179c] ;  /* 0x00179c0001187983 */ /* 0x001ea80000300800 */
[----:B--2---:R0:W-:Y:S04]  /*513c0*/  STL [R1+0x46f8], R24 ;  /* 0x0046f81801007387 */ /* 0x0041e80000100800 */
[----:B0-----:R-:W2:Y:S01]  /*513d0*/  LDL.LU R24, [R1+0x17a0] ;  /* 0x0017a00001187983 */ /* 0x001ea20000300800 */
[----:B------:R-:W-:-:S02]  /*513e0*/  IMAD.SHL.U32 R0, R2, 0x2, RZ ;  /* 0x0000000202007824 */ /* 0x000fc400078e00ff */
        /* <DEDUP_REMOVED lines=24> */
[----:B------:R-:W3:Y:S01]  /*51570*/  LDL.LU R5, [R1+0x1498] ;  /* 0x0014980001057983 */ /* 0x000ee20000300800 */
[----:B------:R-:W-:Y:S01]  /*51580*/  LOP3.LUT R0, R0, 0x30, RZ, 0x3c, !PT ;  /* 0x0000003000007812 */ /* 0x000fe200078e3cff */
[----:B------:R-:W3:Y:S01]  /*51590*/  LDL.LU R16, [R1+0x1494] ;  /* 0x0014940001107983 */ /* 0x000ee20000300800 */
[----:B------:R-:W3:Y:S02]  /*515a0*/  LDL.LU R18, [R1+0x1420] ;  /* 0x0014200001127983 */ /* 0x000ee40000300800 */
[----:B------:R-:W3:Y:S02]  /*515b0*/  LDL.LU R20, [R1+0x141c] ;  /* 0x00141c0001147983 */ /* 0x000ee40000300800 */
[----:B------:R-:W3:Y:S01]  /*515c0*/  LDL.LU R22, [R1+0x1418] ;  /* 0x0014180001167983 */ /* 0x000ee20000300800 */
        /* <DEDUP_REMOVED lines=146> */
[----:B----4-:R0:W-:Y:S02]  /*51ef0*/  STS.U16 [R0+0x20f00], R2 ;  /* 0x020f000200007388 */ /* 0x0101e40000000400 */
        /* <DEDUP_REMOVED lines=29> */
[----:B--2---:R0:W-:Y:S04]  /*520d0*/  STL [R1+0x46d8], R2 ;  /* 0x0046d80201007387 */ /* 0x0041e80000100800 */
[----:B0-----:R-:W2:Y:S01]  /*520e0*/  LDL.LU R2, [R1+0x39c] ;  /* 0x00039c0001027983 */ /* 0x001ea20000300800 */
[----:B------:R-:W3:Y:S02]  /*520f0*/  LDL.LU R16, [R1+0x31c] ;  /* 0x00031c0001107983 */ /* 0x000ee40000300800 */
[----:B------:R-:W4:Y:S02]  /*52100*/  LDL.LU R18, [R1+0x318] ;  /* 0x0003180001127983 */ /* 0x000f240000300800 */
[----:B------:R0:W-:Y:S01]  /*52110*/  STS.U16 [R0+0x2ec00], R22 ;  /* 0x02ec001600007388 */ /* 0x0001e20000000400 */
[----:B------:R-:W3:Y:S04]  /*52120*/  LDL.LU R20, [R1+0x314] ;  /* 0x0003140001147983 */ /* 0x000ee80000300800 */
        /* <DEDUP_REMOVED lines=34> */
[----:B------:R3:W-:Y:S04]  /*52350*/  STS.U16 [R0+0x32c00], R22 ;  /* 0x032c001600007388 */ /* 0x0007e80000000400 */
[----:B0-----:R-:W4:Y:S01]  /*52360*/  LDL.LU R2, [R1+0x46cc] ;  /* 0x0046cc0001027983 */ /* 0x001f220000300800 */
[----:B-1----:R-:W4:Y:S02]  /*52370*/  LDL.LU R16, [R1+0x46c8] ;  /* 0x0046c80001107983 */ /* 0x002f240000300800 */
[----:B--2---:R-:W2:Y:S02]  /*52380*/  LDL.LU R18, [R1+0x46c4] ;  /* 0x0046c40001127983 */ /* 0x004ea40000300800 */
[----:B---3--:R-:W3:Y:S01]  /*52390*/  LDL.LU R20, [R1+0x46c0] ;  /* 0x0046c00001147983 */ /* 0x008ee20000300800 */
[----:B------:R-:W2:Y:S04]  /*523a0*/  LDL.LU R22, [R1+0x46bc] ;  /* 0x0046bc0001167983 */ /* 0x000ea80000300800 */
        /* <DEDUP_REMOVED lines=22> */
[----:B------:R-:W-:Y:S01]  /*52510*/  STS.U16 [R0+0x3cf00], R5 ;  /* 0x03cf000500007388 */ /* 0x000fe20000000400 */
[----:B--2---:R-:W-:Y:S04]  /*52520*/  STS.U16 [R0+0x3ec00], R22 ;  /* 0x03ec001600007388 */ /* 0x004fe80000000400 */
[----:B------:R-:W-:Y:S01]  /*52530*/  STL [R1+0x4600], R22 ;  /* 0x0046001601007387 */ /* 0x000fe20000100800 */
[----:B---3--:R-:W-:Y:S02]  /*52540*/  STS.U16 [R0+0x3ed00], R20 ;  /* 0x03ed001400007388 */ /* 0x008fe40000000400 */
[----:B------:R-:W-:Y:S02]  /*52550*/  STL [R1+0x4604], R20 ;  /* 0x0046041401007387 */ /* 0x000fe40000100800 */
[----:B------:R-:W-:Y:S01]  /*52560*/  STS.U16 [R0+0x3ee00], R18 ;  /* 0x03ee001200007388 */ /* 0x000fe20000000400 */
[----:B------:R0:W-:Y:S04]  /*52570*/  STL [R1+0x4608], R18 ;  /* 0x0046081201007387 */ /* 0x0001e80000100800 */
[----:B0-----:R-:W2:Y:S04]  /*52580*/  LDL.LU R18, [R1+0x1714] ;  /* 0x0017140001127983 */ /* 0x001ea80000300800 */
[----:B--2---:R0:W-:Y:S04]  /*52590*/  STL [R1+0x46b0], R18 ;  /* 0x0046b01201007387 */ /* 0x0041e80000100800 */
[----:B0-----:R-:W2:Y:S04]  /*525a0*/  LDL.LU R18, [R1+0x178c] ;  /* 0x00178c0001127983 */ /* 0x001ea80000300800 */
[----:B--2---:R0:W-:Y:S04]  /*525b0*/  STL [R1+0x46b4], R18 ;  /* 0x0046b41201007387 */ /* 0x0041e80000100800 */
[----:B0-----:R-:W2:Y:S01]  /*525c0*/  LDL.LU R18, [R1+0x1790] ;  /* 0x0017900001127983 */ /* 0x001ea20000300800 */
[----:B----4-:R-:W-:-:S03]  /*525d0*/  IMAD.SHL.U32 R2, R2, 0x2, RZ ;  /* 0x0000000202027824 */ /* 0x010fc600078e00ff */
[----:B------:R-:W-:Y:S04]  /*525e0*/  STS.U16 [R0+0x3ef00], R16 ;  /* 0x03ef001000007388 */ /* 0x000fe80000000400 */
        /* <DEDUP_REMOVED lines=132> */
[----:B------:R0:W-:Y:S02]  /*52e30*/  STS.U16 [R2+0x1f100], R0 ;  /* 0x01f1000002007388 */ /* 0x0001e40000000400 */
[----:B0-----:R-:W2:Y:S01]  /*52e40*/  LDL.LU R0, [R1+0x1008] ;  /* 0x0010080001007983 */ /* 0x001ea20000300800 */
[----:B------:R-:W3:Y:S03]  /*52e50*/  LDL.LU R16, [R1+0x7ec] ;  /* 0x0007ec0001107983 */ /* 0x000ee60000300800 */
[----:B---3--:R0:W-:Y:S04]  /*52e60*/  STL [R1+0x469c], R16 ;  /* 0x00469c1001007387 */ /* 0x0081e80000100800 */
[----:B0-----:R-:W3:Y:S04]  /*52e70*/  LDL.LU R16, [R1+0x7f0] ;  /* 0x0007f00001107983 */ /* 0x001ee80000300800 */
        /* <DEDUP_REMOVED lines=29> */
[----:B0-----:R-:W2:Y:S04]  /*53050*/  LDL.LU R0, [R1+0x390] ;  /* 0x0003900001007983 */ /* 0x001ea80000300800 */
[----:B---3--:R0:W-:Y:S04]  /*53060*/  STS.U16 [R2+0x1f300], R16 ;  /* 0x01f3001002007388 */ /* 0x0081e80000000400 */
[----:B0-----:R-:W3:Y:S04]  /*53070*/  LDL.LU R16, [R1+0x46a0] ;  /* 0x0046a00001107983 */ /* 0x001ee80000300800 */
[----:B---3--:R0:W-:Y:S04]  /*53080*/  STS.U16 [R2+0x21000], R16 ;  /* 0x0210001002007388 */ /* 0x0081e80000000400 */
[----:B0-----:R-:W3:Y:S04]  /*53090*/  LDL.LU R16, [R1+0x469c] ;  /* 0x00469c0001107983 */ /* 0x001ee80000300800 */
[----:B---3--:R-:W-:Y:S01]  /*530a0*/  STS.U16 [R2+0x21100], R16 ;  /* 0x0211001002007388 */ /* 0x008fe20000000400 */
        /* <DEDUP_REMOVED lines=22> */
[----:B------:R1:W-:Y:S01]  /*53210*/  STS.U16 [R2+0x2d000], R8 ;  /* 0x02d0000802007388 */ /* 0x0003e20000000400 */
[----:B0-----:R-:W3:Y:S01]  /*53220*/  LDL.LU R9, [R1+0x38c] ;  /* 0x00038c0001097983 */ /* 0x001ee20000300800 */
[----:B-1----:R-:W4:Y:S03]  /*53230*/  LDL.LU R8, [R1+0x310] ;  /* 0x0003100001087983 */ /* 0x002f260000300800 */
[----:B----4-:R0:W-:Y:S04]  /*53240*/  STL [R1+0x4694], R8 ;  /* 0x0046940801007387 */ /* 0x0101e80000100800 */
[----:B0-----:R-:W4:Y:S04]  /*53250*/  LDL.LU R8, [R1+0x384] ;  /* 0x0003840001087983 */ /* 0x001f280000300800 */
[----:B------:R-:W-:Y:S01]  /*53260*/  STS.U16 [R2+0x2d100], R7 ;  /* 0x02d1000702007388 */ /* 0x000fe20000000400 */
[----:B------:R-:W-:Y:S02]  /*53270*/  STS.U16 [R2+0x2d200], R6 ;  /* 0x02d2000602007388 */ /* 0x000fe40000000400 */
[----:B------:R-:W-:Y:S01]  /*53280*/  STS.U16 [R2+0x2d300], R5 ;  /* 0x02d3000502007388 */ /* 0x000fe20000000400 */
        /* <DEDUP_REMOVED lines=24> */
[----:B--2---:R0:W-:Y:S01]  /*53410*/  STS.U16 [R2+0x2f000], R0 ;  /* 0x02f0000002007388 */ /* 0x0041e20000000400 */
[----:B------:R-:W2:Y:S02]  /*53420*/  LDL.LU R12, [R1+0xa4] ;  /* 0x0000a400010c7983 */ /* 0x000ea40000300800 */
[----:B---3--:R1:W-:Y:S01]  /*53430*/  STS.U16 [R2+0x2f100], R9 ;  /* 0x02f1000902007388 */ /* 0x0083e20000000400 */
[----:B0-----:R-:W2:Y:S01]  /*53440*/  LDL.LU R0, [R1+0x40] ;  /* 0x0000400001007983 */ /* 0x001ea20000300800 */
[----:B------:R-:W2:Y:S02]  /*53450*/  LDL.LU R11, [R1+0x3c] ;  /* 0x00003c00010b7983 */ /* 0x000ea40000300800 */
[----:B------:R-:W2:Y:S02]  /*53460*/  LDL.LU R10, [R1+0x38] ;  /* 0x00003800010a7983 */ /* 0x000ea40000300800 */
[----:B-1----:R-:W2:Y:S01]  /*53470*/  LDL.LU R9, [R1+0x34] ;  /* 0x0000340001097983 */ /* 0x002ea20000300800 */
[----:B----4-:R0:W-:Y:S04]  /*53480*/  STS.U16 [R2+0x2f200], R8 ;  /* 0x02f2000802007388 */ /* 0x0101e80000000400 */
[----:B0-----:R-:W4:Y:S04]  /*53490*/  LDL.LU R8, [R1+0x4698] ;  /* 0x0046980001087983 */ /* 0x001f280000300800 */
[----:B----4-:R0:W-:Y:S04]  /*534a0*/  STS.U16 [R2+0x2f300], R8 ;  /* 0x02f3000802007388 */ /* 0x0101e80000000400 */
[----:B0-----:R-:W4:Y:S04]  /*534b0*/  LDL.LU R8, [R1+0x4694] ;  /* 0x0046940001087983 */ /* 0x001f280000300800 */
[----:B----4-:R0:W-:Y:S01]  /*534c0*/  STS.U16 [R2+0x31000], R8 ;  /* 0x0310000802007388 */ /* 0x0101e20000000400 */
[----:B------:R1:W-:Y:S02]  /*534d0*/  STS.U16 [R2+0x31100], R7 ;  /* 0x0311000702007388 */ /* 0x0003e40000000400 */
[----:B------:R4:W-:Y:S02]  /*534e0*/  STS.U16 [R2+0x31200], R6 ;  /* 0x0312000602007388 */ /* 0x0009e40000000400 */
[----:B------:R2:W-:Y:S01]  /*534f0*/  STS.U16 [R2+0x31300], R5 ;  /* 0x0313000502007388 */ /* 0x0005e20000000400 */
[----:B0-----:R-:W3:Y:S01]  /*53500*/  LDL.LU R8, [R1+0x4690] ;  /* 0x0046900001087983 */ /* 0x001ee20000300800 */
[----:B-1----:R-:W3:Y:S02]  /*53510*/  LDL.LU R7, [R1+0x468c] ;  /* 0x00468c0001077983 */ /* 0x002ee40000300800 */
[----:B----4-:R-:W4:Y:S02]  /*53520*/  LDL.LU R6, [R1+0x4688] ;  /* 0x0046880001067983 */ /* 0x010f240000300800 */
[----:B--2---:R-:W2:Y:S01]  /*53530*/  LDL.LU R5, [R1+0x4684] ;  /* 0x0046840001057983 */ /* 0x004ea20000300800 */
        /* <DEDUP_REMOVED lines=24> */
[----:B--2---:R-:W-:Y:S04]  /*536c0*/  STS.U16 [R2+0x3f000], R5 ;  /* 0x03f0000502007388 */ /* 0x004fe80000000400 */
[----:B------:R-:W-:Y:S01]  /*536d0*/  STL [R1+0x4610], R5 ;  /* 0x0046100501007387 */ /* 0x000fe20000100800 */
[----:B----4-:R0:W-:Y:S03]  /*536e0*/  STS.U16 [R2+0x3f100], R6 ;  /* 0x03f1000602007388 */ /* 0x0101e60000000400 */
[----:B0-----:R-:W2:Y:S04]  /*536f0*/  LDL.LU R6, [R1+0x1778] ;  /* 0x0017780001067983 */ /* 0x001ea80000300800 */
[----:B------:R-:W0:Y:S04]  /*53700*/  S2R R0, SR_TID.X ;  /* 0x0000000000007919 */ /* 0x000e280000002100 */
[----:B--2---:R1:W-:Y:S04]  /*53710*/  STL [R1+0x467c], R6 ;  /* 0x00467c0601007387 */ /* 0x0043e80000100800 */
[----:B-1----:R-:W2:Y:S01]  /*53720*/  LDL.LU R6, [R1+0x1784] ;  /* 0x0017840001067983 */ /* 0x002ea20000300800 */
[----:B0-----:R-:W-:-:S05]  /*53730*/  LOP3.LUT R0, R0, 0x7f, RZ, 0xc0, !PT ;  /* 0x0000007f00007812 */ /* 0x001fca00078ec0ff */
[C---:B------:R-:W-:Y:S01]  /*53740*/  IMAD.SHL.U32 R4, R0.reuse, 0x2, RZ ;  /* 0x0000000200047824 */ /* 0x040fe200078e00ff */
[----:B--2---:R0:W-:Y:S01]  /*53750*/  STL [R1+0x4680], R6 ;  /* 0x0046800601007387 */ /* 0x0041e20000100800 */
[----:B------:R-:W2:Y:S02]  /*53760*/  LDL.LU R5, [R1+0x1704] ;  /* 0x0017040001057983 */ /* 0x000ea40000300800 */
[----:B------:R-:W4:Y:S02]  /*53770*/  LDL.LU R16, [R1+0x1700] ;  /* 0x0017000001107983 */ /* 0x000f240000300800 */
[----:B------:R-:W2:Y:S01]  /*53780*/  LDL.LU R18, [R1+0x16fc] ;  /* 0x0016fc0001127983 */ /* 0x000ea20000300800 */
[----:B------:R-:W2:Y:S01]  /*53790*/  LDL.LU R20, [R1+0x16f8] ;  /* 0x0016f80001147983 */ /* 0x000ea20000300800 */
[----:B------:R-:W2:Y:S02]  /*537a0*/  LDL.LU R22, [R1+0x1684] ;  /* 0x0016840001167983 */ /* 0x000ea40000300800 */
[----:B------:R-:W2:Y:S02]  /*537b0*/  LDL.LU R23, [R1+0x1680] ;  /* 0x0016800001177983 */ /* 0x000ea40000300800 */
        /* <DEDUP_REMOVED lines=8> */
[----:B------:R-:W2:Y:S02]  /*53840*/  LDL.LU R15, [R1+0x157c] ;  /* 0x00157c00010f7983 */ /* 0x000ea40000300800 */
[----:B0-----:R-:W-:Y:S01]  /*53850*/  IMAD.SHL.U32 R6, R0, 0x2, RZ ;  /* 0x0000000200067824 */ /* 0x001fe200078e00ff */
[----:B------:R-:W2:Y:S01]  /*53860*/  LDL.LU R21, [R1+0x1578] ;  /* 0x0015780001157983 */ /* 0x000ea20000300800 */
[----:B------:R-:W2:Y:S02]  /*53870*/  LDL.LU R19, [R1+0x1504] ;  /* 0x0015040001137983 */ /* 0x000ea40000300800 */
[----:B------:R-:W2:Y:S02]  /*53880*/  LDL.LU R17, [R1+0x1500] ;  /* 0x0015000001117983 */ /* 0x000ea40000300800 */
[----:B------:R-:W2:Y:S01]  /*53890*/  LDL.LU R13, [R1+0x14fc] ;  /* 0x0014fc00010d7983 */ /* 0x000ea20000300800 */
[----:B------:R-:W2:Y:S01]  /*538a0*/  LDL.LU R12, [R1+0x14f8] ;  /* 0x0014f800010c7983 */ /* 0x000ea20000300800 */
[----:B------:R-:W-:Y:S01]  /*538b0*/  LOP3.LUT R6, R6, 0x40, RZ, 0x3c, !PT ;  /* 0x0000004006067812 */ /* 0x000fe200078e3cff */
[----:B------:R-:W2:Y:S02]  /*538c0*/  LDL.LU R11, [R1+0x1480] ;  /* 0x00148000010b7983 */ /* 0x000ea40000300800 */
[----:B------:R-:W2:Y:S01]  /*538d0*/  LDL.LU R10, [R1+0x147c] ;  /* 0x00147c00010a7983 */ /* 0x000ea20000300800 */
[----:B------:R-:W2:Y:S01]  /*538e0*/  LDL.LU R9, [R1+0x1478] ;  /* 0x0014780001097983 */ /* 0x000ea20000300800 */
[----:B------:R-:W2:Y:S02]  /*538f0*/  LDL.LU R2, [R1+0x1474] ;  /* 0x0014740001027983 */ /* 0x000ea40000300800 */
[----:B------:R-:W2:Y:S01]  /*53900*/  LDL.LU R0, [R1+0x1400] ;  /* 0x0014000001007983 */ /* 0x000ea20000300800 */
[----:B---3--:R0:W-:Y:S01]  /*53910*/  STS.U16 [R6+0x3f200], R7 ;  /* 0x03f2000706007388 */ /* 0x0081e20000000400 */
[----:B------:R1:W-:Y:S03]  /*53920*/  STS.U16 [R6+0x3f300], R8 ;  /* 0x03f3000806007388 */ /* 0x0003e60000000400 */
[----:B0-----:R-:W3:Y:S01]  /*53930*/  LDL.LU R7, [R1+0x177c] ;  /* 0x00177c0001077983 */ /* 0x001ee20000300800 */
[----:B-1----:R-:W2:Y:S02]  /*53940*/  LDL.LU R6, [R1+0x4680] ;  /* 0x0046800001067983 */ /* 0x002ea40000300800 */
[----:B------:R0:W-:Y:S02]  /*53950*/  STL [R1+0x4614], R8 ;  /* 0x0046140801007387 */ /* 0x0001e40000100800 */
[----:B0-----:R-:W3:Y:S01]  /*53960*/  LDL.LU R8, [R1+0x1780] ;  /* 0x0017800001087983 */ /* 0x001ee20000300800 */
[----:B------:R-:W-:-:S05]  /*53970*/  LOP3.LUT R4, R4, 0x50, RZ, 0x3c, !PT ;  /* 0x0000005004047812 */ /* 0x000fca00078e3cff */
[----:B--2---:R0:W-:Y:S04]  /*53980*/  STS.U16 [R4+0x1400], R6 ;  /* 0x0014000604007388 */ /* 0x0041e80000000400 */
[----:B0-----:R-:W2:Y:S04]  /*53990*/  LDL.LU R6, [R1+0x467c] ;  /* 0x00467c0001067983 */ /* 0x001ea80000300800 */
[----:B---3--:R0:W-:Y:S04]  /*539a0*/  STS.U16 [R4+0x1500], R8 ;  /* 0x0015000804007388 */ /* 0x0081e80000000400 */
[----:B0-----:R-:W3:Y:S04]  /*539b0*/  LDL.LU R8, [R1+0x1380] ;  /* 0x0013800001087983 */ /* 0x001ee80000300800 */
[----:B---3--:R0:W-:Y:S04]  /*539c0*/  STL [R1+0x4670], R8 ;  /* 0x0046700801007387 */ /* 0x0081e80000100800 */
[----:B0-----:R-:W3:Y:S04]  /*539d0*/  LDL.LU R8, [R1+0x13f4] ;  /* 0x0013f40001087983 */ /* 0x001ee80000300800 */
[----:B---3--:R0:W-:Y:S04]  /*539e0*/  STL [R1+0x4674], R8 ;  /* 0x0046740801007387 */ /* 0x0081e80000100800 */
[----:B0-----:R-:W3:Y:S01]  /*539f0*/  LDL.LU R8, [R1+0x13f8] ;  /* 0x0013f80001087983 */ /* 0x001ee20000300800 */
[----:B------:R-:W-:Y:S02]  /*53a00*/  STS.U16 [R4+0x1600], R7 ;  /* 0x0016000704007388 */ /* 0x000fe40000000400 */
[----:B--2---:R-:W-:Y:S02]  /*53a10*/  STS.U16 [R4+0x1700], R6 ;  /* 0x0017000604007388 */ /* 0x004fe40000000400 */
[----:B------:R-:W-:Y:S01]  /*53a20*/  STS.U16 [R4+0x3400], R5 ;  /* 0x0034000504007388 */ /* 0x000fe20000000400 */
[----:B----4-:R-:W-:Y:S01]  /*53a30*/  STS.U16 [R4+0x3500], R16 ;  /* 0x0035001004007388 */ /* 0x010fe20000000400 */
        /* <DEDUP_REMOVED lines=198> */
[----:B------:R3:W-:Y:S01]  /*546a0*/  STS.U16 [R4+0x31600], R12 ;  /* 0x0316000c04007388 */ /* 0x0007e20000000400 */
[----:B------:R3:W-:Y:S03]  /*546b0*/  STS.U16 [R4+0x31700], R11 ;  /* 0x0317000b04007388 */ /* 0x0007e60000000400 */
[----:B0-----:R-:W4:Y:S01]  /*546c0*/  LDL.LU R21, [R1+0x4654] ;  /* 0x0046540001157983 */ /* 0x001f220000300800 */
[----:B-1----:R-:W4:Y:S02]  /*546d0*/  LDL.LU R19, [R1+0x4650] ;  /* 0x0046500001137983 */ /* 0x002f240000300800 */
[----:B--2---:R-:W2:Y:S02]  /*546e0*/  LDL.LU R17, [R1+0x464c] ;  /* 0x00464c0001117983 */ /* 0x004ea40000300800 */
[----:B---3--:R-:W3:Y:S01]  /*546f0*/  LDL.LU R13, [R1+0x4648] ;  /* 0x00464800010d7983 */ /* 0x008ee20000300800 */
[----:B------:R-:W2:Y:S01]  /*54700*/  LDL.LU R12, [R1+0x4644] ;  /* 0x00464400010c7983 */ /* 0x000ea20000300800 */
[----:B------:R-:W2:Y:S03]  /*54710*/  LDL.LU R11, [R1+0x4640] ;  /* 0x00464000010b7983 */ /* 0x000ea60000300800 */
[----:B------:R0:W-:Y:S01]  /*54720*/  STS.U16 [R4+0x33400], R10 ;  /* 0x0334000a04007388 */ /* 0x0001e20000000400 */
[----:B------:R1:W-:Y:S02]  /*54730*/  STS.U16 [R4+0x33500], R9 ;  /* 0x0335000904007388 */ /* 0x0003e40000000400 */
[----:B------:R1:W-:Y:S02]  /*54740*/  STS.U16 [R4+0x33600], R2 ;  /* 0x0336000204007388 */ /* 0x0003e40000000400 */
[----:B------:R1:W-:Y:S01]  /*54750*/  STS.U16 [R4+0x33700], R0 ;  /* 0x0337000004007388 */ /* 0x0003e20000000400 */
[----:B0-----:R-:W2:Y:S01]  /*54760*/  LDL.LU R10, [R1+0x463c] ;  /* 0x00463c00010a7983 */ /* 0x001ea20000300800 */
[----:B-1----:R-:W2:Y:S02]  /*54770*/  LDL.LU R9, [R1+0x4638] ;  /* 0x0046380001097983 */ /* 0x002ea40000300800 */
[----:B------:R-:W2:Y:S02]  /*54780*/  LDL.LU R2, [R1+0x4634] ;  /* 0x0046340001027983 */ /* 0x000ea40000300800 */
[----:B------:R-:W2:Y:S01]  /*54790*/  LDL.LU R0, [R1+0x4630] ;  /* 0x0046300001007983 */ /* 0x000ea20000300800 */
        /* <DEDUP_REMOVED lines=18> */
[----:B--2---:R0:W-:Y:S01]  /*548c0*/  STS.U16 [R4+0x3d600], R0 ;  /* 0x03d6000004007388 */ /* 0x0041e20000000400 */
[----:B------:R-:W-:Y:S02]  /*548d0*/  STS.U16 [R4+0x3d700], R2 ;  /* 0x03d7000204007388 */ /* 0x000fe40000000400 */
[----:B------:R-:W-:Y:S01]  /*548e0*/  STS.U16 [R4+0x3f400], R9 ;  /* 0x03f4000904007388 */ /* 0x000fe20000000400 */
[----:B0-----:R-:W2:Y:S01]  /*548f0*/  LDL.LU R0, [R1+0x462c] ;  /* 0x00462c0001007983 */ /* 0x001ea20000300800 */
[----:B------:R-:W2:Y:S02]  /*54900*/  LDL.LU R26, [R1+0x176c] ;  /* 0x00176c00011a7983 */ /* 0x000ea40000300800 */
[----:B------:R-:W2:Y:S02]  /*54910*/  LDL.LU R27, [R1+0x1768] ;  /* 0x00176800011b7983 */ /* 0x000ea40000300800 */
[----:B------:R-:W2:Y:S01]  /*54920*/  LDL.LU R3, [R1+0x16f4] ;  /* 0x0016f40001037983 */ /* 0x000ea20000300800 */
[----:B------:R0:W-:Y:S04]  /*54930*/  STL [R1+0x4618], R9 ;  /* 0x0046180901007387 */ /* 0x0001e80000100800 */
[----:B------:R-:W-:Y:S04]  /*54940*/  STS.U16 [R4+0x3f500], R10 ;  /* 0x03f5000a04007388 */ /* 0x000fe80000000400 */
[----:B0-----:R-:W2:Y:S01]  /*54950*/  LDL.LU R9, [R1+0x1770] ;  /* 0x0017700001097983 */ /* 0x001ea20000300800 */
        /* <DEDUP_REMOVED lines=8> */
[----:B------:R0:W-:Y:S03]  /*549e0*/  STL [R1+0x461c], R10 ;  /* 0x00461c0a01007387 */ /* 0x0001e60000100800 */
[----:B0-----:R-:W2:Y:S04]  /*549f0*/  LDL.LU R10, [R1+0x1774] ;  /* 0x00177400010a7983 */ /* 0x001ea80000300800 */
[----:B------:R-:W0:Y:S01]  /*54a00*/  S2R R2, SR_TID.X ;  /* 0x0000000000027919 */ /* 0x000e220000002100 */
[----:B------:R-:W-:Y:S02]  /*54a10*/  STL [R1+0x4620], R11 ;  /* 0x0046200b01007387 */ /* 0x000fe40000100800 */
[----:B------:R-:W3:Y:S02]  /*54a20*/  LDL.LU R7, [R1+0x15f0] ;  /* 0x0015f00001077983 */ /* 0x000ee40000300800 */
[----:B------:R-:W3:Y:S01]  /*54a30*/  LDL.LU R6, [R1+0x15ec] ;  /* 0x0015ec0001067983 */ /* 0x000ee20000300800 */
[----:B------:R-:W3:Y:S01]  /*54a40*/  LDL.LU R16, [R1+0x15e8] ;  /* 0x0015e80001107983 */ /* 0x000ee20000300800 */
[----:B------:R-:W3:Y:S03]  /*54a50*/  LDL.LU R18, [R1+0x1574] ;  /* 0x0015740001127983 */ /* 0x000ee60000300800 */
[----:B------:R-:W-:Y:S01]  /*54a60*/  STS.U16 [R4+0x3f600], R11 ;  /* 0x03f6000b04007388 */ /* 0x000fe20000000400 */
[----:B------:R-:W3:Y:S02]  /*54a70*/  LDL.LU R25, [R1+0x1570] ;  /* 0x0015700001197983 */ /* 0x000ee40000300800 */
[----:B------:R1:W-:Y:S02]  /*54a80*/  STS.U16 [R4+0x3f700], R12 ;  /* 0x03f7000c04007388 */ /* 0x0003e40000000400 */
[----:B------:R-:W3:Y:S01]  /*54a90*/  LDL.LU R28, [R1+0x156c] ;  /* 0x00156c00011c7983 */ /* 0x000ee20000300800 */
[----:B-1----:R-:W3:Y:S01]  /*54aa0*/  LDL.LU R4, [R1+0x1568] ;  /* 0x0015680001047983 */ /* 0x002ee20000300800 */
[----:B0-----:R-:W-:-:S05]  /*54ab0*/  LOP3.LUT R2, R2, 0x7f, RZ, 0xc0, !PT ;  /* 0x0000007f02027812 */ /* 0x001fca00078ec0ff */
[----:B------:R-:W-:-:S05]  /*54ac0*/  IMAD.SHL.U32 R5, R2, 0x2, RZ ;  /* 0x0000000202057824 */ /* 0x000fca00078e00ff */
[----:B------:R-:W-:Y:S01]  /*54ad0*/  LOP3.LUT R5, R5, 0x60, RZ, 0x3c, !PT ;  /* 0x0000006005057812 */ /* 0x000fe200078e3cff */
[----:B------:R-:W-:Y:S04]  /*54ae0*/  STL [R1+0x4624], R12 ;  /* 0x0046240c01007387 */ /* 0x000fe80000100800 */
[----:B--2---:R-:W-:Y:S01]  /*54af0*/  STS.U16 [R5+0x1800], R10 ;  /* 0x0018000a05007388 */ /* 0x004fe20000000400 */
[----:B------:R-:W-:Y:S02]  /*54b00*/  STS.U16 [R5+0x1900], R9 ;  /* 0x0019000905007388 */ /* 0x000fe40000000400 */
[----:B------:R0:W-:Y:S02]  /*54b10*/  STS.U16 [R5+0x1a00], R26 ;  /* 0x001a001a05007388 */ /* 0x0001e40000000400 */
[----:B------:R1:W-:Y:S01]  /*54b20*/  STS.U16 [R5+0x1b00], R27 ;  /* 0x001b001b05007388 */ /* 0x0003e20000000400 */
[----:B------:R2:W-:Y:S04]  /*54b30*/  STS.U16 [R5+0x3800], R3 ;  /* 0x0038000305007388 */ /* 0x0005e80000000400 */
[----:B0-----:R-:W4:Y:S01]  /*54b40*/  LDL.LU R26, [R1+0x14f4] ;  /* 0x0014f400011a7983 */ /* 0x001f220000300800 */
[----:B-1----:R-:W4:Y:S02]  /*54b50*/  LDL.LU R27, [R1+0x14f0] ;  /* 0x0014f000011b7983 */ /* 0x002f240000300800 */
[----:B--2---:R-:W2:Y:S02]  /*54b60*/  LDL.LU R3, [R1+0x14ec] ;  /* 0x0014ec0001037983 */ /* 0x004ea40000300800 */
[----:B------:R-:W-:Y:S01]  /*54b70*/  STS.U16 [R5+0x3900], R8 ;  /* 0x0039000805007388 */ /* 0x000fe20000000400 */
[----:B------:R-:W-:Y:S01]  /*54b80*/  STS.U16 [R5+0x3a00], R20 ;  /* 0x003a001405007388 */ /* 0x000fe20000000400 */
[----:B------:R0:W-:Y:S03]  /*54b90*/  STS.U16 [R5+0x3b00], R29 ;  /* 0x003b001d05007388 */ /* 0x0001e60000000400 */
[----:B0-----:R-:W2:Y:S01]  /*54ba0*/  LDL.LU R29, [R1+0x14e8] ;  /* 0x0014e800011d7983 */ /* 0x001ea20000300800 */
[----:B------:R-:W-:Y:S02]  /*54bb0*/  STS.U16 [R5+0x5800], R22 ;  /* 0x0058001605007388 */ /* 0x000fe40000000400 */
[----:B------:R-:W-:Y:S02]  /*54bc0*/  STS.U16 [R5+0x5900], R23 ;  /* 0x0059001705007388 */ /* 0x000fe40000000400 */
[----:B------:R0:W-:Y:S01]  /*54bd0*/  STS.U16 [R5+0x5a00], R14 ;  /* 0x005a000e05007388 */ /* 0x0001e20000000400 */
[----:B------:R1:W-:Y:S01]  /*54be0*/  STS.U16 [R5+0x5b00], R24 ;  /* 0x005b001805007388 */ /* 0x0003e20000000400 */
[----:B------:R1:W-:Y:S02]  /*54bf0*/  STS.U16 [R5+0x7800], R15 ;  /* 0x0078000f05007388 */ /* 0x0003e40000000400 */
[----:B---3--:R-:W-:Y:S02]  /*54c00*/  STS.U16 [R5+0x7900], R7 ;  /* 0x0079000705007388 */ /* 0x008fe40000000400 */
[----:B------:R-:W-:Y:S01]  /*54c10*/  STS.U16 [R5+0x7a00], R6 ;  /* 0x007a000605007388 */ /* 0x000fe20000000400 */
[----:B0-----:R-:W3:Y:S01]  /*54c20*/  LDL.LU R14, [R1+0x1470] ;  /* 0x00147000010e7983 */ /* 0x001ee20000300800 */
[----:B------:R-:W3:Y:S02]  /*54c30*/  LDL.LU R20, [R1+0x146c] ;  /* 0x00146c0001147983 */ /* 0x000ee40000300800 */
[----:B------:R-:W3:Y:S02]  /*54c40*/  LDL.LU R22, [R1+0x1468] ;  /* 0x0014680001167983 */ /* 0x000ee40000300800 */
[----:B------:R-:W3:Y:S01]  /*54c50*/  LDL.LU R23, [R1+0x1464] ;  /* 0x0014640001177983 */ /* 0x000ee20000300800 */
[----:B-1----:R-:W3:Y:S01]  /*54c60*/  LDL.LU R24, [R1+0x13f0] ;  /* 0x0013f00001187983 */ /* 0x002ee20000300800 */
[----:B------:R-:W3:Y:S03]  /*54c70*/  LDL.LU R15, [R1+0x13ec] ;  /* 0x0013ec00010f7983 */ /* 0x000ee60000300800 */
[----:B------:R-:W-:Y:S01]  /*54c80*/  STS.U16 [R5+0x7b00], R16 ;  /* 0x007b001005007388 */ /* 0x000fe20000000400 */
[----:B------:R-:W3:Y:S02]  /*54c90*/  LDL.LU R11, [R1+0x13e8] ;  /* 0x0013e800010b7983 */ /* 0x000ee40000300800 */
[----:B------:R-:W-:Y:S02]  /*54ca0*/  STS.U16 [R5+0x9800], R18 ;  /* 0x0098001205007388 */ /* 0x000fe40000000400 */
[----:B------:R-:W3:Y:S01]  /*54cb0*/  LDL.LU R10, [R1+0x13e4] ;  /* 0x0013e400010a7983 */ /* 0x000ee20000300800 */
[----:B------:R0:W-:Y:S04]  /*54cc0*/  STS.U16 [R5+0x9900], R25 ;  /* 0x0099001905007388 */ /* 0x0001e80000000400 */
[----:B------:R-:W3:Y:S01]  /*54cd0*/  LDL.LU R9, [R1+0x1370] ;  /* 0x0013700001097983 */ /* 0x000ee20000300800 */
[----:B------:R1:W-:Y:S02]  /*54ce0*/  STS.U16 [R5+0x9a00], R28 ;  /* 0x009a001c05007388 */ /* 0x0003e40000000400 */
[----:B------:R1:W-:Y:S01]  /*54cf0*/  STS.U16 [R5+0x9b00], R4 ;  /* 0x009b000405007388 */ /* 0x0003e20000000400 */
[----:B0-----:R-:W3:Y:S01]  /*54d00*/  LDL.LU R25, [R1+0x136c] ;  /* 0x00136c0001197983 */ /* 0x001ee20000300800 */
[----:B-1----:R-:W3:Y:S02]  /*54d10*/  LDL.LU R28, [R1+0x1368] ;  /* 0x00136800011c7983 */ /* 0x002ee40000300800 */
[----:B------:R-:W3:Y:S02]  /*54d20*/  LDL.LU R4, [R1+0x1364] ;  /* 0x0013640001047983 */ /* 0x000ee40000300800 */
[----:B------:R-:W3:Y:S01]  /*54d30*/  LDL.LU R8, [R1+0x12f0] ;  /* 0x0012f00001087983 */ /* 0x000ee20000300800 */
[----:B------:R-:W3:Y:S04]  /*54d40*/  LDL.LU R16, [R1+0x12ec] ;  /* 0x0012ec0001107983 */ /* 0x000ee80000300800 */
[----:B----4-:R-:W-:Y:S01]  /*54d50*/  STS.U16 [R5+0xb800], R26 ;  /* 0x00b8001a05007388 */ /* 0x010fe20000000400 */
[----:B------:R-:W-:Y:S02]  /*54d60*/  STS.U16 [R5+0xb900], R27 ;  /* 0x00b9001b05007388 */ /* 0x000fe40000000400 */
[----:B--2---:R0:W-:Y:S02]  /*54d70*/  STS.U16 [R5+0xba00], R3 ;  /* 0x00ba000305007388 */ /* 0x0041e40000000400 */
[----:B0-----:R-:W2:Y:S01]  /*54d80*/  LDL.LU R3, [R1+0x12e8] ;  /* 0x0012e80001037983 */ /* 0x001ea20000300800 */
[----:B------:R-:W4:Y:S03]  /*54d90*/  LDL.LU R18, [R1+0x12e4] ;  /* 0x0012e40001127983 */ /* 0x000f260000300800 */
[----:B------:R0:W-:Y:S01]  /*54da0*/  STS.U16 [R5+0xbb00], R29 ;  /* 0x00bb001d05007388 */ /* 0x0001e20000000400 */
[----:B------:R-:W4:Y:S03]  /*54db0*/  LDL.LU R26, [R1+0x1270] ;  /* 0x00127000011a7983 */ /* 0x000f260000300800 */
[----:B0-----:R-:W4:Y:S01]  /*54dc0*/  LDL.LU R29, [R1+0x126c] ;  /* 0x00126c00011d7983 */ /* 0x001f220000300800 */
[----:B------:R-:W4:Y:S03]  /*54dd0*/  LDL.LU R27, [R1+0x1268] ;  /* 0x00126800011b7983 */ /* 0x000f260000300800 */
[----:B---3--:R0:W-:Y:S01]  /*54de0*/  STS.U16 [R5+0xd800], R14 ;  /* 0x00d8000e05007388 */ /* 0x0081e20000000400 */
[----:B------:R1:W-:Y:S02]  /*54df0*/  STS.U16 [R5+0xd900], R20 ;  /* 0x00d9001405007388 */ /* 0x0003e40000000400 */
[----:B------:R3:W-:Y:S02]  /*54e00*/  STS.U16 [R5+0xda00], R22 ;  /* 0x00da001605007388 */ /* 0x0007e40000000400 */
[----:B------:R1:W-:Y:S01]  /*54e10*/  STS.U16 [R5+0xdb00], R23 ;  /* 0x00db001705007388 */ /* 0x0003e20000000400 */
[----:B------:R3:W-:Y:S01]  /*54e20*/  STS.U16 [R5+0xf800], R24 ;  /* 0x00f8001805007388 */ /* 0x0007e20000000400 */
[----:B------:R3:W-:Y:S02]  /*54e30*/  STS.U16 [R5+0xf900], R15 ;  /* 0x00f9000f05007388 */ /* 0x0007e40000000400 */
[----:B------:R-:W-:Y:S01]  /*54e40*/  STS.U16 [R5+0xfa00], R11 ;  /* 0x00fa000b05007388 */ /* 0x000fe20000000400 */
[----:B0-----:R-:W4:Y:S01]  /*54e50*/  LDL.LU R14, [R1+0x1264] ;  /* 0x00126400010e7983 */ /* 0x001f220000300800 */
[----:B------:R-:W4:Y:S02]  /*54e60*/  LDL.LU R7, [R1+0x11f0] ;  /* 0x0011f00001077983 */ /* 0x000f240000300800 */
[----:B------:R-:W4:Y:S02]  /*54e70*/  LDL.LU R6, [R1+0x11ec] ;  /* 0x0011ec0001067983 */ /* 0x000f240000300800 */
[----:B-1----:R-:W4:Y:S01]  /*54e80*/  LDL.LU R20, [R1+0x11e8] ;  /* 0x0011e80001147983 */ /* 0x002f220000300800 */
[----:B---3--:R-:W3:Y:S01]  /*54e90*/  LDL.LU R22, [R1+0x11e4] ;  /* 0x0011e40001167983 */ /* 0x008ee20000300800 */
[----:B------:R-:W3:Y:S03]  /*54ea0*/  LDL.LU R23, [R1+0x1170] ;  /* 0x0011700001177983 */ /* 0x000ee60000300800 */
[----:B------:R-:W-:Y:S01]  /*54eb0*/  STS.U16 [R5+0xfb00], R10 ;  /* 0x00fb000a05007388 */ /* 0x000fe20000000400 */
[----:B------:R-:W3:Y:S02]  /*54ec0*/  LDL.LU R24, [R1+0x116c] ;  /* 0x00116c0001187983 */ /* 0x000ee40000300800 */
[----:B------:R-:W-:Y:S02]  /*54ed0*/  STS.U16 [R5+0x11800], R9 ;  /* 0x0118000905007388 */ /* 0x000fe40000000400 */
[----:B------:R-:W3:Y:S01]  /*54ee0*/  LDL.LU R15, [R1+0x1168] ;  /* 0x00116800010f7983 */ /* 0x000ee20000300800 */
[----:B------:R0:W-:Y:S01]  /*54ef0*/  STS.U16 [R5+0x11900], R25 ;  /* 0x0119001905007388 */ /* 0x0001e20000000400 */
[----:B------:R1:W-:Y:S02]  /*54f00*/  STS.U16 [R5+0x11a00], R28 ;  /* 0x011a001c05007388 */ /* 0x0003e40000000400 */
[----:B------:R1:W-:Y:S02]  /*54f10*/  STS.U16 [R5+0x11b00], R4 ;  /* 0x011b000405007388 */ /* 0x0003e40000000400 */
[----:B------:R-:W-:Y:S01]  /*54f20*/  STS.U16 [R5+0x13800], R8 ;  /* 0x0138000805007388 */ /* 0x000fe20000000400 */
[----:B------:R-:W-:Y:S04]  /*54f30*/  STS.U16 [R5+0x13900], R16 ;  /* 0x0139001005007388 */ /* 0x000fe80000000400 */
[----:B0-----:R-:W3:Y:S01]  /*54f40*/  LDL.LU R25, [R1+0x1164] ;  /* 0x0011640001197983 */ /* 0x001ee20000300800 */
[----:B-1----:R-:W3:Y:S02]  /*54f50*/  LDL.LU R28, [R1+0x10f0] ;  /* 0x0010f000011c7983 */ /* 0x002ee40000300800 */
[----:B------:R-:W3:Y:S01]  /*54f60*/  LDL.LU R4, [R1+0x10ec] ;  /* 0x0010ec0001047983 */ /* 0x000ee20000300800 */
[----:B--2---:R0:W-:Y:S04]  /*54f70*/  STS.U16 [R5+0x13a00], R3 ;  /* 0x013a000305007388 */ /* 0x0041e80000000400 */
[----:B0-----:R-:W2:Y:S01]  /*54f80*/  LDL.LU R3, [R1+0x10e8] ;  /* 0x0010e80001037983 */ /* 0x001ea20000300800 */
[----:B----4-:R-:W-:Y:S03]  /*54f90*/  STS.U16 [R5+0x13b00], R18 ;  /* 0x013b001205007388 */ /* 0x010fe60000000400 */
[----:B------:R-:W-:Y:S01]  /*54fa0*/  STS.U16 [R5+0x15800], R26 ;  /* 0x0158001a05007388 */ /* 0x000fe20000000400 */
[----:B------:R0:W-:Y:S03]  /*54fb0*/  STS.U16 [R5+0x15900], R29 ;  /* 0x0159001d05007388 */ /* 0x0001e60000000400 */
[----:B0-----:R-:W4:Y:S01]  /*54fc0*/  LDL.LU R29, [R1+0x10e4] ;  /* 0x0010e400011d7983 */ /* 0x001f220000300800 */
[----:B------:R-:W4:Y:S03]  /*54fd0*/  LDL.LU R16, [R1+0x1070] ;  /* 0x0010700001107983 */ /* 0x000f260000300800 */
[----:B------:R0:W-:Y:S01]  /*54fe0*/  STS.U16 [R5+0x15a00], R27 ;  /* 0x015a001b05007388 */ /* 0x0001e20000000400 */
[----:B------:R-:W4:Y:S02]  /*54ff0*/  LDL.LU R18, [R1+0x106c] ;  /* 0x00106c0001127983 */ /* 0x000f240000300800 */
[----:B------:R1:W-:Y:S02]  /*55000*/  STS.U16 [R5+0x15b00], R14 ;  /* 0x015b000e05007388 */ /* 0x0003e40000000400 */
[----:B------:R-:W4:Y:S01]  /*55010*/  LDL.LU R26, [R1+0x1068] ;  /* 0x00106800011a7983 */ /* 0x000f220000300800 */
[----:B------:R-:W-:Y:S01]  /*55020*/  STS.U16 [R5+0x17800], R7 ;  /* 0x0178000705007388 */ /* 0x000fe20000000400 */
[----:B------:R-:W-:Y:S02]  /*55030*/  STS.U16 [R5+0x17900], R6 ;  /* 0x0179000605007388 */ /* 0x000fe40000000400 */
[----:B------:R3:W-:Y:S02]  /*55040*/  STS.U16 [R5+0x17a00], R20 ;  /* 0x017a001405007388 */ /* 0x0007e40000000400 */
[----:B---3--:R3:W-:Y:S01]  /*55050*/  STS.U16 [R5+0x17b00], R22 ;  /* 0x017b001605007388 */ /* 0x0087e20000000400 */
[----:B0-----:R-:W4:Y:S01]  /*55060*/  LDL.LU R27, [R1+0x1064] ;  /* 0x00106400011b7983 */ /* 0x001f220000300800 */
[----:B-1----:R-:W4:Y:S02]  /*55070*/  LDL.LU R14, [R1+0xff0] ;  /* 0x000ff000010e7983 */ /* 0x002f240000300800 */
[----:B------:R-:W4:Y:S02]  /*55080*/  LDL.LU R11, [R1+0xfec] ;  /* 0x000fec00010b7983 */ /* 0x000f240000300800 */
[----:B------:R-:W4:Y:S01]  /*55090*/  LDL.LU R10, [R1+0xfe8] ;  /* 0x000fe800010a7983 */ /* 0x000f220000300800 */
[----:B------:R-:W-:Y:S04]  /*550a0*/  STS.U16 [R5+0x19800], R23 ;  /* 0x0198001705007388 */ /* 0x000fe80000000400 */
[----:B------:R-:W4:Y:S01]  /*550b0*/  LDL.LU R9, [R1+0xfe4] ;  /* 0x000fe40001097983 */ /* 0x000f220000300800 */
[----:B------:R-:W-:Y:S02]  /*550c0*/  STS.U16 [R5+0x19900], R24 ;  /* 0x0199001805007388 */ /* 0x000fe40000000400 */
[----:B------:R-:W4:Y:S02]  /*550d0*/  LDL.LU R20, [R1+0x7d0] ;  /* 0x0007d00001147983 */ /* 0x000f240000300800 */
[----:B------:R0:W-:Y:S01]  /*550e0*/  STS.U16 [R5+0x19a00], R15 ;  /* 0x019a000f05007388 */ /* 0x0001e20000000400 */
[----:B---3--:R-:W3:Y:S04]  /*550f0*/  LDL.LU R22, [R1+0x7cc] ;  /* 0x0007cc0001167983 */ /* 0x008ee80000300800 */
[----:B------:R-:W-:Y:S01]  /*55100*/  STS.U16 [R5+0x19b00], R25 ;  /* 0x019b001905007388 */ /* 0x000fe20000000400 */
[----:B------:R-:W-:Y:S02]  /*55110*/  STS.U16 [R5+0x1b800], R28 ;  /* 0x01b8001c05007388 */ /* 0x000fe40000000400 */
[----:B------:R1:W-:Y:S01]  /*55120*/  STS.U16 [R5+0x1b900], R4 ;  /* 0x01b9000405007388 */ /* 0x0003e20000000400 */
[----:B0-----:R-:W3:Y:S01]  /*55130*/  LDL.LU R15, [R1+0x7c8] ;  /* 0x0007c800010f7983 */ /* 0x001ee20000300800 */
[----:B------:R-:W3:Y:S02]  /*55140*/  LDL.LU R8, [R1+0x7c4] ;  /* 0x0007c40001087983 */ /* 0x000ee40000300800 */
[----:B------:R-:W3:Y:S01]  /*55150*/  LDL.LU R23, [R1+0x740] ;  /* 0x0007400001177983 */ /* 0x000ee20000300800 */
[----:B-1----:R-:W3:Y:S01]  /*55160*/  LDL.LU R4, [R1+0x73c] ;  /* 0x00073c0001047983 */ /* 0x002ee20000300800 */
[----:B------:R-:W3:Y:S02]  /*55170*/  LDL.LU R24, [R1+0x738] ;  /* 0x0007380001187983 */ /* 0x000ee40000300800 */
[----:B------:R-:W3:Y:S01]  /*55180*/  LDL.LU R25, [R1+0x734] ;  /* 0x0007340001197983 */ /* 0x000ee20000300800 */
[----:B--2---:R0:W-:Y:S04]  /*55190*/  STS.U16 [R5+0x1ba00], R3 ;  /* 0x01ba000305007388 */ /* 0x0041e80000000400 */
[----:B0-----:R-:W2:Y:S04]  /*551a0*/  LDL.LU R3, [R1+0x6b0] ;  /* 0x0006b00001037983 */ /* 0x001ea80000300800 */
[----:B----4-:R0:W-:Y:S01]  /*551b0*/  STS.U16 [R5+0x1bb00], R29 ;  /* 0x01bb001d05007388 */ /* 0x0101e20000000400 */
[----:B------:R-:W4:Y:S03]  /*551c0*/  LDL.LU R28, [R1+0x6ac] ;  /* 0x0006ac00011c7983 */ /* 0x000f260000300800 */
[----:B0-----:R-:W4:Y:S01]  /*551d0*/  LDL.LU R29, [R1+0x6a8] ;  /* 0x0006a800011d7983 */ /* 0x001f220000300800 */
[----:B------:R0:W-:Y:S02]  /*551e0*/  STS.U16 [R5+0x1d800], R16 ;  /* 0x01d8001005007388 */ /* 0x0001e40000000400 */
[----:B------:R1:W-:Y:S02]  /*551f0*/  STS.U16 [R5+0x1d900], R18 ;  /* 0x01d9001205007388 */ /* 0x0003e40000000400 */
[----:B------:R1:W-:Y:S01]  /*55200*/  STS.U16 [R5+0x1da00], R26 ;  /* 0x01da001a05007388 */ /* 0x0003e20000000400 */
[----:B------:R-:W4:Y:S04]  /*55210*/  LDL.LU R7, [R1+0x6a4] ;  /* 0x0006a40001077983 */ /* 0x000f280000300800 */
[----:B------:R1:W-:Y:S01]  /*55220*/  STS.U16 [R5+0x1db00], R27 ;  /* 0x01db001b05007388 */ /* 0x0003e20000000400 */
[----:B------:R-:W4:Y:S02]  /*55230*/  LDL.LU R6, [R1+0x620] ;  /* 0x0006200001067983 */ /* 0x000f240000300800 */
[----:B------:R3:W-:Y:S02]  /*55240*/  STS.U16 [R5+0x1f800], R14 ;  /* 0x01f8000e05007388 */ /* 0x0007e40000000400 */
[----:B------:R-:W-:Y:S01]  /*55250*/  STS.U16 [R5+0x1f900], R11 ;  /* 0x01f9000b05007388 */ /* 0x000fe20000000400 */
[----:B------:R-:W-:Y:S04]  /*55260*/  STS.U16 [R5+0x1fa00], R10 ;  /* 0x01fa000a05007388 */ /* 0x000fe80000000400 */
[----:B0-----:R-:W4:Y:S01]  /*55270*/  LDL.LU R16, [R1+0x61c] ;  /* 0x00061c0001107983 */ /* 0x001f220000300800 */
[----:B-1----:R-:W4:Y:S02]  /*55280*/  LDL.LU R18, [R1+0x618] ;  /* 0x0006180001127983 */ /* 0x002f240000300800 */
[----:B------:R-:W4:Y:S02]  /*55290*/  LDL.LU R26, [R1+0x614] ;  /* 0x00061400011a7983 */ /* 0x000f240000300800 */
[----:B------:R-:W-:Y:S01]  /*552a0*/  STS.U16 [R5+0x1fb00], R9 ;  /* 0x01fb000905007388 */ /* 0x000fe20000000400 */
[----:B------:R0:W-:Y:S04]  /*552b0*/  STS.U16 [R5+0x21800], R20 ;  /* 0x0218001405007388 */ /* 0x0001e80000000400 */
[----:B------:R-:W4:Y:S01]  /*552c0*/  LDL.LU R27, [R1+0x4f0] ;  /* 0x0004f000011b7983 */ /* 0x000f220000300800 */
[----:B---3--:R-:W3:Y:S02]  /*552d0*/  LDL.LU R14, [R1+0x4ec] ;  /* 0x0004ec00010e7983 */ /* 0x008ee40000300800 */
[----:B------:R1:W-:Y:S01]  /*552e0*/  STS.U16 [R5+0x21900], R22 ;  /* 0x0219001605007388 */ /* 0x0003e20000000400 */
[----:B------:R1:W-:Y:S04]  /*552f0*/  STS.U16 [R5+0x21a00], R15 ;  /* 0x021a000f05007388 */ /* 0x0003e80000000400 */
[----:B0-----:R-:W3:Y:S01]  /*55300*/  LDL.LU R20, [R1+0x4e8] ;  /* 0x0004e80001147983 */ /* 0x001ee20000300800 */
[----:B------:R-:W-:Y:S02]  /*55310*/  STS.U16 [R5+0x21b00], R8 ;  /* 0x021b000805007388 */ /* 0x000fe40000000400 */
[----:B------:R-:W-:Y:S01]  /*55320*/  STS.U16 [R5+0x23800], R23 ;  /* 0x0238001705007388 */ /* 0x000fe20000000400 */
[----:B-1----:R-:W3:Y:S01]  /*55330*/  LDL.LU R22, [R1+0x4e4] ;  /* 0x0004e40001167983 */ /* 0x002ee20000300800 */
[----:B------:R0:W-:Y:S03]  /*55340*/  STS.U16 [R5+0x23900], R4 ;  /* 0x0239000405007388 */ /* 0x0001e60000000400 */
[----:B------:R-:W3:Y:S01]  /*55350*/  LDL.LU R15, [R1+0x470] ;  /* 0x00047000010f7983 */ /* 0x000ee20000300800 */
[----:B------:R-:W-:Y:S02]  /*55360*/  STS.U16 [R5+0x23a00], R24 ;  /* 0x023a001805007388 */ /* 0x000fe40000000400 */
[----:B------:R-:W-:Y:S01]  /*55370*/  STS.U16 [R5+0x23b00], R25 ;  /* 0x023b001905007388 */ /* 0x000fe20000000400 */
[----:B0-----:R-:W3:Y:S04]  /*55380*/  LDL.LU R4, [R1+0x46c] ;  /* 0x00046c0001047983 */ /* 0x001ee80000300800 */
[----:B--2---:R0:W-:Y:S04]  /*55390*/  STS.U16 [R5+0x25800], R3 ;  /* 0x0258000305007388 */ /* 0x0041e80000000400 */
[----:B0-----:R-:W2:Y:S01]  /*553a0*/  LDL.LU R3, [R1+0x468] ;  /* 0x0004680001037983 */ /* 0x001ea20000300800 */
[----:B------:R-:W2:Y:S02]  /*553b0*/  LDL.LU R23, [R1+0x464] ;  /* 0x0004640001177983 */ /* 0x000ea40000300800 */
[----:B------:R-:W2:Y:S01]  /*553c0*/  LDL.LU R24, [R1+0x3f0] ;  /* 0x0003f00001187983 */ /* 0x000ea20000300800 */
[----:B----4-:R0:W-:Y:S04]  /*553d0*/  STS.U16 [R5+0x25900], R28 ;  /* 0x0259001c05007388 */ /* 0x0101e80000000400 */
[----:B------:R-:W4:Y:S04]  /*553e0*/  LDL.LU R25, [R1+0x3ec] ;  /* 0x0003ec0001197983 */ /* 0x000f280000300800 */
[----:B------:R1:W-:Y:S04]  /*553f0*/  STS.U16 [R5+0x25a00], R29 ;  /* 0x025a001d05007388 */ /* 0x0003e80000000400 */
[----:B0-----:R-:W4:Y:S01]  /*55400*/  LDL.LU R28, [R1+0x3e8] ;  /* 0x0003e800011c7983 */ /* 0x001f220000300800 */
[----:B-1----:R-:W4:Y:S02]  /*55410*/  LDL.LU R29, [R1+0x3e4] ;  /* 0x0003e400011d7983 */ /* 0x002f240000300800 */
[----:B------:R-:W-:Y:S02]  /*55420*/  STS.U16 [R5+0x25b00], R7 ;  /* 0x025b000705007388 */ /* 0x000fe40000000400 */
[----:B------:R-:W-:Y:S01]  /*55430*/  STS.U16 [R5+0x27800], R6 ;  /* 0x0278000605007388 */ /* 0x000fe20000000400 */
[----:B------:R-:W-:Y:S04]  /*55440*/  STS.U16 [R5+0x27900], R16 ;  /* 0x0279001005007388 */ /* 0x000fe80000000400 */
[----:B------:R-:W4:Y:S01]  /*55450*/  LDL.LU R11, [R1+0x370] ;  /* 0x00037000010b7983 */ /* 0x000f220000300800 */
[----:B------:R-:W-:Y:S02]  /*55460*/  STS.U16 [R5+0x27a00], R18 ;  /* 0x027a001205007388 */ /* 0x000fe40000000400 */
[----:B------:R-:W4:Y:S02]  /*55470*/  LDL.LU R10, [R1+0x36c] ;  /* 0x00036c00010a7983 */ /* 0x000f240000300800 */
[----:B------:R0:W-:Y:S01]  /*55480*/  STS.U16 [R5+0x27b00], R26 ;  /* 0x027b001a05007388 */ /* 0x0001e20000000400 */
[----:B------:R-:W4:Y:S04]  /*55490*/  LDL.LU R9, [R1+0x368] ;  /* 0x0003680001097983 */ /* 0x000f280000300800 */
[----:B------:R1:W-:Y:S01]  /*554a0*/  STS.U16 [R5+0x29800], R27 ;  /* 0x0298001b05007388 */ /* 0x0003e20000000400 */
[----:B---3--:R3:W-:Y:S03]  /*554b0*/  STS.U16 [R5+0x29900], R14 ;  /* 0x0299000e05007388 */ /* 0x0087e60000000400 */
[----:B------:R-:W-:Y:S04]  /*554c0*/  STS.U16 [R5+0x29a00], R20 ;  /* 0x029a001405007388 */ /* 0x000fe80000000400 */
[----:B------:R-:W-:Y:S04]  /*554d0*/  STS.U16 [R5+0x29b00], R22 ;  /* 0x029b001605007388 */ /* 0x000fe80000000400 */
[----:B0-----:R-:W4:Y:S04]  /*554e0*/  LDL.LU R26, [R1+0x364] ;  /* 0x00036400011a7983 */ /* 0x001f280000300800 */
[----:B-1----:R-:W4:Y:S04]  /*554f0*/  LDL.LU R27, [R1+0x2f0] ;  /* 0x0002f000011b7983 */ /* 0x002f280000300800 */
[----:B---3--:R-:W3:Y:S01]  /*55500*/  LDL.LU R14, [R1+0x2ec] ;  /* 0x0002ec00010e7983 */ /* 0x008ee20000300800 */
[----:B------:R-:W3:Y:S03]  /*55510*/  LDL.LU R8, [R1+0x2e8] ;  /* 0x0002e80001087983 */ /* 0x000ee60000300800 */
[----:B------:R0:W-:Y:S01]  /*55520*/  STS.U16 [R5+0x2b800], R15 ;  /* 0x02b8000f05007388 */ /* 0x0001e20000000400 */
[----:B------:R-:W3:Y:S02]  /*55530*/  LDL.LU R7, [R1+0x2e4] ;  /* 0x0002e40001077983 */ /* 0x000ee40000300800 */
[----:B------:R1:W-:Y:S01]  /*55540*/  STS.U16 [R5+0x2b900], R4 ;  /* 0x02b9000405007388 */ /* 0x0003e20000000400 */
[----:B0-----:R-:W3:Y:S01]  /*55550*/  LDL.LU R15, [R1+0x270] ;  /* 0x00027000010f7983 */ /* 0x001ee20000300800 */
[----:B------:R-:W3:Y:S02]  /*55560*/  LDL.LU R6, [R1+0x26c] ;  /* 0x00026c0001067983 */ /* 0x000ee40000300800 */
[----:B------:R-:W3:Y:S02]  /*55570*/  LDL.LU R16, [R1+0x268] ;  /* 0x0002680001107983 */ /* 0x000ee40000300800 */
[----:B-1----:R-:W3:Y:S01]  /*55580*/  LDL.LU R4, [R1+0x264] ;  /* 0x0002640001047983 */ /* 0x002ee20000300800 */
[----:B------:R-:W3:Y:S04]  /*55590*/  LDL.LU R18, [R1+0x1f0] ;  /* 0x0001f00001127983 */ /* 0x000ee80000300800 */
[----:B--2---:R0:W-:Y:S01]  /*555a0*/  STS.U16 [R5+0x2ba00], R3 ;  /* 0x02ba000305007388 */ /* 0x0041e20000000400 */
[----:B------:R1:W-:Y:S03]  /*555b0*/  STS.U16 [R5+0x2bb00], R23 ;  /* 0x02bb001705007388 */ /* 0x0003e60000000400 */
[----:B0-----:R-:W2:Y:S01]  /*555c0*/  LDL.LU R3, [R1+0x1ec] ;  /* 0x0001ec0001037983 */ /* 0x001ea20000300800 */
[----:B------:R-:W2:Y:S02]  /*555d0*/  LDL.LU R20, [R1+0x1e8] ;  /* 0x0001e80001147983 */ /* 0x000ea40000300800 */
[----:B------:R-:W2:Y:S02]  /*555e0*/  LDL.LU R22, [R1+0x1e4] ;  /* 0x0001e40001167983 */ /* 0x000ea40000300800 */
[----:B------:R0:W-:Y:S01]  /*555f0*/  STS.U16 [R5+0x2d800], R24 ;  /* 0x02d8001805007388 */ /* 0x0001e20000000400 */
[----:B-1----:R-:W2:Y:S04]  /*55600*/  LDL.LU R23, [R1+0x170] ;  /* 0x0001700001177983 */ /* 0x002ea80000300800 */
[----:B----4-:R1:W-:Y:S01]  /*55610*/  STS.U16 [R5+0x2d900], R25 ;  /* 0x02d9001905007388 */ /* 0x0103e20000000400 */
[----:B------:R4:W-:Y:S02]  /*55620*/  STS.U16 [R5+0x2da00], R28 ;  /* 0x02da001c05007388 */ /* 0x0009e40000000400 */
[----:B------:R4:W-:Y:S01]  /*55630*/  STS.U16 [R5+0x2db00], R29 ;  /* 0x02db001d05007388 */ /* 0x0009e20000000400 */
[----:B0-----:R-:W2:Y:S04]  /*55640*/  LDL.LU R24, [R1+0x16c] ;  /* 0x00016c0001187983 */ /* 0x001ea80000300800 */
[----:B-1----:R-:W2:Y:S01]  /*55650*/  LDL.LU R25, [R1+0x168] ;  /* 0x0001680001197983 */ /* 0x002ea20000300800 */
[----:B----4-:R-:W4:Y:S03]  /*55660*/  LDL.LU R28, [R1+0x164] ;  /* 0x00016400011c7983 */ /* 0x010f260000300800 */
[----:B------:R-:W4:Y:S01]  /*55670*/  LDL.LU R29, [R1+0x100] ;  /* 0x00010000011d7983 */ /* 0x000f220000300800 */
[----:B------:R-:W-:Y:S02]  /*55680*/  STS.U16 [R5+0x2f800], R11 ;  /* 0x02f8000b05007388 */ /* 0x000fe40000000400 */
[----:B------:R-:W-:Y:S02]  /*55690*/  STS.U16 [R5+0x2f900], R10 ;  /* 0x02f9000a05007388 */ /* 0x000fe40000000400 */
[----:B------:R-:W-:Y:S01]  /*556a0*/  STS.U16 [R5+0x2fa00], R9 ;  /* 0x02fa000905007388 */ /* 0x000fe20000000400 */
[----:B------:R0:W-:Y:S01]  /*556b0*/  STS.U16 [R5+0x2fb00], R26 ;  /* 0x02fb001a05007388 */ /* 0x0001e20000000400 */
[----:B------:R1:W-:Y:S03]  /*556c0*/  STS.U16 [R5+0x31800], R27 ;  /* 0x0318001b05007388 */ /* 0x0003e60000000400 */
[----:B---3--:R3:W-:Y:S04]  /*556d0*/  STS.U16 [R5+0x31900], R14 ;  /* 0x0319000e05007388 */ /* 0x0087e80000000400 */
[----:B------:R-:W-:Y:S01]  /*556e0*/  STS.U16 [R5+0x31a00], R8 ;  /* 0x031a000805007388 */ /* 0x000fe20000000400 */
[----:B------:R-:W-:Y:S03]  /*556f0*/  STS.U16 [R5+0x31b00], R7 ;  /* 0x031b000705007388 */ /* 0x000fe60000000400 */
[----:B0-----:R-:W4:Y:S01]  /*55700*/  LDL.LU R26, [R1+0xf8] ;  /* 0x0000f800011a7983 */ /* 0x001f220000300800 */
[----:B-1----:R-:W4:Y:S03]  /*55710*/  LDL.LU R27, [R1+0xf4] ;  /* 0x0000f400011b7983 */ /* 0x002f260000300800 */
[----:B---3--:R-:W4:Y:S04]  /*55720*/  LDL.LU R14, [R1+0x90] ;  /* 0x00009000010e7983 */ /* 0x008f280000300800 */
[----:B------:R0:W-:Y:S01]  /*55730*/  STS.U16 [R5+0x33800], R15 ;  /* 0x0338000f05007388 */ /* 0x0001e20000000400 */
[----:B------:R-:W-:Y:S02]  /*55740*/  STS.U16 [R5+0x33900], R6 ;  /* 0x0339000605007388 */ /* 0x000fe40000000400 */
[----:B------:R-:W-:Y:S02]  /*55750*/  STS.U16 [R5+0x33a00], R16 ;  /* 0x033a001005007388 */ /* 0x000fe40000000400 */
[----:B------:R1:W-:Y:S01]  /*55760*/  STS.U16 [R5+0x33b00], R4 ;  /* 0x033b000405007388 */ /* 0x0003e20000000400 */
[----:B------:R1:W-:Y:S04]  /*55770*/  STS.U16 [R5+0x35800], R18 ;  /* 0x0358001205007388 */ /* 0x0003e80000000400 */
[----:B0-----:R-:W4:Y:S01]  /*55780*/  LDL.LU R15, [R1+0x8c] ;  /* 0x00008c00010f7983 */ /* 0x001f220000300800 */
[----:B-1----:R-:W4:Y:S03]  /*55790*/  LDL.LU R4, [R1+0x88] ;  /* 0x0000880001047983 */ /* 0x002f260000300800 */
[----:B------:R-:W4:Y:S01]  /*557a0*/  LDL.LU R7, [R1+0x84] ;  /* 0x0000840001077983 */ /* 0x000f220000300800 */
[----:B------:R-:W4:Y:S03]  /*557b0*/  LDL.LU R6, [R1+0x20] ;  /* 0x0000200001067983 */ /* 0x000f260000300800 */
[----:B------:R-:W4:Y:S01]  /*557c0*/  LDL.LU R16, [R1+0x1c] ;  /* 0x00001c0001107983 */ /* 0x000f220000300800 */
[----:B------:R-:W4:Y:S03]  /*557d0*/  LDL.LU R18, [R1+0x18] ;  /* 0x0000180001127983 */ /* 0x000f260000300800 */
[----:B--2---:R0:W-:Y:S01]  /*557e0*/  STS.U16 [R5+0x35900], R3 ;  /* 0x0359000305007388 */ /* 0x0041e20000000400 */
[----:B------:R1:W-:Y:S02]  /*557f0*/  STS.U16 [R5+0x35a00], R20 ;  /* 0x035a001405007388 */ /* 0x0003e40000000400 */
[----:B------:R2:W-:Y:S01]  /*55800*/  STS.U16 [R5+0x35b00], R22 ;  /* 0x035b001605007388 */ /* 0x0005e20000000400 */
[----:B0-----:R-:W3:Y:S04]  /*55810*/  LDL.LU R3, [R1+0x14] ;  /* 0x0000140001037983 */ /* 0x001ee80000300800 */
[----:B------:R-:W-:Y:S01]  /*55820*/  STS.U16 [R5+0x37800], R23 ;  /* 0x0378001705007388 */ /* 0x000fe20000000400 */
[----:B------:R-:W-:Y:S02]  /*55830*/  STS.U16 [R5+0x37900], R24 ;  /* 0x0379001805007388 */ /* 0x000fe40000000400 */
[----:B------:R-:W-:Y:S02]  /*55840*/  STS.U16 [R5+0x37a00], R25 ;  /* 0x037a001905007388 */ /* 0x000fe40000000400 */
[----:B-1----:R-:W3:Y:S01]  /*55850*/  LDL.LU R20, [R1+0x1764] ;  /* 0x0017640001147983 */ /* 0x002ee20000300800 */
[----:B----4-:R0:W-:Y:S04]  /*55860*/  STS.U16 [R5+0x37b00], R28 ;  /* 0x037b001c05007388 */ /* 0x0101e80000000400 */
[----:B--2---:R-:W2:Y:S01]  /*55870*/  LDL.LU R22, [R1+0x1760] ;  /* 0x0017600001167983 */ /* 0x004ea20000300800 */
[----:B------:R1:W-:Y:S02]  /*55880*/  STS.U16 [R5+0x39800], R29 ;  /* 0x0398001d05007388 */ /* 0x0003e40000000400 */
[----:B------:R4:W-:Y:S01]  /*55890*/  STS.U16 [R5+0x39900], R0 ;  /* 0x0399000005007388 */ /* 0x0009e20000000400 */
[----:B0-----:R-:W2:Y:S01]  /*558a0*/  LDL.LU R28, [R1+0x175c] ;  /* 0x00175c00011c7983 */ /* 0x001ea20000300800 */
[----:B-1----:R-:W2:Y:S02]  /*558b0*/  LDL.LU R29, [R1+0x1758] ;  /* 0x00175800011d7983 */ /* 0x002ea40000300800 */
[----:B----4-:R-:W4:Y:S02]  /*558c0*/  LDL.LU R0, [R1+0x16e4] ;  /* 0x0016e40001007983 */ /* 0x010f240000300800 */
[----:B------:R-:W2:Y:S01]  /*558d0*/  LDL.LU R23, [R1+0x16e0] ;  /* 0x0016e00001177983 */ /* 0x000ea20000300800 */
[----:B------:R-:W2:Y:S04]  /*558e0*/  LDL.LU R24, [R1+0x16dc] ;  /* 0x0016dc0001187983 */ /* 0x000ea80000300800 */
[----:B------:R-:W-:Y:S01]  /*558f0*/  STS.U16 [R5+0x39a00], R26 ;  /* 0x039a001a05007388 */ /* 0x000fe20000000400 */
[----:B------:R-:W-:Y:S02]  /*55900*/  STS.U16 [R5+0x39b00], R27 ;  /* 0x039b001b05007388 */ /* 0x000fe40000000400 */
[----:B------:R0:W-:Y:S02]  /*55910*/  STS.U16 [R5+0x3b800], R14 ;  /* 0x03b8000e05007388 */ /* 0x0001e40000000400 */
[----:B0-----:R-:W4:Y:S01]  /*55920*/  LDL.LU R14, [R1+0x16d8] ;  /* 0x0016d800010e7983 */ /* 0x001f220000300800 */
[----:B------:R-:W4:Y:S02]  /*55930*/  LDL.LU R25, [R1+0x1664] ;  /* 0x0016640001197983 */ /* 0x000f240000300800 */
[----:B------:R-:W4:Y:S01]  /*55940*/  LDL.LU R26, [R1+0x1660] ;  /* 0x00166000011a7983 */ /* 0x000f220000300800 */
[----:B------:R0:W-:Y:S01]  /*55950*/  STS.U16 [R5+0x3b900], R15 ;  /* 0x03b9000f05007388 */ /* 0x0001e20000000400 */
[----:B------:R1:W-:Y:S02]  /*55960*/  STS.U16 [R5+0x3ba00], R4 ;  /* 0x03ba000405007388 */ /* 0x0003e40000000400 */
[----:B------:R-:W-:Y:S02]  /*55970*/  STS.U16 [R5+0x3bb00], R7 ;  /* 0x03bb000705007388 */ /* 0x000fe40000000400 */
[----:B------:R-:W-:Y:S01]  /*55980*/  STS.U16 [R5+0x3d800], R6 ;  /* 0x03d8000605007388 */ /* 0x000fe20000000400 */
[----:B------:R-:W-:Y:S01]  /*55990*/  STS.U16 [R5+0x3d900], R16 ;  /* 0x03d9001005007388 */ /* 0x000fe20000000400 */
[----:B------:R-:W-:Y:S03]  /*559a0*/  STS.U16 [R5+0x3da00], R18 ;  /* 0x03da001205007388 */ /* 0x000fe60000000400 */
[----:B0-----:R-:W4:Y:S01]  /*559b0*/  LDL.LU R15, [R1+0x165c] ;  /* 0x00165c00010f7983 */ /* 0x001f220000300800 */
[----:B------:R-:W4:Y:S02]  /*559c0*/  LDL.LU R27, [R1+0x1658] ;  /* 0x00165800011b7983 */ /* 0x000f240000300800 */
[----:B-1----:R-:W4:Y:S02]  /*559d0*/  LDL.LU R4, [R1+0x15e4] ;  /* 0x0015e40001047983 */ /* 0x002f240000300800 */
[----:B------:R-:W-:Y:S01]  /*559e0*/  STL [R1+0x4628], R13 ;  /* 0x0046280d01007387 */ /* 0x000fe20000100800 */
[----:B---3--:R0:W-:Y:S01]  /*559f0*/  STS.U16 [R5+0x3db00], R3 ;  /* 0x03db000305007388 */ /* 0x0081e20000000400 */
[----:B------:R-:W-:Y:S02]  /*55a00*/  STS.U16 [R5+0x3f800], R13 ;  /* 0x03f8000d05007388 */ /* 0x000fe40000000400 */
[----:B------:R-:W-:Y:S02]  /*55a10*/  STS.U16 [R5+0x3f900], R17 ;  /* 0x03f9001105007388 */ /* 0x000fe40000000400 */
[----:B0-----:R-:W-:Y:S01]  /*55a20*/  IMAD.SHL.U32 R3, R2, 0x2, RZ ;  /* 0x0000000202037824 */ /* 0x001fe200078e00ff */
[----:B------:R-:W-:Y:S04]  /*55a30*/  STS.U16 [R5+0x3fa00], R19 ;  /* 0x03fa001305007388 */ /* 0x000fe80000000400 */
[----:B------:R-:W3:Y:S01]  /*55a40*/  LDL.LU R2, [R1+0x15e0] ;  /* 0x0015e00001027983 */ /* 0x000ee20000300800 */
[----:B------:R-:W-:-:S03]  /*55a50*/  LOP3.LUT R3, R3, 0x70, RZ, 0x3c, !PT ;  /* 0x0000007003037812 */ /* 0x000fc600078e3cff */
[----:B------:R-:W-:Y:S04]  /*55a60*/  STS.U16 [R5+0x3fb00], R21 ;  /* 0x03fb001505007388 */ /* 0x000fe80000000400 */
[----:B------:R-:W-:Y:S04]  /*55a70*/  STS.U16 [R3+0x1c00], R20 ;  /* 0x001c001403007388 */ /* 0x000fe80000000400 */
[----:B--2---:R-:W-:Y:S01]  /*55a80*/  STS.U16 [R3+0x1d00], R22 ;  /* 0x001d001603007388 */ /* 0x004fe20000000400 */
[----:B------:R0:W-:Y:S02]  /*55a90*/  STS.U16 [R3+0x1e00], R28 ;  /* 0x001e001c03007388 */ /* 0x0001e40000000400 */
[----:B------:R1:W-:Y:S01]  /*55aa0*/  STS.U16 [R3+0x1f00], R29 ;  /* 0x001f001d03007388 */ /* 0x0003e20000000400 */
[----:B----4-:R2:W-:Y:S04]  /*55ab0*/  STS.U16 [R3+0x3c00], R0 ;  /* 0x003c000003007388 */ /* 0x0105e80000000400 */
[----:B0-----:R-:W4:Y:S01]  /*55ac0*/  LDL.LU R28, [R1+0x15dc] ;  /* 0x0015dc00011c7983 */ /* 0x001f220000300800 */
[----:B-1----:R-:W4:Y:S03]  /*55ad0*/  LDL.LU R29, [R1+0x15d8] ;  /* 0x0015d800011d7983 */ /* 0x002f260000300800 */
[----:B--2---:R-:W2:Y:S01]  /*55ae0*/  LDL.LU R0, [R1+0x1564] ;  /* 0x0015640001007983 */ /* 0x004ea20000300800 */
[----:B------:R-:W-:Y:S03]  /*55af0*/  STS.U16 [R3+0x3d00], R23 ;  /* 0x003d001703007388 */ /* 0x000fe60000000400 */
[----:B------:R-:W-:Y:S01]  /*55b00*/  STS.U16 [R3+0x3e00], R24 ;  /* 0x003e001803007388 */ /* 0x000fe20000000400 */
[----:B------:R0:W-:Y:S02]  /*55b10*/  STS.U16 [R3+0x3f00], R14 ;  /* 0x003f000e03007388 */ /* 0x0001e40000000400 */
[----:B------:R-:W-:Y:S02]  /*55b20*/  STS.U16 [R3+0x5c00], R25 ;  /* 0x005c001903007388 */ /* 0x000fe40000000400 */
[----:B------:R-:W-:Y:S01]  /*55b30*/  STS.U16 [R3+0x5d00], R26 ;  /* 0x005d001a03007388 */ /* 0x000fe20000000400 */
[----:B0-----:R-:W2:Y:S04]  /*55b40*/  LDL.LU R14, [R1+0x1560] ;  /* 0x00156000010e7983 */ /* 0x001ea80000300800 */
[----:B------:R0:W-:Y:S01]  /*55b50*/  STS.U16 [R3+0x5e00], R15 ;  /* 0x005e000f03007388 */ /* 0x0001e20000000400 */
[----:B------:R-:W-:Y:S03]  /*55b60*/  STS.U16 [R3+0x5f00], R27 ;  /* 0x005f001b03007388 */ /* 0x000fe60000000400 */
        /* <DEDUP_REMOVED lines=9> */
[----:B------:R-:W2:Y:S03]  /*55c00*/  LDL.LU R5, [R1+0x1454] ;  /* 0x0014540001057983 */ /* 0x000ea60000300800 */
[----:B------:R0:W-:Y:S01]  /*55c10*/  STS.U16 [R3+0x7c00], R4 ;  /* 0x007c000403007388 */ /* 0x0001e20000000400 */
[----:B------:R-:W2:Y:S03]  /*55c20*/  LDL.LU R16, [R1+0x13e0] ;  /* 0x0013e00001107983 */ /* 0x000ea60000300800 */
[----:B0-----:R-:W2:Y:S01]  /*55c30*/  LDL.LU R4, [R1+0x13dc] ;  /* 0x0013dc0001047983 */ /* 0x001ea20000300800 */
[----:B------:R-:W2:Y:S02]  /*55c40*/  LDL.LU R18, [R1+0x13d8] ;  /* 0x0013d80001127983 */ /* 0x000ea40000300800 */
[----:B------:R-:W2:Y:S02]  /*55c50*/  LDL.LU R20, [R1+0x13d4] ;  /* 0x0013d40001147983 */ /* 0x000ea40000300800 */
[----:B------:R-:W2:Y:S01]  /*55c60*/  LDL.LU R22, [R1+0x1360] ;  /* 0x0013600001167983 */ /* 0x000ea20000300800 */
[----:B------:R-:W2:Y:S01]  /*55c70*/  LDL.LU R26, [R1+0x135c] ;  /* 0x00135c00011a7983 */ /* 0x000ea20000300800 */
[----:B------:R-:W2:Y:S03]  /*55c80*/  LDL.LU R27, [R1+0x1358] ;  /* 0x00135800011b7983 */ /* 0x000ea60000300800 */
[----:B---3--:R0:W-:Y:S04]  /*55c90*/  STS.U16 [R3+0x7d00], R2 ;  /* 0x007d000203007388 */ /* 0x0081e80000000400 */
[----:B0-----:R-:W3:Y:S01]  /*55ca0*/  LDL.LU R2, [R1+0x1354] ;  /* 0x0013540001027983 */ /* 0x001ee20000300800 */
[----:B------:R-:W3:Y:S02]  /*55cb0*/  LDL.LU R23, [R1+0x12e0] ;  /* 0x0012e00001177983 */ /* 0x000ee40000300800 */
[----:B------:R-:W3:Y:S01]  /*55cc0*/  LDL.LU R24, [R1+0x12dc] ;  /* 0x0012dc0001187983 */ /* 0x000ee20000300800 */
[----:B----4-:R-:W-:Y:S01]  /*55cd0*/  STS.U16 [R3+0x7e00], R28 ;  /* 0x007e001c03007388 */ /* 0x010fe20000000400 */
[----:B------:R-:W-:Y:S03]  /*55ce0*/  STS.U16 [R3+0x7f00], R29 ;  /* 0x007f001d03007388 */ /* 0x000fe60000000400 */
[----:B--2---:R0:W-:Y:S04]  /*55cf0*/  STS.U16 [R3+0x9c00], R0 ;  /* 0x009c000003007388 */ /* 0x0041e80000000400 */
[----:B0-----:R-:W2:Y:S01]  /*55d00*/  LDL.LU R0, [R1+0x12d8] ;  /* 0x0012d80001007983 */ /* 0x001ea20000300800 */
[----:B------:R-:W4:Y:S03]  /*55d10*/  LDL.LU R25, [R1+0x12d4] ;  /* 0x0012d40001197983 */ /* 0x000f260000300800 */
[----:B------:R0:W-:Y:S01]  /*55d20*/  STS.U16 [R3+0x9d00], R14 ;  /* 0x009d000e03007388 */ /* 0x0001e20000000400 */
[----:B------:R-:W4:Y:S03]  /*55d30*/  LDL.LU R28, [R1+0x1260] ;  /* 0x00126000011c7983 */ /* 0x000f260000300800 */
[----:B0-----:R-:W4:Y:S04]  /*55d40*/  LDL.LU R14, [R1+0x125c] ;  /* 0x00125c00010e7983 */ /* 0x001f280000300800 */
[----:B------:R0:W-:Y:S01]  /*55d50*/  STS.U16 [R3+0x9e00], R15 ;  /* 0x009e000f03007388 */ /* 0x0001e20000000400 */
[----:B------:R-:W-:Y:S02]  /*55d60*/  STS.U16 [R3+0x9f00], R13 ;  /* 0x009f000d03007388 */ /* 0x000fe40000000400 */
[----:B------:R-:W-:Y:S02]  /*55d70*/  STS.U16 [R3+0xbc00], R12 ;  /* 0x00bc000c03007388 */ /* 0x000fe40000000400 */
[----:B------:R-:W4:Y:S01]  /*55d80*/  LDL.LU R29, [R1+0x1258] ;  /* 0x00125800011d7983 */ /* 0x000f220000300800 */
[----:B------:R-:W-:Y:S01]  /*55d90*/  STS.U16 [R3+0xbd00], R11 ;  /* 0x00bd000b03007388 */ /* 0x000fe20000000400 */
[----:B------:R-:W-:Y:S02]  /*55da0*/  STS.U16 [R3+0xbe00], R10 ;  /* 0x00be000a03007388 */ /* 0x000fe40000000400 */
[----:B------:R-:W-:Y:S02]  /*55db0*/  STS.U16 [R3+0xbf00], R9 ;  /* 0x00bf000903007388 */ /* 0x000fe40000000400 */
[----:B------:R-:W-:Y:S01]  /*55dc0*/  STS.U16 [R3+0xdc00], R8 ;  /* 0x00dc000803007388 */ /* 0x000fe20000000400 */
[----:B------:R-:W-:Y:S01]  /*55dd0*/  STS.U16 [R3+0xdd00], R7 ;  /* 0x00dd000703007388 */ /* 0x000fe20000000400 */
[----:B------:R-:W-:Y:S03]  /*55de0*/  STS.U16 [R3+0xde00], R6 ;  /* 0x00de000603007388 */ /* 0x000fe60000000400 */
[----:B0-----:R-:W4:Y:S01]  /*55df0*/  LDL.LU R15, [R1+0x1254] ;  /* 0x00125400010f7983 */ /* 0x001f220000300800 */
[----:B------:R-:W-:Y:S02]  /*55e00*/  STS.U16 [R3+0xdf00], R5 ;  /* 0x00df000503007388 */ /* 0x000fe40000000400 */
[----:B------:R-:W-:Y:S01]  /*55e10*/  STS.U16 [R3+0xfc00], R16 ;  /* 0x00fc001003007388 */ /* 0x000fe20000000400 */
[----:B------:R0:W-:Y:S01]  /*55e20*/  STS.U16 [R3+0xfd00], R4 ;  /* 0x00fd000403007388 */ /* 0x0001e20000000400 */
[----:B------:R-:W-:Y:S02]  /*55e30*/  STS.U16 [R3+0xfe00], R18 ;  /* 0x00fe001203007388 */ /* 0x000fe40000000400 */
[----:B------:R-:W-:Y:S02]  /*55e40*/  STS.U16 [R3+0xff00], R20 ;  /* 0x00ff001403007388 */ /* 0x000fe40000000400 */
[----:B------:R-:W-:Y:S01]  /*55e50*/  STS.U16 [R3+0x11c00], R22 ;  /* 0x011c001603007388 */ /* 0x000fe20000000400 */
[----:B------:R1:W-:Y:S01]  /*55e60*/  STS.U16 [R3+0x11d00], R26 ;  /* 0x011d001a03007388 */ /* 0x0003e20000000400 */
[----:B------:R1:W-:Y:S03]  /*55e70*/  STS.U16 [R3+0x11e00], R27 ;  /* 0x011e001b03007388 */ /* 0x0003e60000000400 */
[----:B0-----:R-:W4:Y:S04]  /*55e80*/  LDL.LU R4, [R1+0x11e0] ;  /* 0x0011e00001047983 */ /* 0x001f280000300800 */
[----:B-1----:R-:W4:Y:S01]  /*55e90*/  LDL.LU R26, [R1+0x11dc] ;  /* 0x0011dc00011a7983 */ /* 0x002f220000300800 */
[----:B------:R-:W4:Y:S03]  /*55ea0*/  LDL.LU R27, [R1+0x11d8] ;  /* 0x0011d800011b7983 */ /* 0x000f260000300800 */
[----:B---3--:R0:W-:Y:S01]  /*55eb0*/  STS.U16 [R3+0x11f00], R2 ;  /* 0x011f000203007388 */ /* 0x0081e20000000400 */
[----:B------:R-:W-:Y:S02]  /*55ec0*/  STS.U16 [R3+0x13c00], R23 ;  /* 0x013c001703007388 */ /* 0x000fe40000000400 */
[----:B------:R-:W-:Y:S01]  /*55ed0*/  STS.U16 [R3+0x13d00], R24 ;  /* 0x013d001803007388 */ /* 0x000fe20000000400 */
[----:B0-----:R-:W3:Y:S04]  /*55ee0*/  LDL.LU R2, [R1+0x11d4] ;  /* 0x0011d40001027983 */ /* 0x001ee80000300800 */
[----:B--2---:R0:W-:Y:S04]  /*55ef0*/  STS.U16 [R3+0x13e00], R0 ;  /* 0x013e000003007388 */ /* 0x0041e80000000400 */
[----:B0-----:R-:W2:Y:S01]  /*55f00*/  LDL.LU R0, [R1+0x1160] ;  /* 0x0011600001007983 */ /* 0x001ea20000300800 */
[----:B----4-:R-:W-:Y:S03]  /*55f10*/  STS.U16 [R3+0x13f00], R25 ;  /* 0x013f001903007388 */ /* 0x010fe60000000400 */
[----:B------:R-:W-:Y:S01]  /*55f20*/  STS.U16 [R3+0x15c00], R28 ;  /* 0x015c001c03007388 */ /* 0x000fe20000000400 */
[----:B------:R0:W-:Y:S03]  /*55f30*/  STS.U16 [R3+0x15d00], R14 ;  /* 0x015d000e03007388 */ /* 0x0001e60000000400 */
        /* <DEDUP_REMOVED lines=9> */
[----:B------:R-:W-:Y:S01]  /*55fd0*/  STS.U16 [R3+0x15e00], R29 ;  /* 0x015e001d03007388 */ /* 0x000fe20000000400 */
[----:B------:R-:W4:Y:S02]  /*55fe0*/  LDL.LU R5, [R1+0x1058] ;  /* 0x0010580001057983 */ /* 0x000f240000300800 */
[----:B------:R0:W-:Y:S02]  /*55ff0*/  STS.U16 [R3+0x15f00], R15 ;  /* 0x015f000f03007388 */ /* 0x0001e40000000400 */
[----:B------:R-:W4:Y:S01]  /*56000*/  LDL.LU R16, [R1+0x1054] ;  /* 0x0010540001107983 */ /* 0x000f220000300800 */
[----:B0-----:R-:W4:Y:S01]  /*56010*/  LDL.LU R15, [R1+0xfe0] ;  /* 0x000fe000010f7983 */ /* 0x001f220000300800 */
[----:B------:R-:W4:Y:S02]  /*56020*/  LDL.LU R18, [R1+0xfdc] ;  /* 0x000fdc0001127983 */ /* 0x000f240000300800 */
[----:B------:R-:W4:Y:S02]  /*56030*/  LDL.LU R20, [R1+0xfd4] ;  /* 0x000fd40001147983 */ /* 0x000f240000300800 */
[----:B------:R-:W4:Y:S01]  /*56040*/  LDL.LU R22, [R1+0xfcc] ;  /* 0x000fcc0001167983 */ /* 0x000f220000300800 */
[----:B------:R-:W4:Y:S04]  /*56050*/  LDL.LU R28, [R1+0x7c0] ;  /* 0x0007c000011c7983 */ /* 0x000f280000300800 */
[----:B------:R0:W-:Y:S01]  /*56060*/  STS.U16 [R3+0x17c00], R4 ;  /* 0x017c000403007388 */ /* 0x0001e20000000400 */
[----:B------:R-:W4:Y:S02]  /*56070*/  LDL.LU R29, [R1+0x7bc] ;  /* 0x0007bc00011d7983 */ /* 0x000f240000300800 */
[----:B------:R-:W-:Y:S02]  /*56080*/  STS.U16 [R3+0x17d00], R26 ;  /* 0x017d001a03007388 */ /* 0x000fe40000000400 */
[----:B------:R-:W-:Y:S01]  /*56090*/  STS.U16 [R3+0x17e00], R27 ;  /* 0x017e001b03007388 */ /* 0x000fe20000000400 */
[----:B0-----:R-:W4:Y:S01]  /*560a0*/  LDL.LU R4, [R1+0x7b4] ;  /* 0x0007b40001047983 */ /* 0x001f220000300800 */
[----:B------:R-:W4:Y:S02]  /*560b0*/  LDL.LU R23, [R1+0x7ac] ;  /* 0x0007ac0001177983 */ /* 0x000f240000300800 */
[----:B------:R-:W4:Y:S01]  /*560c0*/  LDL.LU R24, [R1+0x730] ;  /* 0x0007300001187983 */ /* 0x000f220000300800 */
[----:B---3--:R0:W-:Y:S04]  /*560d0*/  STS.U16 [R3+0x17f00], R2 ;  /* 0x017f000203007388 */ /* 0x0081e80000000400 */
[----:B0-----:R-:W3:Y:S01]  /*560e0*/  LDL.LU R2, [R1+0x72c] ;  /* 0x00072c0001027983 */ /* 0x001ee20000300800 */
[----:B------:R-:W3:Y:S02]  /*560f0*/  LDL.LU R25, [R1+0x724] ;  /* 0x0007240001197983 */ /* 0x000ee40000300800 */
[----:B------:R-:W3:Y:S01]  /*56100*/  LDL.LU R26, [R1+0x71c] ;  /* 0x00071c00011a7983 */ /* 0x000ee20000300800 */
[----:B--2---:R0:W-:Y:S04]  /*56110*/  STS.U16 [R3+0x19c00], R0 ;  /* 0x019c000003007388 */ /* 0x0041e80000000400 */
[----:B0-----:R-:W2:Y:S04]  /*56120*/  LDL.LU R0, [R1+0x6a0] ;  /* 0x0006a00001007983 */ /* 0x001ea80000300800 */
[----:B----4-:R0:W-:Y:S01]  /*56130*/  STS.U16 [R3+0x19d00], R14 ;  /* 0x019d000e03007388 */ /* 0x0101e20000000400 */
[----:B------:R-:W-:Y:S02]  /*56140*/  STS.U16 [R3+0x19e00], R13 ;  /* 0x019e000d03007388 */ /* 0x000fe40000000400 */
[----:B------:R-:W4:Y:S01]  /*56150*/  LDL.LU R27, [R1+0x69c] ;  /* 0x00069c00011b7983 */ /* 0x000f220000300800 */
[----:B------:R-:W-:Y:S01]  /*56160*/  STS.U16 [R3+0x19f00], R12 ;  /* 0x019f000c03007388 */ /* 0x000fe20000000400 */
[----:B------:R-:W-:Y:S02]  /*56170*/  STS.U16 [R3+0x1bc00], R11 ;  /* 0x01bc000b03007388 */ /* 0x000fe40000000400 */
[----:B------:R-:W-:Y:S02]  /*56180*/  STS.U16 [R3+0x1bd00], R10 ;  /* 0x01bd000a03007388 */ /* 0x000fe40000000400 */
[----:B------:R-:W-:Y:S01]  /*56190*/  STS.U16 [R3+0x1be00], R9 ;  /* 0x01be000903007388 */ /* 0x000fe20000000400 */
[----:B------:R-:W-:Y:S01]  /*561a0*/  STS.U16 [R3+0x1bf00], R8 ;  /* 0x01bf000803007388 */ /* 0x000fe20000000400 */
[----:B------:R-:W-:Y:S02]  /*561b0*/  STS.U16 [R3+0x1dc00], R7 ;  /* 0x01dc000703007388 */ /* 0x000fe40000000400 */
[----:B------:R-:W-:Y:S01]  /*561c0*/  STS.U16 [R3+0x1dd00], R6 ;  /* 0x01dd000603007388 */ /* 0x000fe20000000400 */
[----:B0-----:R-:W4:Y:S04]  /*561d0*/  LDL.LU R14, [R1+0x694] ;  /* 0x00069400010e7983 */ /* 0x001f280000300800 */
[----:B------:R-:W-:Y:S01]  /*561e0*/  STS.U16 [R3+0x1de00], R5 ;  /* 0x01de000503007388 */ /* 0x000fe20000000400 */
[----:B------:R-:W-:Y:S03]  /*561f0*/  STS.U16 [R3+0x1df00], R16 ;  /* 0x01df001003007388 */ /* 0x000fe60000000400 */
[----:B------:R0:W-:Y:S01]  /*56200*/  STS.U16 [R3+0x1fc00], R15 ;  /* 0x01fc000f03007388 */ /* 0x0001e20000000400 */
[----:B------:R-:W-:Y:S02]  /*56210*/  STS.U16 [R3+0x1fd00], R18 ;  /* 0x01fd001203007388 */ /* 0x000fe40000000400 */
[----:B------:R-:W-:Y:S02]  /*56220*/  STS.U16 [R3+0x1fe00], R20 ;  /* 0x01fe001403007388 */ /* 0x000fe40000000400 */
[----:B------:R-:W-:Y:S01]  /*56230*/  STS.U16 [R3+0x1ff00], R22 ;  /* 0x01ff001603007388 */ /* 0x000fe20000000400 */
[----:B------:R1:W-:Y:S01]  /*56240*/  STS.U16 [R3+0x21c00], R28 ;  /* 0x021c001c03007388 */ /* 0x0003e20000000400 */
[----:B------:R1:W-:Y:S03]  /*56250*/  STS.U16 [R3+0x21d00], R29 ;  /* 0x021d001d03007388 */ /* 0x0003e60000000400 */
[----:B0-----:R-:W4:Y:S04]  /*56260*/  LDL.LU R15, [R1+0x68c] ;  /* 0x00068c00010f7983 */ /* 0x001f280000300800 */
[----:B-1----:R-:W4:Y:S04]  /*56270*/  LDL.LU R28, [R1+0x610] ;  /* 0x00061000011c7983 */ /* 0x002f280000300800 */
[----:B------:R0:W-:Y:S01]  /*56280*/  STS.U16 [R3+0x21e00], R4 ;  /* 0x021e000403007388 */ /* 0x0001e20000000400 */
[----:B------:R-:W4:Y:S02]  /*56290*/  LDL.LU R29, [R1+0x60c] ;  /* 0x00060c00011d7983 */ /* 0x000f240000300800 */
[----:B------:R-:W-:Y:S02]  /*562a0*/  STS.U16 [R3+0x21f00], R23 ;  /* 0x021f001703007388 */ /* 0x000fe40000000400 */
[----:B------:R-:W-:Y:S01]  /*562b0*/  STS.U16 [R3+0x23c00], R24 ;  /* 0x023c001803007388 */ /* 0x000fe20000000400 */
[----:B0-----:R-:W4:Y:S04]  /*562c0*/  LDL.LU R4, [R1+0x604] ;  /* 0x0006040001047983 */ /* 0x001f280000300800 */
[----:B---3--:R0:W-:Y:S01]  /*562d0*/  STS.U16 [R3+0x23d00], R2 ;  /* 0x023d000203007388 */ /* 0x0081e20000000400 */
[----:B------:R-:W-:Y:S02]  /*562e0*/  STS.U16 [R3+0x23e00], R25 ;  /* 0x023e001903007388 */ /* 0x000fe40000000400 */
[----:B------:R-:W-:Y:S01]  /*562f0*/  STS.U16 [R3+0x23f00], R26 ;  /* 0x023f001a03007388 */ /* 0x000fe20000000400 */
[----:B0-----:R-:W3:Y:S04]  /*56300*/  LDL.LU R2, [R1+0x5fc] ;  /* 0x0005fc0001027983 */ /* 0x001ee80000300800 */
[----:B--2---:R0:W-:Y:S04]  /*56310*/  STS.U16 [R3+0x25c00], R0 ;  /* 0x025c000003007388 */ /* 0x0041e80000000400 */
        /* <DEDUP_REMOVED lines=8> */
[----:B------:R-:W2:Y:S04]  /*563a0*/  LDL.LU R16, [R1+0x3e0] ;  /* 0x0003e00001107983 */ /* 0x000ea80000300800 */
[----:B----4-:R-:W-:Y:S01]  /*563b0*/  STS.U16 [R3+0x25d00], R27 ;  /* 0x025d001b03007388 */ /* 0x010fe20000000400 */
        /* <DEDUP_REMOVED lines=10> */
[----:B------:R-:W-:Y:S01]  /*56460*/  STS.U16 [R3+0x27c00], R28 ;  /* 0x027c001c03007388 */ /* 0x000fe20000000400 */
[----:B------:R-:W-:Y:S04]  /*56470*/  STS.U16 [R3+0x27d00], R29 ;  /* 0x027d001d03007388 */ /* 0x000fe80000000400 */
[----:B0-----:R-:W4:Y:S01]  /*56480*/  LDL.LU R15, [R1+0x2dc] ;  /* 0x0002dc00010f7983 */ /* 0x001f220000300800 */
[----:B------:R-:W4:Y:S03]  /*56490*/  LDL.LU R25, [R1+0x2d8] ;  /* 0x0002d80001197983 */ /* 0x000f260000300800 */
[----:B------:R0:W-:Y:S01]  /*564a0*/  STS.U16 [R3+0x27e00], R4 ;  /* 0x027e000403007388 */ /* 0x0001e20000000400 */
[----:B------:R-:W4:Y:S03]  /*564b0*/  LDL.LU R26, [R1+0x2d4] ;  /* 0x0002d400011a7983 */ /* 0x000f260000300800 */
[----:B0-----:R-:W4:Y:S01]  /*564c0*/  LDL.LU R4, [R1+0x260] ;  /* 0x0002600001047983 */ /* 0x001f220000300800 */
[----:B------:R-:W4:Y:S02]  /*564d0*/  LDL.LU R27, [R1+0x25c] ;  /* 0x00025c00011b7983 */ /* 0x000f240000300800 */
[----:B------:R-:W4:Y:S02]  /*564e0*/  LDL.LU R28, [R1+0x258] ;  /* 0x00025800011c7983 */ /* 0x000f240000300800 */
[----:B------:R-:W4:Y:S01]  /*564f0*/  LDL.LU R29, [R1+0x254] ;  /* 0x00025400011d7983 */ /* 0x000f220000300800 */
[----:B---3--:R0:W-:Y:S04]  /*56500*/  STS.U16 [R3+0x27f00], R2 ;  /* 0x027f000203007388 */ /* 0x0081e80000000400 */
[----:B0-----:R-:W3:Y:S04]  /*56510*/  LDL.LU R2, [R1+0x1e0] ;  /* 0x0001e00001027983 */ /* 0x001ee80000300800 */
[----:B--2---:R0:W-:Y:S04]  /*56520*/  STS.U16 [R3+0x29c00], R0 ;  /* 0x029c000003007388 */ /* 0x0041e80000000400 */
[----:B0-----:R-:W2:Y:S01]  /*56530*/  LDL.LU R0, [R1+0x1dc] ;  /* 0x0001dc0001007983 */ /* 0x001ea20000300800 */
[----:B------:R0:W-:Y:S02]  /*56540*/  STS.U16 [R3+0x29d00], R13 ;  /* 0x029d000d03007388 */ /* 0x0001e40000000400 */
[----:B------:R1:W-:Y:S02]  /*56550*/  STS.U16 [R3+0x29e00], R12 ;  /* 0x029e000c03007388 */ /* 0x0003e40000000400 */
[----:B------:R4:W-:Y:S01]  /*56560*/  STS.U16 [R3+0x29f00], R11 ;  /* 0x029f000b03007388 */ /* 0x0009e20000000400 */
[----:B------:R4:W-:Y:S01]  /*56570*/  STS.U16 [R3+0x2bc00], R10 ;  /* 0x02bc000a03007388 */ /* 0x0009e20000000400 */
[----:B------:R4:W-:Y:S02]  /*56580*/  STS.U16 [R3+0x2bd00], R9 ;  /* 0x02bd000903007388 */ /* 0x0009e40000000400 */
[----:B------:R4:W-:Y:S02]  /*56590*/  STS.U16 [R3+0x2be00], R8 ;  /* 0x02be000803007388 */ /* 0x0009e40000000400 */
[----:B------:R4:W-:Y:S01]  /*565a0*/  STS.U16 [R3+0x2bf00], R5 ;  /* 0x02bf000503007388 */ /* 0x0009e20000000400 */
[----:B------:R4:W-:Y:S04]  /*565b0*/  STS.U16 [R3+0x2dc00], R16 ;  /* 0x02dc001003007388 */ /* 0x0009e80000000400 */
[----:B0-----:R-:W2:Y:S01]  /*565c0*/  LDL.LU R13, [R1+0x4628] ;  /* 0x00462800010d7983 */ /* 0x001ea20000300800 */
[----:B-1----:R-:W2:Y:S03]  /*565d0*/  LDL.LU R12, [R1+0x4624] ;  /* 0x00462400010c7983 */ /* 0x002ea60000300800 */
[----:B----4-:R0:W-:Y:S04]  /*565e0*/  STS.U16 [R3+0x2dd00], R18 ;  /* 0x02dd001203007388 */ /* 0x0101e80000000400 */
[----:B------:R-:W4:Y:S01]  /*565f0*/  LDL.LU R11, [R1+0x4620] ;  /* 0x00462000010b7983 */ /* 0x000f220000300800 */
[----:B------:R-:W4:Y:S02]  /*56600*/  LDL.LU R10, [R1+0x461c] ;  /* 0x00461c00010a7983 */ /* 0x000f240000300800 */
[----:B------:R-:W4:Y:S02]  /*56610*/  LDL.LU R9, [R1+0x4618] ;  /* 0x0046180001097983 */ /* 0x000f240000300800 */
[----:B------:R-:W4:Y:S01]  /*56620*/  LDL.LU R8, [R1+0x4614] ;  /* 0x0046140001087983 */ /* 0x000f220000300800 */
[----:B------:R1:W-:Y:S04]  /*56630*/  STS.U16 [R3+0x2de00], R20 ;  /* 0x02de001403007388 */ /* 0x0003e80000000400 */
[----:B------:R-:W4:Y:S01]  /*56640*/  LDL.LU R5, [R1+0x4610] ;  /* 0x0046100001057983 */ /* 0x000f220000300800 */
[----:B------:R-:W-:Y:S02]  /*56650*/  STS.U16 [R3+0x2df00], R14 ;  /* 0x02df000e03007388 */ /* 0x000fe40000000400 */
[----:B------:R-:W4:Y:S02]  /*56660*/  LDL.LU R16, [R1+0x460c] ;  /* 0x00460c0001107983 */ /* 0x000f240000300800 */
[----:B------:R1:W-:Y:S01]  /*56670*/  STS.U16 [R3+0x2fc00], R22 ;  /* 0x02fc001603007388 */ /* 0x0003e20000000400 */
[----:B0-----:R-:W4:Y:S04]  /*56680*/  LDL.LU R18, [R1+0x4608] ;  /* 0x0046080001127983 */ /* 0x001f280000300800 */
[----:B------:R0:W-:Y:S01]  /*56690*/  STS.U16 [R3+0x2fd00], R23 ;  /* 0x02fd001703007388 */ /* 0x0001e20000000400 */
[----:B------:R0:W-:Y:S02]  /*566a0*/  STS.U16 [R3+0x2fe00], R24 ;  /* 0x02fe001803007388 */ /* 0x0001e40000000400 */
[----:B------:R0:W-:Y:S01]  /*566b0*/  STS.U16 [R3+0x2ff00], R7 ;  /* 0x02ff000703007388 */ /* 0x0001e20000000400 */
[----:B-1----:R-:W4:Y:S01]  /*566c0*/  LDL.LU R20, [R1+0x4604] ;  /* 0x0046040001147983 */ /* 0x002f220000300800 */
[----:B------:R1:W-:Y:S02]  /*566d0*/  STS.U16 [R3+0x31c00], R6 ;  /* 0x031c000603007388 */ /* 0x0003e40000000400 */
[----:B------:R-:W-:Y:S01]  /*566e0*/  STS.U16 [R3+0x31d00], R15 ;  /* 0x031d000f03007388 */ /* 0x000fe20000000400 */
[----:B------:R-:W4:Y:S01]  /*566f0*/  LDL.LU R22, [R1+0x4600] ;  /* 0x0046000001167983 */ /* 0x000f220000300800 */
[----:B0-----:R-:W4:Y:S02]  /*56700*/  LDL.LU R23, [R1+0x45fc] ;  /* 0x0045fc0001177983 */ /* 0x001f240000300800 */
[----:B------:R-:W4:Y:S02]  /*56710*/  LDL.LU R24, [R1+0x45f8] ;  /* 0x0045f80001187983 */ /* 0x000f240000300800 */
[----:B------:R0:W-:Y:S01]  /*56720*/  STS.U16 [R3+0x31e00], R25 ;  /* 0x031e001903007388 */ /* 0x0001e20000000400 */
[----:B------:R-:W4:Y:S04]  /*56730*/  LDL R7, [R1+0x39dc] ;  /* 0x0039dc0001077983 */ /* 0x000f280000100800 */
[----:B-1----:R-:W4:Y:S04]  /*56740*/  LDL R6, [R1+0x39e0] ;  /* 0x0039e00001067983 */ /* 0x002f280000100800 */
[----:B------:R1:W-:Y:S01]  /*56750*/  STS.U16 [R3+0x31f00], R26 ;  /* 0x031f001a03007388 */ /* 0x0003e20000000400 */
[----:B------:R1:W-:Y:S02]  /*56760*/  STS.U16 [R3+0x33c00], R4 ;  /* 0x033c000403007388 */ /* 0x0003e40000000400 */
[----:B------:R1:W-:Y:S02]  /*56770*/  STS.U16 [R3+0x33d00], R27 ;  /* 0x033d001b03007388 */ /* 0x0003e40000000400 */
[----:B------:R1:W-:Y:S01]  /*56780*/  STS.U16 [R3+0x33e00], R28 ;  /* 0x033e001c03007388 */ /* 0x0003e20000000400 */
[----:B0-----:R-:W4:Y:S01]  /*56790*/  LDL.LU R25, [R1+0x45f4] ;  /* 0x0045f40001197983 */ /* 0x001f220000300800 */
[----:B-1----:R-:W4:Y:S03]  /*567a0*/  LDL.LU R26, [R1+0x45f0] ;  /* 0x0045f000011a7983 */ /* 0x002f260000300800 */
[----:B------:R0:W-:Y:S04]  /*567b0*/  STS.U16 [R3+0x33f00], R29 ;  /* 0x033f001d03007388 */ /* 0x0001e80000000400 */
[----:B------:R-:W4:Y:S01]  /*567c0*/  LDL.LU R4, [R1+0x45ec] ;  /* 0x0045ec0001047983 */ /* 0x000f220000300800 */
[----:B------:R-:W4:Y:S02]  /*567d0*/  LDL.LU R27, [R1+0x45e8] ;  /* 0x0045e800011b7983 */ /* 0x000f240000300800 */
[----:B------:R-:W4:Y:S01]  /*567e0*/  LDL.LU R28, [R1+0x45e4] ;  /* 0x0045e400011c7983 */ /* 0x000f220000300800 */
[----:B0-----:R-:W4:Y:S04]  /*567f0*/  LDL.LU R29, [R1+0x45e0] ;  /* 0x0045e000011d7983 */ /* 0x001f280000300800 */
[----:B---3--:R0:W-:Y:S04]  /*56800*/  STS.U16 [R3+0x35c00], R2 ;  /* 0x035c000203007388 */ /* 0x0081e80000000400 */
[----:B0-----:R-:W3:Y:S04]  /*56810*/  LDL.LU R2, [R1+0x45dc] ;  /* 0x0045dc0001027983 */ /* 0x001ee80000300800 */
[----:B--2---:R0:W-:Y:S04]  /*56820*/  STS.U16 [R3+0x35d00], R0 ;  /* 0x035d000003007388 */ /* 0x0041e80000000400 */
[----:B0-----:R-:W2:Y:S04]  /*56830*/  LDL.LU R0, [R1+0x45d8] ;  /* 0x0045d80001007983 */ /* 0x001ea80000300800 */
[----:B------:R-:W0:Y:S04]  /*56840*/  S2R R14, SR_TID.X ;  /* 0x00000000000e7919 */ /* 0x000e280000002100 */
[----:B--2---:R1:W-:Y:S04]  /*56850*/  STS.U16 [R3+0x35e00], R0 ;  /* 0x035e000003007388 */ /* 0x0043e80000000400 */
[----:B-1----:R-:W2:Y:S01]  /*56860*/  LDL.LU R0, [R1+0x45d4] ;  /* 0x0045d40001007983 */ /* 0x002ea20000300800 */
[----:B0-----:R-:W-:-:S04]  /*56870*/  LOP3.LUT R14, R14, 0x7f, RZ, 0xc0, !PT ;  /* 0x0000007f0e0e7812 */ /* 0x001fc800078ec0ff */
[----:B------:R-:W-:-:S04]  /*56880*/  LOP3.LUT R15, R14, 0x80, RZ, 0xfc, !PT ;  /* 0x000000800e0f7812 */ /* 0x000fc800078efcff */
[----:B----4-:R-:W-:Y:S02]  /*56890*/  ISETP.GE.AND P1, PT, R15, R4, PT ;  /* 0x000000040f00720c */ /* 0x010fe40003f26270 */
[----:B--2---:R-:W-:-:S11]  /*568a0*/  PRMT R0, RZ, 0x7610, R0 ;  /* 0x00007610ff007816 */ /* 0x004fd60000000000 */
[----:B------:R-:W2:Y:S04]  /*568b0*/  @!P1 LDG.E.U16 R0, [R6.64] ;  /* 0x0000000406009981 */ /* 0x000ea8000c1e1500 */
[----:B---3--:R0:W-:Y:S04]  /*568c0*/  STS.U16 [R3+0x35f00], R2 ;  /* 0x035f000203007388 */ /* 0x0081e80000000400 */
[----:B0-----:R-:W3:Y:S01]  /*568d0*/  LDL.LU R3, [R1+0x45d0] ;  /* 0x0045d00001037983 */ /* 0x001ee20000300800 */
[----:B------:R-:W4:Y:S03]  /*568e0*/  LDL.LU R2, [R1+0x45cc] ;  /* 0x0045cc0001027983 */ /* 0x000f260000300800 */
[----:B--2---:R0:W-:Y:S04]  /*568f0*/  STL [R1+0x39c], R0 ;  /* 0x00039c0001007387 */ /* 0x0041e80000100800 */
[----:B0-----:R-:W2:Y:S01]  /*56900*/  LDL.LU R0, [R1+0x45c8] ;  /* 0x0045c80001007983 */ /* 0x001ea20000300800 */
[----:B------:R-:W2:Y:S02]  /*56910*/  LDL R6, [R1+0x39e4] ;  /* 0x0039e40001067983 */ /* 0x000ea40000100800 */
[----:B------:R-:W2:Y:S01]  /*56920*/  LDL R7, [R1+0x39e8] ;  /* 0x0039e80001077983 */ /* 0x000ea20000100800 */
[----:B------:R-:W-:-:S02]  /*56930*/  ISETP.GE.AND P0, PT, R14, R4, PT ;  /* 0x000000040e00720c */ /* 0x000fc40003f06270 */
[----:B----4-:R-:W-:-:S11]  /*56940*/  PRMT R2, RZ, 0x7610, R2 ;  /* 0x00007610ff027816 */ /* 0x010fd60000000002 */
[----:B--2---:R-:W-:-:S04]  /*56950*/  @!P0 LOP3.LUT R7, R7, R6, RZ, 0x3c, !PT ;  /* 0x0000000607078212 */ /* 0x004fc800078e3cff */
[----:B------:R-:W-:-:S04]  /*56960*/  @!P0 LOP3.LUT R6, R7, R6, RZ, 0x3c, !PT ;  /* 0x0000000607068212 */ /* 0x000fc800078e3cff */
[----:B------:R-:W-:-:S05]  /*56970*/  @!P0 LOP3.LUT R7, R7, R6, RZ, 0x3c, !PT ;  /* 0x0000000607078212 */ /* 0x000fca00078e3cff */
[----:B------:R-:W2:Y:S01]  /*56980*/  @!P0 LDG.E.U16 R2, [R6.64] ;  /* 0x0000000406028981 */ /* 0x000ea2000c1e1500 */
[----:B------:R-:W-:-:S03]  /*56990*/  ISETP.GE.AND P3, PT, R15, R4, PT ;  /* 0x000000040f00720c */ /* 0x000fc60003f66270 */
[----:B--2---:R0:W-:Y:S04]  /*569a0*/  STL [R1+0x398], R2 ;  /* 0x0003980201007387 */ /* 0x0041e80000100800 */
[----:B0-----:R-:W2:Y:S01]  /*569b0*/  LDL.LU R2, [R1+0x45c4] ;  /* 0x0045c40001027983 */ /* 0x001ea20000300800 */
[----:B------:R-:W4:Y:S02]  /*569c0*/  LDL R6, [R1+0x395c] ;  /* 0x00395c0001067983 */ /* 0x000f240000100800 */
[----:B------:R-:W4:Y:S01]  /*569d0*/  LDL R7, [R1+0x3960] ;  /* 0x0039600001077983 */ /* 0x000f220000100800 */
[----:B------:R-:W-:Y:S02]  /*569e0*/  PRMT R0, RZ, 0x7610, R0 ;  /* 0x00007610ff007816 */ /* 0x000fe40000000000 */
[----:B----4-:R-:W-:-:S04]  /*569f0*/  @!P3 LOP3.LUT R7, R7, R6, RZ, 0x3c, !PT ;  /* 0x000000060707b212 */ /* 0x010fc800078e3cff */
[----:B------:R-:W-:-:S04]  /*56a00*/  @!P3 LOP3.LUT R6, R7, R6, RZ, 0x3c, !PT ;  /* 0x000000060706b212 */ /* 0x000fc800078e3cff */
[----:B------:R-:W-:-:S05]  /*56a10*/  @!P3 LOP3.LUT R7, R7, R6, RZ, 0x3c, !PT ;  /* 0x000000060707b212 */ /* 0x000fca00078e3cff */
[----:B------:R-:W4:Y:S01]  /*56a20*/  @!P3 LDG.E.U16 R0, [R6.64] ;  /* 0x000000040600b981 */ /* 0x000f22000c1e1500 */
[----:B------:R-:W-:-:S03]  /*56a30*/  ISETP.GE.AND P2, PT, R15, R4, PT ;  /* 0x000000040f00720c */ /* 0x000fc60003f46270 */
[----:B----4-:R0:W-:Y:S04]  /*56a40*/  STL [R1+0x394], R0 ;  /* 0x0003940001007387 */ /* 0x0101e80000100800 */
[----:B0-----:R-:W4:Y:S01]  /*56a50*/  LDL.LU R0, [R1+0x45c0] ;  /* 0x0045c00001007983 */ /* 0x001f220000300800 */
[----:B------:R-:W3:Y:S02]  /*56a60*/  LDL R6, [R1+0x38dc] ;  /* 0x0038dc0001067983 */ /* 0x000ee40000100800 */
[----:B------:R-:W3:Y:S01]  /*56a70*/  LDL R7, [R1+0x38e0] ;  /* 0x0038e00001077983 */ /* 0x000ee20000100800 */
[----:B--2---:R-:W-:Y:S02]  /*56a80*/  PRMT R2, RZ, 0x7610, R2 ;  /* 0x00007610ff027816 */ /* 0x004fe40000000002 */
[----:B---3--:R-:W-:-:S04]  /*56a90*/  @!P2 LOP3.LUT R7, R7, R6, RZ, 0x3c, !PT ;  /* 0x000000060707a212 */ /* 0x008fc800078e3cff */
[----:B------:R-:W-:-:S04]  /*56aa0*/  @!P2 LOP3.LUT R6, R7, R6, RZ, 0x3c, !PT ;  /* 0x000000060706a212 */ /* 0x000fc800078e3cff */
[----:B------:R-:W-:-:S05]  /*56ab0*/  @!P2 LOP3.LUT R7, R7, R6, RZ, 0x3c, !PT ;  /* 0x000000060707a212 */ /* 0x000fca00078e3cff */
[----:B------:R-:W2:Y:S01]  /*56ac0*/  @!P2 LDG.E.U16 R2, [R6.64] ;  /* 0x000000040602a981 */ /* 0x000ea2000c1e1500 */
[----:B------:R-:W-:-:S03]  /*56ad0*/  ISETP.GE.AND P1, PT, R15, R4, PT ;  /* 0x000000040f00720c */ /* 0x000fc60003f26270 */
[----:B--2---:R0:W-:Y:S04]  /*56ae0*/  STL [R1+0x390], R2 ;  /* 0x0003900201007387 */ /* 0x0041e80000100800 */
[----:B0-----:R-:W2:Y:S01]  /*56af0*/  LDL.LU R2, [R1+0x45bc] ;  /* 0x0045bc0001027983 */ /* 0x001ea20000300800 */
[----:B------:R-:W3:Y:S02]  /*56b00*/  LDL R6, [R1+0x385c] ;  /* 0x00385c0001067983 */ /* 0x000ee40000100800 */
[----:B------:R-:W3:Y:S01]  /*56b10*/  LDL R7, [R1+0x3860] ;  /* 0x0038600001077983 */ /* 0x000ee20000100800 */
[----:B----4-:R-:W-:Y:S02]  /*56b20*/  PRMT R0, RZ, 0x7610, R0 ;  /* 0x00007610ff007816 */ /* 0x010fe40000000000 */
[----:B---3--:R-:W-:-:S04]  /*56b30*/  @!P1 LOP3.LUT R7, R7, R6, RZ, 0x3c, !PT ;  /* 0x0000000607079212 */ /* 0x008fc800078e3cff */
[----:B------:R-:W-:-:S04]  /*56b40*/  @!P1 LOP3.LUT R6, R7, R6, RZ, 0x3c, !PT ;  /* 0x0000000607069212 */ /* 0x000fc800078e3cff */
[----:B------:R-:W-:-:S05]  /*56b50*/  @!P1 LOP3.LUT R7, R7, R6, RZ, 0x3c, !PT ;  /* 0x0000000607079212 */ /* 0x000fca00078e3cff */
[----:B------:R-:W3:Y:S01]  /*56b60*/  @!P1 LDG.E.U16 R0, [R6.64] ;  /* 0x0000000406009981 */ /* 0x000ee2000c1e1500 */
[----:B------:R-:W-:-:S03]  /*56b70*/  ISETP.GE.AND P0, PT, R15, R4, PT ;  /* 0x000000040f00720c */ /* 0x000fc60003f06270 */
[----:B---3--:R0:W-:Y:S04]  /*56b80*/  STL [R1+0x38c], R0 ;  /* 0x00038c0001007387 */ /* 0x0081e80000100800 */
[----:B0-----:R-:W3:Y:S01]  /*56b90*/  LDL.LU R0, [R1+0x45b8] ;  /* 0x0045b80001007983 */ /* 0x001ee20000300800 */
[----:B------:R-:W4:Y:S02]  /*56ba0*/  LDL R6, [R1+0x39f4] ;  /* 0x0039f40001067983 */ /* 0x000f240000100800 */
[----:B------:R-:W4:Y:S01]  /*56bb0*/  LDL R7, [R1+0x39f8] ;  /* 0x0039f80001077983 */ /* 0x000f220000100800 */
[----:B--2---:R-:W-:Y:S02]  /*56bc0*/  PRMT R2, RZ, 0x7610, R2 ;  /* 0x00007610ff027816 */ /* 0x004fe40000000002 */
[----:B----4-:R-:W-:-:S04]  /*56bd0*/  @!P0 LOP3.LUT R7, R7, R6, RZ, 0x3c, !PT ;  /* 0x0000000607078212 */ /* 0x010fc800078e3cff */
        /* <DEDUP_REMOVED lines=8> */
[----:B---3--:R-:W-:Y:S02]  /*56c60*/  PRMT R0, RZ, 0x7610, R0 ;  /* 0x00007610ff007816 */ /* 0x008fe40000000000 */
[----:B----4-:R-:W-:-:S04]  /*56c70*/  @!P3 LOP3.LUT R7, R7, R6, RZ, 0x3c, !PT ;  /* 0x000000060707b212 */ /* 0x010fc800078e3cff */
        /* <DEDUP_REMOVED lines=83> */
[-C--:B------:R-:W-:Y:S02]  /*571b0*/  ISETP.GE.AND P0, PT, R14, R4.reuse, PT ;  /* 0x000000040e00720c */ /* 0x080fe40003f06270 */
[----:B------:R-:W4:Y:S01]  /*571c0*/  LDL.LU R14, [R1+0x4590] ;  /* 0x00459000010e7983 */ /* 0x000f220000300800 */
[----:B------:R-:W-:Y:S01]  /*571d0*/  ISETP.GE.AND P2, PT, R15, R4, PT ;  /* 0x000000040f00720c */ /* 0x000fe20003f46270 */
[----:B---3--:R0:W-:Y:S04]  /*571e0*/  STL [R1+0x2f8], R0 ;  /* 0x0002f80001007387 */ /* 0x0081e80000100800 */
[----:B0-----:R-:W3:Y:S01]  /*571f0*/  LDL.LU R0, [R1+0x458c] ;  /* 0x00458c0001007983 */ /* 0x001ee20000300800 */
[----:B------:R-:W3:Y:S02]  /*57200*/  LDL R6, [R1+0x3ef0] ;  /* 0x003ef00001067983 */ /* 0x000ee40000100800 */
[----:B------:R-:W3:Y:S01]  /*57210*/  LDL R7, [R1+0x3efc] ;  /* 0x003efc0001077983 */ /* 0x000ee20000100800 */
[----:B--2---:R-:W-:-:S04]  /*57220*/  PRMT R2, RZ, 0x7610, R2 ;  /* 0x00007610ff027816 */ /* 0x004fc80000000002 */
        /* <DEDUP_REMOVED lines=9> */
[----:B------:R-:W-:Y:S02]  /*572c0*/  PRMT R0, RZ, 0x7610, R0 ;  /* 0x00007610ff007816 */ /* 0x000fe40000000000 */
[----:B---3--:R-:W-:-:S04]  /*572d0*/  @!P1 LOP3.LUT R7, R7, R6, RZ, 0x3c, !PT ;  /* 0x0000000607079212 */ /* 0x008fc800078e3cff */
[----:B------:R-:W-:-:S04]  /*572e0*/  @!P1 LOP3.LUT R6, R7, R6, RZ, 0x3c, !PT ;  /* 0x0000000607069212 */ /* 0x000fc800078e3cff */
[----:B------:R-:W-:-:S05]  /*572f0*/  @!P1 LOP3.LUT R7, R7, R6, RZ, 0x3c, !PT ;  /* 0x0000000607079212 */ /* 0x000fca00078e3cff */
[----:B------:R-:W3:Y:S04]  /*57300*/  @!P1 LDG.E.U16 R0, [R6.64] ;  /* 0x0000000406009981 */ /* 0x000ee8000c1e1500 */
[----:B---3--:R0:W-:Y:S04]  /*57310*/  STL [R1+0x28c], R0 ;  /* 0x00028c0001007387 */ /* 0x0081e80000100800 */
[----:B0-----:R-:W3:Y:S01]  /*57320*/  LDL.LU R0, [R1+0x4584] ;  /* 0x0045840001007983 */ /* 0x001ee20000300800 */
[----:B------:R-:W3:Y:S02]  /*57330*/  LDL R6, [R1+0x39d4] ;  /* 0x0039d40001067983 */ /* 0x000ee40000100800 */
[----:B------:R-:W3:Y:S01]  /*57340*/  LDL R7, [R1+0x39d8] ;  /* 0x0039d80001077983 */ /* 0x000ee20000100800 */
[----:B--2---:R-:W-:-:S02]  /*57350*/  PRMT R2, RZ, 0x7610, R2 ;  /* 0x00007610ff027816 */ /* 0x004fc40000000002 */
        /* <DEDUP_REMOVED lines=13> */
[----:B------:R-:W3:Y:S01]  /*57430*/  @!P3 LDG.E.U16 R0, [R6.64] ;  /* 0x000000040600b981 */ /* 0x000ee2000c1e1500 */
[----:B------:R-:W-:-:S03]  /*57440*/  ISETP.GE.AND P2, PT, R15, R4, PT ;  /* 0x000000040f00720c */ /* 0x000fc60003f46270 */
[----:B---3--:R0:W-:Y:S04]  /*57450*/  STL [R1+0x368], R0 ;  /* 0x0003680001007387 */ /* 0x0081e80000100800 */
[----:B0-----:R-:W3:Y:S01]  /*57460*/  LDL.LU R0, [R1+0x457c] ;  /* 0x00457c0001007983 */ /* 0x001ee20000300800 */
        /* <DEDUP_REMOVED lines=596> */
[----:B------:R0:W3:Y:S04]  /*599b0*/  @!P2 LDG.E.U16 R0, [R6.64] ;  /* 0x000000040600a981 */ /* 0x0000e8000c1e1500 */
[----:B0-----:R-:W2:Y:S04]  /*599c0*/  LDL R6, [R1+0x3ed0] ;  /* 0x003ed00001067983 */ /* 0x001ea80000100800 */
[----:B------:R-:W2:Y:S01]  /*599d0*/  LDL R7, [R1+0x3edc] ;  /* 0x003edc0001077983 */ /* 0x000ea20000100800 */
[----:B------:R-:W-:Y:S02]  /*599e0*/  ISETP.GE.AND P3, PT, R15, R4, PT ;  /* 0x000000040f00720c */ /* 0x000fe40003f66270 */
[----:B----4-:R-:W-:-:S11]  /*599f0*/  PRMT R14, RZ, 0x7610, R14 ;  /* 0x00007610ff0e7816 */ /* 0x010fd6000000000e */
[----:B--2---:R-:W-:-:S04]  /*59a00*/  @!P3 LOP3.LUT R7, R7, R6, RZ, 0x3c, !PT ;  /* 0x000000060707b212 */ /* 0x004fc800078e3cff */
[----:B------:R-:W-:-:S04]  /*59a10*/  @!P3 LOP3.LUT R6, R7, R6, RZ, 0x3c, !PT ;  /* 0x000000060706b212 */ /* 0x000fc800078e3cff */
[----:B------:R-:W-:-:S05]  /*59a20*/  @!P3 LOP3.LUT R7, R7, R6, RZ, 0x3c, !PT ;  /* 0x000000060707b212 */ /* 0x000fca00078e3cff */
[----:B------:R-:W2:Y:S04]  /*59a30*/  @!P3 LDG.E.U16 R14, [R6.64] ;  /* 0x00000004060eb981 */ /* 0x000ea8000c1e1500 */
[----:B---3--:R-:W-:Y:S01]  /*59a40*/  STL [R1+0x41f8], R0 ;  /* 0x0041f80001007387 */ /* 0x008fe20000100800 */
        /* <DEDUP_REMOVED lines=29> */
[----:B------:R0:W3:Y:S04]  /*59c20*/  @!P2 LDG.E.U16 R2, [R6.64] ;  /* 0x000000040602a981 */ /* 0x0000e8000c1e1500 */
[----:B0-----:R-:W4:Y:S04]  /*59c30*/  LDL R6, [R1+0x3e50] ;  /* 0x003e500001067983 */ /* 0x001f280000100800 */
[----:B------:R-:W4:Y:S01]  /*59c40*/  LDL R7, [R1+0x3e5c] ;  /* 0x003e5c0001077983 */ /* 0x000f220000100800 */
[----:B------:R-:W-:Y:S02]  /*59c50*/  ISETP.GE.AND P3, PT, R15, R4, PT ;  /* 0x000000040f00720c */ /* 0x000fe40003f66270 */
[----:B--2---:R-:W-:-:S11]  /*59c60*/  PRMT R14, RZ, 0x7610, R14 ;  /* 0x00007610ff0e7816 */ /* 0x004fd6000000000e */
[----:B----4-:R-:W-:-:S04]  /*59c70*/  @!P3 LOP3.LUT R7, R7, R6, RZ, 0x3c, !PT ;  /* 0x000000060707b212 */ /* 0x010fc800078e3cff */
        /* <DEDUP_REMOVED lines=153> */
[----:B------:R0:W4:Y:S04]  /*5a610*/  @!P2 LDG.E.U16 R0, [R6.64] ;  /* 0x000000040600a981 */ /* 0x000128000c1e1500 */
[----:B0-----:R-:W3:Y:S04]  /*5a620*/  LDL R6, [R1+0x3c50] ;  /* 0x003c500001067983 */ /* 0x001ee80000100800 */
[----:B------:R-:W3:Y:S01]  /*5a630*/  LDL R7, [R1+0x3c5c] ;  /* 0x003c5c0001077983 */ /* 0x000ee20000100800 */
[----:B------:R-:W-:Y:S02]  /*5a640*/  ISETP.GE.AND P3, PT, R15, R4, PT ;  /* 0x000000040f00720c */ /* 0x000fe40003f66270 */
[----:B--2---:R-:W-:-:S11]  /*5a650*/  PRMT R14, RZ, 0x7610, R14 ;  /* 0x00007610ff0e7816 */ /* 0x004fd6000000000e */
[----:B---3--:R-:W-:-:S04]  /*5a660*/  @!P3 LOP3.LUT R7, R7, R6, RZ, 0x3c, !PT ;  /* 0x000000060707b212 */ /* 0x008fc800078e3cff */
[----:B------:R-:W-:-:S04]  /*5a670*/  @!P3 LOP3.LUT R6, R7, R6, RZ, 0x3c, !PT ;  /* 0x000000060706b212 */ /* 0x000fc800078e3cff */
[----:B------:R-:W-:-:S05]  /*5a680*/  @!P3 LOP3.LUT R7, R7, R6, RZ, 0x3c, !PT ;  /* 0x000000060707b212 */ /* 0x000fca00078e3cff */
[----:B------:R-:W2:Y:S04]  /*5a690*/  @!P3 LDG.E.U16 R14, [R6.64] ;  /* 0x00000004060eb981 */ /* 0x000ea8000c1e1500 */
[----:B----4-:R-:W-:Y:S01]  /*5a6a0*/  STL [R1+0x4204], R0 ;  /* 0x0042040001007387 */ /* 0x010fe20000100800 */
        /* <DEDUP_REMOVED lines=30> */
[----:B0-----:R-:W2:Y:S04]  /*5a890*/  LDL R6, [R1+0x3bd0] ;  /* 0x003bd00001067983 */ /* 0x001ea80000100800 */
[----:B------:R-:W2:Y:S01]  /*5a8a0*/  LDL R7, [R1+0x3bdc] ;  /* 0x003bdc0001077983 */ /* 0x000ea20000100800 */
[----:B------:R-:W-:Y:S02]  /*5a8b0*/  ISETP.GE.AND P3, PT, R15, R4, PT ;  /* 0x000000040f00720c */ /* 0x000fe40003f66270 */
[----:B---3--:R-:W-:-:S11]  /*5a8c0*/  PRMT R3, RZ, 0x7610, R3 ;  /* 0x00007610ff037816 */ /* 0x008fd60000000003 */
[----:B--2---:R-:W-:-:S04]  /*5a8d0*/  @!P3 LOP3.LUT R7, R7, R6, RZ, 0x3c, !PT ;  /* 0x000000060707b212 */ /* 0x004fc800078e3cff */
        /* <DEDUP_REMOVED lines=92> */
[----:B----4-:R0:W-:Y:S04]  /*5aea0*/  STL [R1+0x1f8], R5 ;  /* 0x0001f80501007387 */ /* 0x0101e80000100800 */
[----:B0-----:R-:W3:Y:S04]  /*5aeb0*/  LDL R5, [R1+0x37f0] ;  /* 0x0037f00001057983 */ /* 0x001ee80000100800 */
[----:B--2---:R0:W-:Y:S04]  /*5aec0*/  STL [R1+0x1f4], R3 ;  /* 0x0001f40301007387 */ /* 0x0041e80000100800 */
[----:B0-----:R-:W2:Y:S01]  /*5aed0*/  LDL.LU R3, [R1+0x4418] ;  /* 0x0044180001037983 */ /* 0x001ea20000300800 */
[----:B------:R-:W4:Y:S02]  /*5aee0*/  LDL R6, [R1+0x3a64] ;  /* 0x003a640001067983 */ /* 0x000f240000100800 */
[----:B------:R-:W4:Y:S01]  /*5aef0*/  LDL R7, [R1+0x3a68] ;  /* 0x003a680001077983 */ /* 0x000f220000100800 */
[----:B------:R-:W-:-:S02]  /*5af00*/  ISETP.GE.AND P1, PT, R15, R4, PT ;  /* 0x000000040f00720c */ /* 0x000fc40003f26270 */
[----:B------:R-:W-:-:S11]  /*5af10*/  PRMT R14, RZ, 0x7610, R14 ;  /* 0x00007610ff0e7816 */ /* 0x000fd6000000000e */
        /* <DEDUP_REMOVED lines=24> */
[CC--:B------:R-:W-:Y:S02]  /*5b0a0*/  ISETP.GE.AND P4, PT, R15.reuse, R4.reuse, PT ;  /* 0x000000040f00720c */ /* 0x0c0fe40003f86270 */
[----:B------:R-:W-:Y:S01]  /*5b0b0*/  PRMT R0, RZ, 0x7610, R0 ;  /* 0x00007610ff007816 */ /* 0x000fe20000000000 */
[----:B---3--:R0:W-:Y:S04]  /*5b0c0*/  STL [R1+0x1e8], R14 ;  /* 0x0001e80e01007387 */ /* 0x0081e80000100800 */
[----:B0-----:R-:W3:Y:S01]  /*5b0d0*/  LDL.LU R14, [R1+0x440c] ;  /* 0x00440c00010e7983 */ /* 0x001ee20000300800 */
[----:B------:R-:W4:Y:S05]  /*5b0e0*/  LDL R7, [R1+0x37e4] ;  /* 0x0037e40001077983 */ /* 0x000f2a0000100800 */
[----:B------:R-:W-:Y:S01]  /*5b0f0*/  @!P4 IMAD.MOV.U32 R6, RZ, RZ, R5 ;  /* 0x000000ffff06c224 */ /* 0x000fe200078e0005 */
[----:B------:R-:W-:-:S02]  /*5b100*/  ISETP.GE.AND P1, PT, R15, R4, PT ;  /* 0x000000040f00720c */ /* 0x000fc40003f26270 */
[----:B--2---:R-:W-:Y:S01]  /*5b110*/  PRMT R3, RZ, 0x7610, R3 ;  /* 0x00007610ff037816 */ /* 0x004fe20000000003 */
[----:B------:R-:W2:Y:S04]  /*5b120*/  LDL R5, [R1+0x3890] ;  /* 0x0038900001057983 */ /* 0x000ea80000100800 */
[----:B----4-:R0:W4:Y:S04]  /*5b130*/  @!P4 LDG.E.U16 R0, [R6.64] ;  /* 0x000000040600c981 */ /* 0x010128000c1e1500 */
[----:B0-----:R-:W2:Y:S04]  /*5b140*/  LDL R6, [R1+0x37fc] ;  /* 0x0037fc0001067983 */ /* 0x001ea80000100800 */
[----:B------:R-:W2:Y:S02]  /*5b150*/  LDL R7, [R1+0x3800] ;  /* 0x0038000001077983 */ /* 0x000ea40000100800 */
[----:B--2---:R-:W-:-:S04]  /*5b160*/  @!P1 LOP3.LUT R7, R7, R6, RZ, 0x3c, !PT ;  /* 0x0000000607079212 */ /* 0x004fc800078e3cff */
[----:B------:R-:W-:-:S04]  /*5b170*/  @!P1 LOP3.LUT R6, R7, R6, RZ, 0x3c, !PT ;  /* 0x0000000607069212 */ /* 0x000fc800078e3cff */
[----:B------:R-:W-:-:S05]  /*5b180*/  @!P1 LOP3.LUT R7, R7, R6, RZ, 0x3c, !PT ;  /* 0x0000000607079212 */ /* 0x000fca00078e3cff */
[----:B------:R-:W2:Y:S04]  /*5b190*/  @!P1 LDG.E.U16 R3, [R6.64] ;  /* 0x0000000406039981 */ /* 0x000ea8000c1e1500 */
[----:B----4-:R0:W-:Y:S04]  /*5b1a0*/  STL [R1+0x420c], R0 ;  /* 0x00420c0001007387 */ /* 0x0101e80000100800 */
[----:B0-----:R-:W4:Y:S04]  /*5b1b0*/  LDL R0, [R1+0x3880] ;  /* 0x0038800001007983 */ /* 0x001f280000100800 */
[----:B--2---:R0:W-:Y:S04]  /*5b1c0*/  STL [R1+0x1e0], R3 ;  /* 0x0001e00301007387 */ /* 0x0041e80000100800 */
[----:B0-----:R-:W2:Y:S01]  /*5b1d0*/  LDL.LU R3, [R1+0x4408] ;  /* 0x0044080001037983 */ /* 0x001ea20000300800 */
[----:B------:R-:W2:Y:S02]  /*5b1e0*/  LDL R6, [R1+0x380c] ;  /* 0x00380c0001067983 */ /* 0x000ea40000100800 */
[----:B------:R-:W2:Y:S01]  /*5b1f0*/  LDL R7, [R1+0x3810] ;  /* 0x0038100001077983 */ /* 0x000ea20000100800 */
[----:B------:R-:W-:-:S02]  /*5b200*/  ISETP.GE.AND P2, PT, R15, R4, PT ;  /* 0x000000040f00720c */ /* 0x000fc40003f46270 */
[----:B---3--:R-:W-:-:S11]  /*5b210*/  PRMT R14, RZ, 0x7610, R14 ;  /* 0x00007610ff0e7816 */ /* 0x008fd6000000000e */
[----:B--2---:R-:W-:-:S04]  /*5b220*/  @!P2 LOP3.LUT R7, R7, R6, RZ, 0x3c, !PT ;  /* 0x000000060707a212 */ /* 0x004fc800078e3cff */
[----:B------:R-:W-:-:S04]  /*5b230*/  @!P2 LOP3.LUT R6, R7, R6, RZ, 0x3c, !PT ;  /* 0x000000060706a212 */ /* 0x000fc800078e3cff */
[----:B------:R-:W-:-:S05]  /*5b240*/  @!P2 LOP3.LUT R7, R7, R6, RZ, 0x3c, !PT ;  /* 0x000000060707a212 */ /* 0x000fca00078e3cff */
[----:B------:R-:W2:Y:S01]  /*5b250*/  @!P2 LDG.E.U16 R14, [R6.64] ;  /* 0x00000004060ea981 */ /* 0x000ea2000c1e1500 */
[----:B------:R-:W-:-:S03]  /*5b260*/  ISETP.GE.AND P0, PT, R15, R4, PT ;  /* 0x000000040f00720c */ /* 0x000fc60003f06270 */
[----:B--2---:R0:W-:Y:S04]  /*5b270*/  STL [R1+0x1dc], R14 ;  /* 0x0001dc0e01007387 */ /* 0x0041e80000100800 */
[----:B0-----:R-:W2:Y:S01]  /*5b280*/  LDL.LU R14, [R1+0x4404] ;  /* 0x00440400010e7983 */ /* 0x001ea20000300800 */
[----:B------:R-:W3:Y:S02]  /*5b290*/  LDL R6, [R1+0x386c] ;  /* 0x00386c0001067983 */ /* 0x000ee40000100800 */
[----:B------:R-:W3:Y:S03]  /*5b2a0*/  LDL R7, [R1+0x3870] ;  /* 0x0038700001077983 */ /* 0x000ee60000100800 */
[----:B---3--:R-:W-:-:S02]  /*5b2b0*/  @!P0 LOP3.LUT R7, R7, R6, RZ, 0x3c, !PT ;  /* 0x0000000607078212 */ /* 0x008fc400078e3cff */
[----:B--2---:R-:W-:Y:S02]  /*5b2c0*/  PRMT R14, RZ, 0x7610, R14 ;  /* 0x00007610ff0e7816 */ /* 0x004fe4000000000e */
[----:B------:R-:W-:-:S04]  /*5b2d0*/  @!P0 LOP3.LUT R6, R7, R6, RZ, 0x3c, !PT ;  /* 0x0000000607068212 */ /* 0x000fc800078e3cff */
[----:B------:R-:W-:-:S05]  /*5b2e0*/  @!P0 LOP3.LUT R7, R7, R6, RZ, 0x3c, !PT ;  /* 0x0000000607078212 */ /* 0x000fca00078e3cff */
[----:B------:R-:W2:Y:S01]  /*5b2f0*/  @!P0 LDG.E.U16 R14, [R6.64] ;  /* 0x00000004060e8981 */ /* 0x000ea2000c1e1500 */
[----:B------:R-:W-:Y:S02]  /*5b300*/  ISETP.GE.AND P3, PT, R15, R4, PT ;  /* 0x000000040f00720c */ /* 0x000fe40003f66270 */
[----:B------:R-:W-:Y:S01]  /*5b310*/  PRMT R3, RZ, 0x7610, R3 ;  /* 0x00007610ff037816 */ /* 0x000fe20000000003 */
[----:B--2---:R0:W-:Y:S04]  /*5b320*/  STL [R1+0x1d4], R14 ;  /* 0x0001d40e01007387 */ /* 0x0041e80000100800 */
[----:B0-----:R-:W2:Y:S01]  /*5b330*/  LDL.LU R14, [R1+0x4400] ;  /* 0x00440000010e7983 */ /* 0x001ea20000300800 */
[----:B------:R-:W3:Y:S05]  /*5b340*/  LDL R7, [R1+0x387c] ;  /* 0x00387c0001077983 */ /* 0x000eea0000100800 */
[----:B----4-:R-:W-:-:S05]  /*5b350*/  @!P3 IMAD.MOV.U32 R6, RZ, RZ, R0 ;  /* 0x000000ffff06b224 */ /* 0x010fca00078e0000 */
[----:B---3--:R-:W3:Y:S01]  /*5b360*/  @!P3 LDG.E.U16 R3, [R6.64] ;  /* 0x000000040603b981 */ /* 0x008ee2000c1e1500 */
[----:B------:R-:W-:Y:S02]  /*5b370*/  ISETP.GE.AND P1, PT, R15, R4, PT ;  /* 0x000000040f00720c */ /* 0x000fe40003f26270 */
[----:B--2---:R-:W-:Y:S01]  /*5b380*/  PRMT R14, RZ, 0x7610, R14 ;  /* 0x00007610ff0e7816 */ /* 0x004fe2000000000e */
[----:B---3--:R0:W-:Y:S04]  /*5b390*/  STL [R1+0x1d8], R3 ;  /* 0x0001d80301007387 */ /* 0x0081e80000100800 */
[----:B0-----:R-:W2:Y:S01]  /*5b3a0*/  LDL.LU R3, [R1+0x43fc] ;  /* 0x0043fc0001037983 */ /* 0x001ea20000300800 */
[----:B------:R-:W3:Y:S05]  /*5b3b0*/  LDL R7, [R1+0x388c] ;  /* 0x00388c0001077983 */ /* 0x000eea0000100800 */
[----:B------:R-:W-:-:S02]  /*5b3c0*/  @!P1 IMAD.MOV.U32 R6, RZ, RZ, R5 ;  /* 0x000000ffff069224 */ /* 0x000fc400078e0005 */
[----:B------:R-:W4:Y:S04]  /*5b3d0*/  LDL R5, [R1+0x3968] ;  /* 0x0039680001057983 */ /* 0x000f280000100800 */
[----:B---3--:R-:W3:Y:S01]  /*5b3e0*/  @!P1 LDG.E.U16 R14, [R6.64] ;  /* 0x00000004060e9981 */ /* 0x008ee2000c1e1500 */
[----:B------:R-:W-:-:S03]  /*5b3f0*/  ISETP.GE.AND P2, PT, R15, R4, PT ;  /* 0x000000040f00720c */ /* 0x000fc60003f46270 */
[----:B---3--:R0:W-:Y:S04]  /*5b400*/  STL [R1+0x1d0], R14 ;  /* 0x0001d00e01007387 */ /* 0x0081e80000100800 */
[----:B0-----:R-:W3:Y:S01]  /*5b410*/  LDL.LU R14, [R1+0x43f8] ;  /* 0x0043f800010e7983 */ /* 0x001ee20000300800 */
[----:B------:R-:W3:Y:S02]  /*5b420*/  LDL R6, [R1+0x38ec] ;  /* 0x0038ec0001067983 */ /* 0x000ee40000100800 */
[----:B------:R-:W3:Y:S01]  /*5b430*/  LDL R7, [R1+0x38f0] ;  /* 0x0038f00001077983 */ /* 0x000ee20000100800 */
[----:B--2---:R-:W-:Y:S01]  /*5b440*/  PRMT R3, RZ, 0x7610, R3 ;  /* 0x00007610ff037816 */ /* 0x004fe20000000003 */
[----:B------:R-:W0:Y:S01]  /*5b450*/  S2R R0, SR_TID.X ;  /* 0x0000000000007919 */ /* 0x000e220000002100 */
[----:B---3--:R-:W-:-:S04]  /*5b460*/  @!P2 LOP3.LUT R7, R7, R6, RZ, 0x3c, !PT ;  /* 0x000000060707a212 */ /* 0x008fc800078e3cff */
[----:B------:R-:W-:-:S04]  /*5b470*/  @!P2 LOP3.LUT R6, R7, R6, RZ, 0x3c, !PT ;  /* 0x000000060706a212 */ /* 0x000fc800078e3cff */
[----:B------:R-:W-:-:S05]  /*5b480*/  @!P2 LOP3.LUT R7, R7, R6, RZ, 0x3c, !PT ;  /* 0x000000060707a212 */ /* 0x000fca00078e3cff */
[----:B------:R-:W2:Y:S01]  /*5b490*/  @!P2 LDG.E.U16 R3, [R6.64] ;  /* 0x000000040603a981 */ /* 0x000ea2000c1e1500 */
[----:B0-----:R-:W-:-:S05]  /*5b4a0*/  LOP3.LUT R0, R0, 0x7f, RZ, 0xc0, !PT ;  /* 0x0000007f00007812 */ /* 0x001fca00078ec0ff */
[----:B------:R-:W-:Y:S01]  /*5b4b0*/  STL [R1+0x4250], R0 ;  /* 0x0042500001007387 */ /* 0x000fe20000100800 */
        /* <DEDUP_REMOVED lines=10> */
[CC--:B------:R-:W-:Y:S02]  /*5b560*/  ISETP.GE.AND P1, PT, R15.reuse, R4.reuse, PT ;  /* 0x000000040f00720c */ /* 0x0c0fe40003f26270 */
[CC--:B------:R-:W-:Y:S02]  /*5b570*/  ISETP.GE.AND P2, PT, R15.reuse, R4.reuse, PT ;  /* 0x000000040f00720c */ /* 0x0c0fe40003f46270 */
[CC--:B------:R-:W-:Y:S02]  /*5b580*/  ISETP.GE.AND P3, PT, R15.reuse, R4.reuse, PT ;  /* 0x000000040f00720c */ /* 0x0c0fe40003f66270 */
[CC--:B------:R-:W-:Y:S02]  /*5b590*/  ISETP.GE.AND P4, PT, R15.reuse, R4.reuse, PT ;  /* 0x000000040f00720c */ /* 0x0c0fe40003f86270 */
[CC--:B------:R-:W-:Y:S02]  /*5b5a0*/  ISETP.GE.AND P5, PT, R15.reuse, R4.reuse, PT ;  /* 0x000000040f00720c */ /* 0x0c0fe40003fa6270 */
[----:B------:R-:W-:-:S02]  /*5b5b0*/  ISETP.GE.AND P6, PT, R15, R4, PT ;  /* 0x000000040f00720c */ /* 0x000fc40003fc6270 */
[----:B------:R-:W-:Y:S01]  /*5b5c0*/  ISETP.GE.AND P0, PT, R0, R4, PT ;  /* 0x000000040000720c */ /* 0x000fe20003f06270 */
[----:B---3--:R0:W-:Y:S04]  /*5b5d0*/  STL [R1+0x1c8], R14 ;  /* 0x0001c80e01007387 */ /* 0x0081e80000100800 */
[----:B0-----:R-:W3:Y:S01]  /*5b5e0*/  LDL.LU R14, [R1+0x43f0] ;  /* 0x0043f000010e7983 */ /* 0x001ee20000300800 */
[----:B------:R-:W2:Y:S02]  /*5b5f0*/  LDL.LU R15, [R1+0x43ec] ;  /* 0x0043ec00010f7983 */ /* 0x000ea40000300800 */
[----:B------:R-:W4:Y:S05]  /*5b600*/  LDL R4, [R1+0x3964] ;  /* 0x0039640001047983 */ /* 0x000f2a0000100800 */
[----:B----4-:R-:W-:-:S02]  /*5b610*/  @!P0 LOP3.LUT R5, R5, R4, RZ, 0x3c, !PT ;  /* 0x0000000405058212 */ /* 0x010fc400078e3cff */
[----:B---3--:R-:W-:Y:S02]  /*5b620*/  PRMT R14, RZ, 0x7610, R14 ;  /* 0x00007610ff0e7816 */ /* 0x008fe4000000000e */
[----:B------:R-:W-:-:S04]  /*5b630*/  @!P0 LOP3.LUT R4, R5, R4, RZ, 0x3c, !PT ;  /* 0x0000000405048212 */ /* 0x000fc800078e3cff */
[----:B------:R-:W-:-:S05]  /*5b640*/  @!P0 LOP3.LUT R5, R5, R4, RZ, 0x3c, !PT ;  /* 0x0000000405058212 */ /* 0x000fca00078e3cff */
[----:B------:R-:W3:Y:S04]  /*5b650*/  @!P0 LDG.E.U16 R14, [R4.64] ;  /* 0x00000004040e8981 */ /* 0x000ee8000c1e1500 */
[----:B---3--:R0:W-:Y:S04]  /*5b660*/  STL [R1+0x1c4], R14 ;  /* 0x0001c40e01007387 */ /* 0x0081e80000100800 */
[----:B0-----:R-:W3:Y:S01]  /*5b670*/  LDL.LU R14, [R1+0x43e8] ;  /* 0x0043e800010e7983 */ /* 0x001ee20000300800 */
[----:B------:R-:W4:Y:S02]  /*5b680*/  LDL R4, [R1+0x38e4] ;  /* 0x0038e40001047983 */ /* 0x000f240000100800 */
[----:B------:R-:W4:Y:S01]  /*5b690*/  LDL R5, [R1+0x38e8] ;  /* 0x0038e80001057983 */ /* 0x000f220000100800 */
[----:B--2---:R-:W-:-:S02]  /*5b6a0*/  PRMT R15, RZ, 0x7610, R15 ;  /* 0x00007610ff0f7816 */ /* 0x004fc4000000000f */
[----:B----4-:R-:W-:-:S04]  /*5b6b0*/  @!P0 LOP3.LUT R5, R5, R4, RZ, 0x3c, !PT ;  /* 0x0000000405058212 */ /* 0x010fc800078e3cff */
[----:B------:R-:W-:-:S04]  /*5b6c0*/  @!P0 LOP3.LUT R4, R5, R4, RZ, 0x3c, !PT ;  /* 0x0000000405048212 */ /* 0x000fc800078e3cff */
[----:B------:R-:W-:-:S05]  /*5b6d0*/  @!P0 LOP3.LUT R5, R5, R4, RZ, 0x3c, !PT ;  /* 0x0000000405058212 */ /* 0x000fca00078e3cff */
[----:B------:R-:W2:Y:S04]  /*5b6e0*/  @!P0 LDG.E.U16 R15, [R4.64] ;  /* 0x00000004040f8981 */ /* 0x000ea8000c1e1500 */
[----:B--2---:R0:W-:Y:S04]  /*5b6f0*/  STL [R1+0x1a8], R15 ;  /* 0x0001a80f01007387 */ /* 0x0041e80000100800 */
[----:B0-----:R-:W2:Y:S01]  /*5b700*/  LDL.LU R15, [R1+0x43e4] ;  /* 0x0043e400010f7983 */ /* 0x001ea20000300800 */
[----:B------:R-:W4:Y:S02]  /*5b710*/  LDL R4, [R1+0x3864] ;  /* 0x0038640001047983 */ /* 0x000f240000100800 */
[----:B------:R-:W4:Y:S01]  /*5b720*/  LDL R5, [R1+0x3868] ;  /* 0x0038680001057983 */ /* 0x000f220000100800 */
[----:B---3--:R-:W-:-:S02]  /*5b730*/  PRMT R14, RZ, 0x7610, R14 ;  /* 0x00007610ff0e7816 */ /* 0x008fc4000000000e */
[----:B----4-:R-:W-:-:S04]  /*5b740*/  @!P0 LOP3.LUT R5, R5, R4, RZ, 0x3c, !PT ;  /* 0x0000000405058212 */ /* 0x010fc800078e3cff */
        /* <DEDUP_REMOVED lines=106> */
[----:B------:R-:W-:-:S02]  /*5bdf0*/  PRMT R13, RZ, 0x7610, R13 ;  /* 0x00007610ff0d7816 */ /* 0x000fc4000000000d */
[----:B----4-:R-:W-:-:S04]  /*5be00*/  @!P0 LOP3.LUT R5, R5, R4, RZ, 0x3c, !PT ;  /* 0x0000000405058212 */ /* 0x010fc800078e3cff */
[----:B------:R-:W-:-:S04]  /*5be10*/  @!P0 LOP3.LUT R4, R5, R4, RZ, 0x3c, !PT ;  /* 0x0000000405048212 */ /* 0x000fc800078e3cff */
[----:B------:R-:W-:-:S05]  /*5be20*/  @!P0 LOP3.LUT R5, R5, R4, RZ, 0x3c, !PT ;  /* 0x0000000405058212 */ /* 0x000fca00078e3cff */
[----:B------:R0:W4:Y:S04]  /*5be30*/  @!P0 LDG.E.U16 R13, [R4.64] ;  /* 0x00000004040d8981 */ /* 0x000128000c1e1500 */
[----:B0-----:R-:W2:Y:S04]  /*5be40*/  LDL R4, [R1+0x3954] ;  /* 0x0039540001047983 */ /* 0x001ea80000100800 */
[----:B------:R-:W2:Y:S01]  /*5be50*/  LDL R5, [R1+0x3958] ;  /* 0x0039580001057983 */ /* 0x000ea20000100800 */
[----:B---3--:R-:W-:Y:S02]  /*5be60*/  PRMT R14, RZ, 0x7610, R14 ;  /* 0x00007610ff0e7816 */ /* 0x008fe4000000000e */
[----:B--2---:R-:W-:-:S04]  /*5be70*/  @!P0 LOP3.LUT R5, R5, R4, RZ, 0x3c, !PT ;  /* 0x0000000405058212 */ /* 0x004fc800078e3cff */
[----:B------:R-:W-:-:S04]  /*5be80*/  @!P0 LOP3.LUT R4, R5, R4, RZ, 0x3c, !PT ;  /* 0x0000000405048212 */ /* 0x000fc800078e3cff */
[----:B------:R-:W-:-:S05]  /*5be90*/  @!P0 LOP3.LUT R5, R5, R4, RZ, 0x3c, !PT ;  /* 0x0000000405058212 */ /* 0x000fca00078e3cff */
[----:B------:R-:W2:Y:S04]  /*5bea0*/  @!P0 LDG.E.U16 R14, [R4.64] ;  /* 0x00000004040e8981 */ /* 0x000ea8000c1e1500 */
[----:B----4-:R-:W-:Y:S04]  /*5beb0*/  STL [R1+0x428c], R13 ;  /* 0x00428c0d01007387 */ /* 0x010fe80000100800 */
[----:B--2---:R0:W-:Y:S04]  /*5bec0*/  STL [R1+0x18c], R14 ;  /* 0x00018c0e01007387 */ /* 0x0041e80000100800 */
[----:B0-----:R-:W2:Y:S01]  /*5bed0*/  LDL.LU R14, [R1+0x43b0] ;  /* 0x0043b000010e7983 */ /* 0x001ea20000300800 */
[----:B------:R-:W3:Y:S02]  /*5bee0*/  LDL R4, [R1+0x38d4] ;  /* 0x0038d40001047983 */ /* 0x000ee40000100800 */
[----:B------:R-:W3:Y:S01]  /*5bef0*/  LDL R5, [R1+0x38d8] ;  /* 0x0038d80001057983 */ /* 0x000ee20000100800 */
[----:B------:R-:W-:-:S02]  /*5bf00*/  PRMT R15, RZ, 0x7610, R15 ;  /* 0x00007610ff0f7816 */ /* 0x000fc4000000000f */
[----:B---3--:R-:W-:-:S04]  /*5bf10*/  @!P0 LOP3.LUT R5, R5, R4, RZ, 0x3c, !PT ;  /* 0x0000000405058212 */ /* 0x008fc800078e3cff */
        /* <DEDUP_REMOVED lines=261> */
[----:B------:R0:W3:Y:S04]  /*5cf70*/  @!P0 LDG.E.U16 R11, [R4.64] ;  /* 0x00000004040b8981 */ /* 0x0000e8000c1e1500 */
[----:B0-----:R-:W3:Y:S04]  /*5cf80*/  LDL R4, [R1+0x39b4] ;  /* 0x0039b40001047983 */ /* 0x001ee80000100800 */
[----:B------:R-:W3:Y:S01]  /*5cf90*/  LDL R5, [R1+0x39b8] ;  /* 0x0039b80001057983 */ /* 0x000ee20000100800 */
[----:B--2---:R-:W-:Y:S02]  /*5cfa0*/  PRMT R15, RZ, 0x7610, R15 ;  /* 0x00007610ff0f7816 */ /* 0x004fe4000000000f */
[----:B---3--:R-:W-:-:S04]  /*5cfb0*/  @!P0 LOP3.LUT R5, R5, R4, RZ, 0x3c, !PT ;  /* 0x0000000405058212 */ /* 0x008fc800078e3cff */
[----:B------:R-:W-:-:S04]  /*5cfc0*/  @!P0 LOP3.LUT R4, R5, R4, RZ, 0x3c, !PT ;  /* 0x0000000405048212 */ /* 0x000fc800078e3cff */
[----:B------:R-:W-:-:S05]  /*5cfd0*/  @!P0 LOP3.LUT R5, R5, R4, RZ, 0x3c, !PT ;  /* 0x0000000405058212 */ /* 0x000fca00078e3cff */
[----:B------:R-:W2:Y:S04]  /*5cfe0*/  @!P0 LDG.E.U16 R15, [R4.64] ;  /* 0x00000004040f8981 */ /* 0x000ea8000c1e1500 */
[----:B------:R-:W-:Y:S04]  /*5cff0*/  STL [R1+0x4288], R11 ;  /* 0x0042880b01007387 */ /* 0x000fe80000100800 */
        /* <DEDUP_REMOVED lines=34> */
[----:B------:R0:W-:Y:S04]  /*5d220*/  STL [R1+0x108], R7 ;  /* 0x0001080701007387 */ /* 0x0001e80000100800 */
[----:B0-----:R-:W3:Y:S04]  /*5d230*/  LDL R7, [R1+0x3ca4] ;  /* 0x003ca40001077983 */ /* 0x001ee80000100800 */
[----:B--2---:R0:W-:Y:S04]  /*5d240*/  STL [R1+0x104], R15 ;  /* 0x0001040f01007387 */ /* 0x0041e80000100800 */
[----:B0-----:R-:W2:Y:S01]  /*5d250*/  LDL.LU R15, [R1+0x4330] ;  /* 0x00433000010f7983 */ /* 0x001ea20000300800 */
[----:B------:R-:W2:Y:S02]  /*5d260*/  LDL R4, [R1+0x3a90] ;  /* 0x003a900001047983 */ /* 0x000ea40000100800 */
[----:B------:R-:W2:Y:S01]  /*5d270*/  LDL R5, [R1+0x3aac] ;  /* 0x003aac0001057983 */ /* 0x000ea20000100800 */
[----:B------:R-:W-:-:S02]  /*5d280*/  PRMT R14, RZ, 0x7610, R14 ;  /* 0x00007610ff0e7816 */ /* 0x000fc4000000000e */
[----:B--2---:R-:W-:-:S04]  /*5d290*/  @!P0 LOP3.LUT R5, R5, R4, RZ, 0x3c, !PT ;  /* 0x0000000405058212 */ /* 0x004fc800078e3cff */
[----:B------:R-:W-:-:S04]  /*5d2a0*/  @!P0 LOP3.LUT R4, R5, R4, RZ, 0x3c, !PT ;  /* 0x0000000405048212 */ /* 0x000fc800078e3cff */
[----:B------:R-:W-:-:S05]  /*5d2b0*/  @!P0 LOP3.LUT R5, R5, R4, RZ, 0x3c, !PT ;  /* 0x0000000405058212 */ /* 0x000fca00078e3cff */
[----:B------:R-:W2:Y:S04]  /*5d2c0*/  @!P0 LDG.E.U16 R14, [R4.64] ;  /* 0x00000004040e8981 */ /* 0x000ea8000c1e1500 */
        /* <DEDUP_REMOVED lines=26> */
[----:B------:R-:W2:Y:S01]  /*5d470*/  @!P0 LDG.E.U16 R15, [R4.64] ;  /* 0x00000004040f8981 */ /* 0x000ea2000c1e1500 */
[----:B------:R-:W-:-:S03]  /*5d480*/  PRMT R6, RZ, 0x7610, R6 ;  /* 0x00007610ff067816 */ /* 0x000fc60000000006 */
[----:B--2---:R0:W-:Y:S04]  /*5d490*/  STL [R1+0xf4], R15 ;  /* 0x0000f40f01007387 */ /* 0x0041e80000100800 */
[----:B0-----:R-:W2:Y:S01]  /*5d4a0*/  LDL.LU R15, [R1+0x4320] ;  /* 0x00432000010f7983 */ /* 0x001ea20000300800 */
[----:B------:R-:W2:Y:S02]  /*5d4b0*/  LDL R5, [R1+0x3c98] ;  /* 0x003c980001057983 */ /* 0x000ea40000100800 */
[----:B---3--:R-:W-:Y:S01]  /*5d4c0*/  @!P0 IMAD.MOV.U32 R4, RZ, RZ, R7 ;  /* 0x000000ffff048224 */ /* 0x008fe200078e0007 */
[----:B------:R-:W-:Y:S01]  /*5d4d0*/  PRMT R14, RZ, 0x7610, R14 ;  /* 0x00007610ff0e7816 */ /* 0x000fe2000000000e */
[----:B------:R-:W3:Y:S04]  /*5d4e0*/  LDL R7, [R1+0x3f98] ;  /* 0x003f980001077983 */ /* 0x000ee80000100800 */
[----:B--2---:R0:W2:Y:S04]  /*5d4f0*/  @!P0 LDG.E.U16 R6, [R4.64] ;  /* 0x0000000404068981 */ /* 0x0040a8000c1e1500 */
[----:B0-----:R-:W2:Y:S04]  /*5d500*/  LDL R4, [R1+0x3d18] ;  /* 0x003d180001047983 */ /* 0x001ea80000100800 */
[----:B------:R-:W2:Y:S02]  /*5d510*/  LDL R5, [R1+0x3d24] ;  /* 0x003d240001057983 */ /* 0x000ea40000100800 */
[----:B--2---:R-:W-:-:S04]  /*5d520*/  @!P0 LOP3.LUT R5, R5, R4, RZ, 0x3c, !PT ;  /* 0x0000000405058212 */ /* 0x004fc800078e3cff */
        /* <DEDUP_REMOVED lines=41> */
[----:B------:R-:W-:-:S06]  /*5d7c0*/  PRMT R10, RZ, 0x7610, R10 ;  /* 0x00007610ff0a7816 */ /* 0x000fcc000000000a */
[----:B---3--:R0:W3:Y:S04]  /*5d7d0*/  @!P0 LDG.E.U16 R10, [R6.64] ;  /* 0x00000004060a8981 */ /* 0x0080e8000c1e1500 */
[----:B--2---:R-:W-:Y:S01]  /*5d7e0*/  STL [R1+0x4270], R29 ;  /* 0x0042701d01007387 */ /* 0x004fe20000100800 */
[----:B0-----:R-:W2:Y:S02]  /*5d7f0*/  LDL R6, [R1+0x3fd8] ;  /* 0x003fd80001067983 */ /* 0x001ea40000100800 */
[----:B------:R-:W2:Y:S01]  /*5d800*/  LDL R7, [R1+0x3fe4] ;  /* 0x003fe40001077983 */ /* 0x000ea20000100800 */
[----:B------:R-:W-:Y:S01]  /*5d810*/  PRMT R4, RZ, 0x7610, R4 ;  /* 0x00007610ff047816 */ /* 0x000fe20000000004 */
[----:B---3--:R-:W-:Y:S01]  /*5d820*/  STL [R1+0x4274], R10 ;  /* 0x0042740a01007387 */ /* 0x008fe20000100800 */
[----:B--2---:R-:W-:-:S04]  /*5d830*/  @!P0 LOP3.LUT R7, R7, R6, RZ, 0x3c, !PT ;  /* 0x0000000607078212 */ /* 0x004fc800078e3cff */
[----:B------:R-:W-:-:S04]  /*5d840*/  @!P0 LOP3.LUT R6, R7, R6, RZ, 0x3c, !PT ;  /* 0x0000000607068212 */ /* 0x000fc800078e3cff */
[----:B------:R-:W-:-:S05]  /*5d850*/  @!P0 LOP3.LUT R7, R7, R6, RZ, 0x3c, !PT ;  /* 0x0000000607078212 */ /* 0x000fca00078e3cff */
[----:B------:R0:W2:Y:S04]  /*5d860*/  @!P0 LDG.E.U16 R4, [R6.64] ;  /* 0x0000000406048981 */ /* 0x0000a8000c1e1500 */
[----:B0-----:R-:W3:Y:S04]  /*5d870*/  LDL R6, [R1+0x390c] ;  /* 0x00390c0001067983 */ /* 0x001ee80000100800 */
[----:B------:R-:W3:Y:S01]  /*5d880*/  LDL R7, [R1+0x3910] ;  /* 0x0039100001077983 */ /* 0x000ee20000100800 */
[----:B------:R-:W-:Y:S02]  /*5d890*/  PRMT R14, RZ, 0x7610, R14 ;  /* 0x00007610ff0e7816 */ /* 0x000fe4000000000e */
[----:B---3--:R-:W-:-:S04]  /*5d8a0*/  @!P3 LOP3.LUT R7, R7, R6, RZ, 0x3c, !PT ;  /* 0x000000060707b212 */ /* 0x008fc800078e3cff */
[----:B------:R-:W-:-:S04]  /*5d8b0*/  @!P3 LOP3.LUT R6, R7, R6, RZ, 0x3c, !PT ;  /* 0x000000060706b212 */ /* 0x000fc800078e3cff */
[----:B------:R-:W-:-:S05]  /*5d8c0*/  @!P3 LOP3.LUT R7, R7, R6, RZ, 0x3c, !PT ;  /* 0x000000060707b212 */ /* 0x000fca00078e3cff */
[----:B------:R-:W3:Y:S04]  /*5d8d0*/  @!P3 LDG.E.U16 R14, [R6.64] ;  /* 0x00000004060eb981 */ /* 0x000ee8000c1e1500 */
[----:B--2---:R-:W-:Y:S04]  /*5d8e0*/  STL [R1+0x4200], R4 ;  /* 0x0042000401007387 */ /* 0x004fe80000100800 */
[----:B---3--:R0:W-:Y:S04]  /*5d8f0*/  STL [R1+0xd4], R14 ;  /* 0x0000d40e01007387 */ /* 0x0081e80000100800 */
        /* <DEDUP_REMOVED lines=190> */
[----:B------:R-:W2:Y:S02]  /*5e4e0*/  LDL R6, [R1+0x37f4] ;  /* 0x0037f40001067983 */ /* 0x000ea40000100800 */
[----:B------:R-:W2:Y:S01]  /*5e4f0*/  LDL R7, [R1+0x37f8] ;  /* 0x0037f80001077983 */ /* 0x000ea20000100800 */
[----:B------:R-:W-:-:S02]  /*5e500*/  PRMT R2, RZ, 0x7610, R2 ;  /* 0x00007610ff027816 */ /* 0x000fc40000000002 */
[----:B--2---:R-:W-:-:S04]  /*5e510*/  @!P0 LOP3.LUT R7, R7, R6, RZ, 0x3c, !PT ;  /* 0x0000000607078212 */ /* 0x004fc800078e3cff */
[----:B------:R-:W-:-:S04]  /*5e520*/  @!P0 LOP3.LUT R6, R7, R6, RZ, 0x3c, !PT ;  /* 0x0000000607068212 */ /* 0x000fc800078e3cff */
[----:B------:R-:W-:-:S05]  /*5e530*/  @!P0 LOP3.LUT R7, R7, R6, RZ, 0x3c, !PT ;  /* 0x0000000607078212 */ /* 0x000fca00078e3cff */
[----:B------:R0:W2:Y:S04]  /*5e540*/  @!P0 LDG.E.U16 R2, [R6.64] ;  /* 0x0000000406028981 */ /* 0x0000a8000c1e1500 */
[----:B0-----:R-:W2:Y:S04]  /*5e550*/  LDL R6, [R1+0x3a30] ;  /* 0x003a300001067983 */ /* 0x001ea80000100800 */
[----:B------:R-:W2:Y:S01]  /*5e560*/  LDL R7, [R1+0x3a4c] ;  /* 0x003a4c0001077983 */ /* 0x000ea20000100800 */
[----:B------:R-:W-:Y:S02]  /*5e570*/  PRMT R29, RZ, 0x7610, R29 ;  /* 0x00007610ff1d7816 */ /* 0x000fe4000000001d */
[----:B--2---:R-:W-:-:S04]  /*5e580*/  @!P0 LOP3.LUT R7, R7, R6, RZ, 0x3c, !PT ;  /* 0x0000000607078212 */ /* 0x004fc800078e3cff */
[----:B------:R-:W-:-:S04]  /*5e590*/  @!P0 LOP3.LUT R6, R7, R6, RZ, 0x3c, !PT ;  /* 0x0000000607068212 */ /* 0x000fc800078e3cff */
[----:B------:R-:W-:Y:S01]  /*5e5a0*/  @!P0 LOP3.LUT R7, R7, R6, RZ, 0x3c, !PT ;  /* 0x0000000607078212 */ /* 0x000fe200078e3cff */
[----:B------:R-:W-:Y:S04]  /*5e5b0*/  STL [R1+0x4210], R2 ;  /* 0x0042100201007387 */ /* 0x000fe80000100800 */
[----:B------:R0:W2:Y:S04]  /*5e5c0*/  @!P0 LDG.E.U16 R29, [R6.64] ;  /* 0x00000004061d8981 */ /* 0x0000a8000c1e1500 */
[----:B0-----:R-:W2:Y:S04]  /*5e5d0*/  LDL R6, [R1+0x3a40] ;  /* 0x003a400001067983 */ /* 0x001ea80000100800 */
[----:B------:R-:W2:Y:S01]  /*5e5e0*/  LDL R7, [R1+0x3a5c] ;  /* 0x003a5c0001077983 */ /* 0x000ea20000100800 */
[----:B---3--:R-:W-:-:S02]  /*5e5f0*/  PRMT R15, RZ, 0x7610, R15 ;  /* 0x00007610ff0f7816 */ /* 0x008fc4000000000f */
        /* <DEDUP_REMOVED lines=20> */
[----:B------:R-:W-:-:S05]  /*5e740*/  @!P0 LOP3.LUT R7, R7, R6, RZ, 0x3c, !PT ;  /* 0x0000000607078212 */ /* 0x000fca00078e3cff */
[----:B------:R-:W2:Y:S04]  /*5e750*/  @!P0 LDG.E.U16 R15, [R6.64] ;  /* 0x00000004060f8981 */ /* 0x000ea8000c1e1500 */
[----:B------:R-:W-:Y:S04]  /*5e760*/  STL [R1+0x4214], R4 ;  /* 0x0042140401007387 */ /* 0x000fe80000100800 */
        /* <DEDUP_REMOVED lines=22> */
[----:B---3--:R-:W-:Y:S02]  /*5e8d0*/  @!P0 IMAD.MOV.U32 R6, RZ, RZ, R29 ;  /* 0x000000ffff068224 */ /* 0x008fe400078e001d */
[----:B------:R-:W3:Y:S04]  /*5e8e0*/  LDL R29, [R1+0x3f34] ;  /* 0x003f3400011d7983 */ /* 0x000ee80000100800 */
[----:B--2---:R-:W2:Y:S04]  /*5e8f0*/  @!P0 LDG.E.U16 R14, [R6.64] ;  /* 0x00000004060e8981 */ /* 0x004ea8000c1e1500 */
        /* <DEDUP_REMOVED lines=15> */
[----:B------:R0:W-:Y:S04]  /*5e9f0*/  STL [R1+0x5c], R15 ;  /* 0x00005c0f01007387 */ /* 0x0001e80000100800 */
[----:B------:R1:W2:Y:S01]  /*5ea00*/  @!P0 LDG.E.U16 R0, [R6.64] ;  /* 0x0000000406008981 */ /* 0x0002a2000c1e1500 */
[----:B------:R-:W-:-:S03]  /*5ea10*/  PRMT R3, RZ, 0x7610, R3 ;  /* 0x00007610ff037816 */ /* 0x000fc60000000003 */
[----:B0-----:R-:W2:Y:S04]  /*5ea20*/  LDL R15, [R1+0x3fb4] ;  /* 0x003fb400010f7983 */ /* 0x001ea80000100800 */
[----:B-1----:R-:W2:Y:S04]  /*5ea30*/  LDL R6, [R1+0x3e28] ;  /* 0x003e280001067983 */ /* 0x002ea80000100800 */
[----:B------:R-:W2:Y:S02]  /*5ea40*/  LDL R7, [R1+0x3e34] ;  /* 0x003e340001077983 */ /* 0x000ea40000100800 */
        /* <DEDUP_REMOVED lines=22> */
[----:B0-----:R-:W3:Y:S01]  /*5ebb0*/  LDL R7, [R1+0x3fa8] ;  /* 0x003fa80001077983 */ /* 0x001ee20000100800 */
[----:B------:R-:W-:-:S03]  /*5ebc0*/  @!P0 IMAD.MOV.U32 R6, RZ, RZ, R15 ;  /* 0x000000ffff068224 */ /* 0x000fc600078e000f */
[----:B--2---:R-:W-:Y:S01]  /*5ebd0*/  STL [R1+0x4258], R28 ;  /* 0x0042581c01007387 */ /* 0x004fe20000100800 */
[----:B------:R-:W-:Y:S01]  /*5ebe0*/  PRMT R2, RZ, 0x7610, R2 ;  /* 0x00007610ff027816 */ /* 0x000fe20000000002 */
[----:B------:R-:W2:Y:S02]  /*5ebf0*/  LDL R15, [R1+0x3cc4] ;  /* 0x003cc400010f7983 */ /* 0x000ea40000100800 */
[----:B---3--:R0:W3:Y:S04]  /*5ec00*/  @!P0 LDG.E.U16 R9, [R6.64] ;  /* 0x0000000406098981 */ /* 0x0080e8000c1e1500 */
[----:B0-----:R-:W2:Y:S04]  /*5ec10*/  LDL R6, [R1+0x3ac0] ;  /* 0x003ac00001067983 */ /* 0x001ea80000100800 */
[----:B------:R-:W2:Y:S02]  /*5ec20*/  LDL R7, [R1+0x3adc] ;  /* 0x003adc0001077983 */ /* 0x000ea40000100800 */
[----:B--2---:R-:W-:-:S04]  /*5ec30*/  @!P0 LOP3.LUT R7, R7, R6, RZ, 0x3c, !PT ;  /* 0x0000000607078212 */ /* 0x004fc800078e3cff */
[----:B------:R-:W-:-:S04]  /*5ec40*/  @!P0 LOP3.LUT R6, R7, R6, RZ, 0x3c, !PT ;  /* 0x0000000607068212 */ /* 0x000fc800078e3cff */
[----:B------:R-:W-:Y:S01]  /*5ec50*/  @!P0 LOP3.LUT R7, R7, R6, RZ, 0x3c, !PT ;  /* 0x0000000607078212 */ /* 0x000fe200078e3cff */
[----:B---3--:R-:W-:Y:S04]  /*5ec60*/  STL [R1+0x425c], R9 ;  /* 0x00425c0901007387 */ /* 0x008fe80000100800 */
[----:B------:R0:W2:Y:S04]  /*5ec70*/  @!P0 LDG.E.U16 R2, [R6.64] ;  /* 0x0000000406028981 */ /* 0x0000a8000c1e1500 */
[----:B0-----:R-:W3:Y:S04]  /*5ec80*/  LDL R6, [R1+0x3b30] ;  /* 0x003b300001067983 */ /* 0x001ee80000100800 */
[----:B------:R-:W3:Y:S01]  /*5ec90*/  LDL R7, [R1+0x3b4c] ;  /* 0x003b4c0001077983 */ /* 0x000ee20000100800 */
[----:B------:R-:W-:-:S02]  /*5eca0*/  PRMT R13, RZ, 0x7610, R13 ;  /* 0x00007610ff0d7816 */ /* 0x000fc4000000000d */
[----:B---3--:R-:W-:-:S04]  /*5ecb0*/  @!P0 LOP3.LUT R7, R7, R6, RZ, 0x3c, !PT ;  /* 0x0000000607078212 */ /* 0x008fc800078e3cff */
[----:B------:R-:W-:-:S04]  /*5ecc0*/  @!P0 LOP3.LUT R6, R7, R6, RZ, 0x3c, !PT ;  /* 0x0000000607068212 */ /* 0x000fc800078e3cff */
[----:B------:R-:W-:Y:S01]  /*5ecd0*/  @!P0 LOP3.LUT R7, R7, R6, RZ, 0x3c, !PT ;  /* 0x0000000607078212 */ /* 0x000fe200078e3cff */
[----:B--2---:R-:W-:Y:S04]  /*5ece0*/  STL [R1+0x4238], R2 ;  /* 0x0042380201007387 */ /* 0x004fe80000100800 */
[----:B------:R0:W2:Y:S04]  /*5ecf0*/  @!P0 LDG.E.U16 R13, [R6.64] ;  /* 0x00000004060d8981 */ /* 0x0000a8000c1e1500 */
[----:B0-----:R-:W3:Y:S04]  /*5ed00*/  LDL R6, [R1+0x3bb8] ;  /* 0x003bb80001067983 */ /* 0x001ee80000100800 */
[----:B------:R-:W3:Y:S01]  /*5ed10*/  LDL R7, [R1+0x3bc4] ;  /* 0x003bc40001077983 */ /* 0x000ee20000100800 */
[----:B------:R-:W-:-:S02]  /*5ed20*/  PRMT R14, RZ, 0x7610, R14 ;  /* 0x00007610ff0e7816 */ /* 0x000fc4000000000e */
[----:B---3--:R-:W-:-:S04]  /*5ed30*/  @!P0 LOP3.LUT R7, R7, R6, RZ, 0x3c, !PT ;  /* 0x0000000607078212 */ /* 0x008fc800078e3cff */
[----:B------:R-:W-:-:S04]  /*5ed40*/  @!P0 LOP3.LUT R6, R7, R6, RZ, 0x3c, !PT ;  /* 0x0000000607068212 */ /* 0x000fc800078e3cff */
[----:B------:R-:W-:-:S05]  /*5ed50*/  @!P0 LOP3.LUT R7, R7, R6, RZ, 0x3c, !PT ;  /* 0x0000000607078212 */ /* 0x000fca00078e3cff */
[----:B------:R-:W3:Y:S04]  /*5ed60*/  @!P0 LDG.E.U16 R14, [R6.64] ;  /* 0x00000004060e8981 */ /* 0x000ee8000c1e1500 */
[----:B--2---:R0:W-:Y:S04]  /*5ed70*/  STL [R1+0x44], R13 ;  /* 0x0000440d01007387 */ /* 0x0041e80000100800 */
[----:B0-----:R-:W2:Y:S04]  /*5ed80*/  LDL R13, [R1+0x3dc4] ;  /* 0x003dc400010d7983 */ /* 0x001ea80000100800 */
[----:B---3--:R0:W-:Y:S04]  /*5ed90*/  STL [R1+0x40], R14 ;  /* 0x0000400e01007387 */ /* 0x0081e80000100800 */
[----:B0-----:R-:W3:Y:S01]  /*5eda0*/  LDL.LU R14, [R1+0x4298] ;  /* 0x00429800010e7983 */ /* 0x001ee20000300800 */
[----:B------:R-:W2:Y:S01]  /*5edb0*/  LDL R7, [R1+0x3c38] ;  /* 0x003c380001077983 */ /* 0x000ea20000100800 */
[----:B------:R-:W-:Y:S01]  /*5edc0*/  PRMT R28, RZ, 0x7610, R28 ;  /* 0x00007610ff1c7816 */ /* 0x000fe2000000001c */
[----:B------:R-:W-:-:S02]  /*5edd0*/  @!P0 IMAD.MOV.U32 R6, RZ, RZ, R29 ;  /* 0x000000ffff068224 */ /* 0x000fc400078e001d */
[----:B------:R-:W3:Y:S04]  /*5ede0*/  LDL R29, [R1+0x3eb8] ;  /* 0x003eb800011d7983 */ /* 0x000ee80000100800 */
[----:B--2---:R0:W2:Y:S04]  /*5edf0*/  @!P0 LDG.E.U16 R28, [R6.64] ;  /* 0x00000004061c8981 */ /* 0x0040a8000c1e1500 */
[----:B0-----:R-:W4:Y:S01]  /*5ee00*/  LDL R7, [R1+0x3cb8] ;  /* 0x003cb80001077983 */ /* 0x001f220000100800 */
[----:B---3--:R-:W-:Y:S01]  /*5ee10*/  PRMT R14, RZ, 0x7610, R14 ;  /* 0x00007610ff0e7816 */ /* 0x008fe2000000000e */
[----:B------:R-:W-:-:S02]  /*5ee20*/  @!P0 IMAD.MOV.U32 R6, RZ, RZ, R15 ;  /* 0x000000ffff068224 */ /* 0x000fc400078e000f */
[----:B--2---:R0:W-:Y:S01]  /*5ee30*/  STL [R1+0x3c], R28 ;  /* 0x00003c1c01007387 */ /* 0x0041e20000100800 */
[----:B------:R-:W-:Y:S01]  /*5ee40*/  PRMT R27, RZ, 0x7610, R27 ;  /* 0x00007610ff1b7816 */ /* 0x000fe2000000001b */
[----:B------:R-:W2:Y:S02]  /*5ee50*/  LDL R15, [R1+0x3f38] ;  /* 0x003f3800010f7983 */ /* 0x000ea40000100800 */
[----:B----4-:R1:W3:Y:S04]  /*5ee60*/  @!P0 LDG.E.U16 R14, [R6.64] ;  /* 0x00000004060e8981 */ /* 0x0102e8000c1e1500 */
[----:B0-----:R-:W4:Y:S04]  /*5ee70*/  LDL R28, [R1+0x3ec4] ;  /* 0x003ec400011c7983 */ /* 0x001f280000100800 */
[----:B-1----:R-:W2:Y:S04]  /*5ee80*/  LDL R6, [R1+0x3d38] ;  /* 0x003d380001067983 */ /* 0x002ea80000100800 */
[----:B------:R-:W2:Y:S02]  /*5ee90*/  LDL R7, [R1+0x3d44] ;  /* 0x003d440001077983 */ /* 0x000ea40000100800 */
[----:B--2---:R-:W-:-:S04]  /*5eea0*/  @!P0 LOP3.LUT R7, R7, R6, RZ, 0x3c, !PT ;  /* 0x0000000607078212 */ /* 0x004fc800078e3cff */
[----:B------:R-:W-:-:S04]  /*5eeb0*/  @!P0 LOP3.LUT R6, R7, R6, RZ, 0x3c, !PT ;  /* 0x0000000607068212 */ /* 0x000fc800078e3cff */
[----:B------:R-:W-:-:S05]  /*5eec0*/  @!P0 LOP3.LUT R7, R7, R6, RZ, 0x3c, !PT ;  /* 0x0000000607078212 */ /* 0x000fca00078e3cff */
[----:B------:R-:W2:Y:S04]  /*5eed0*/  @!P0 LDG.E.U16 R27, [R6.64] ;  /* 0x00000004061b8981 */ /* 0x000ea8000c1e1500 */
[----:B---3--:R0:W-:Y:S04]  /*5eee0*/  STL [R1+0x38], R14 ;  /* 0x0000380e01007387 */ /* 0x0081e80000100800 */
[----:B0-----:R-:W3:Y:S04]  /*5eef0*/  LDL R14, [R1+0x3f44] ;  /* 0x003f4400010e7983 */ /* 0x001ee80000100800 */
[----:B--2---:R0:W-:Y:S04]  /*5ef00*/  STL [R1+0x34], R27 ;  /* 0x0000341b01007387 */ /* 0x0041e80000100800 */
[----:B0-----:R-:W2:Y:S01]  /*5ef10*/  LDL.LU R27, [R1+0x4294] ;  /* 0x00429400011b7983 */ /* 0x001ea20000300800 */
[----:B------:R-:W2:Y:S01]  /*5ef20*/  LDL R7, [R1+0x3db8] ;  /* 0x003db80001077983 */ /* 0x000ea20000100800 */
[----:B------:R-:W-:Y:S01]  /*5ef30*/  PRMT R3, RZ, 0x7610, R3 ;  /* 0x00007610ff037816 */ /* 0x000fe20000000003 */
[----:B------:R-:W-:-:S02]  /*5ef40*/  @!P0 IMAD.MOV.U32 R6, RZ, RZ, R13 ;  /* 0x000000ffff068224 */ /* 0x000fc400078e000d */
[----:B------:R-:W3:Y:S04]  /*5ef50*/  LDL R13, [R1+0x3fc4] ;  /* 0x003fc400010d7983 */ /* 0x000ee80000100800 */
[----:B--2---:R-:W2:Y:S04]  /*5ef60*/  @!P0 LDG.E.U16 R3, [R6.64] ;  /* 0x0000000406038981 */ /* 0x004ea8000c1e1500 */
[----:B--2---:R0:W-:Y:S04]  /*5ef70*/  STL [R1+0x30], R3 ;  /* 0x0000300301007387 */ /* 0x0041e80000100800 */
[----:B0-----:R-:W2:Y:S01]  /*5ef80*/  LDL.LU R3, [R1+0x4290] ;  /* 0x0042900001037983 */ /* 0x001ea20000300800 */
[----:B------:R-:W2:Y:S02]  /*5ef90*/  LDL R6, [R1+0x3e38] ;  /* 0x003e380001067983 */ /* 0x000ea40000100800 */
[----:B------:R-:W2:Y:S01]  /*5efa0*/  LDL R7, [R1+0x3e44] ;  /* 0x003e440001077983 */ /* 0x000ea20000100800 */
[----:B------:R-:W-:-:S02]  /*5efb0*/  PRMT R2, RZ, 0x7610, R2 ;  /* 0x00007610ff027816 */ /* 0x000fc40000000002 */
[----:B------:R-:W-:Y:S02]  /*5efc0*/  PRMT R4, RZ, 0x7610, R4 ;  /* 0x00007610ff047816 */ /* 0x000fe40000000004 */
[----:B--2---:R-:W-:-:S04]  /*5efd0*/  @!P0 LOP3.LUT R7, R7, R6, RZ, 0x3c, !PT ;  /* 0x0000000607078212 */ /* 0x004fc800078e3cff */
[----:B------:R-:W-:-:S04]  /*5efe0*/  @!P0 LOP3.LUT R6, R7, R6, RZ, 0x3c, !PT ;  /* 0x0000000607068212 */ /* 0x000fc800078e3cff */
[----:B------:R-:W-:-:S05]  /*5eff0*/  @!P0 LOP3.LUT R7, R7, R6, RZ, 0x3c, !PT ;  /* 0x0000000607078212 */ /* 0x000fca00078e3cff */
[----:B------:R4:W2:Y:S02]  /*5f000*/  @!P0 LDG.E.U16 R2, [R6.64] ;  /* 0x0000000406028981 */ /* 0x0008a4000c1e1500 */
[----:B----4-:R-:W-:Y:S02]  /*5f010*/  @!P0 IMAD.MOV.U32 R6, RZ, RZ, R28 ;  /* 0x000000ffff068224 */ /* 0x010fe400078e001c */
[----:B------:R-:W-:-:S05]  /*5f020*/  @!P0 IMAD.MOV.U32 R7, RZ, RZ, R29 ;  /* 0x000000ffff078224 */ /* 0x000fca00078e001d */
[----:B------:R-:W4:Y:S01]  /*5f030*/  @!P0 LDG.E.U16 R4, [R6.64] ;  /* 0x0000000406048981 */ /* 0x000f22000c1e1500 */
[----:B------:R-:W-:-:S06]  /*5f040*/  PRMT R8, RZ, 0x7610, R8 ;  /* 0x00007610ff087816 */ /* 0x000fcc0000000008 */
[----:B---3--:R0:W3:Y:S04]  /*5f050*/  @!P0 LDG.E.U16 R8, [R14.64] ;  /* 0x000000040e088981 */ /* 0x0080e8000c1e1500 */
[----:B--2---:R1:W-:Y:S01]  /*5f060*/  STL [R1+0x423c], R2 ;  /* 0x00423c0201007387 */ /* 0x0043e20000100800 */
[----:B------:R-:W2:Y:S03]  /*5f070*/  LDL R29, [R1+0x3bd4] ;  /* 0x003bd400011d7983 */ /* 0x000ea60000100800 */
[----:B----4-:R-:W-:Y:S01]  /*5f080*/  STL [R1+0x4240], R4 ;  /* 0x0042400401007387 */ /* 0x010fe20000100800 */
[----:B0-----:R-:W4:Y:S01]  /*5f090*/  LDL R15, [R1+0x3fb8] ;  /* 0x003fb800010f7983 */ /* 0x001f220000100800 */
[----:B------:R-:W-:Y:S01]  /*5f0a0*/  PRMT R7, RZ, 0x7610, R7 ;  /* 0x00007610ff077816 */ /* 0x000fe20000000007 */
[----:B------:R-:W-:Y:S01]  /*5f0b0*/  @!P0 IMAD.MOV.U32 R14, RZ, RZ, R13 ;  /* 0x000000ffff0e8224 */ /* 0x000fe200078e000d */
[----:B------:R-:W2:Y:S01]  /*5f0c0*/  LDL R28, [R1+0x3c54] ;  /* 0x003c5400011c7983 */ /* 0x000ea20000100800 */
[----:B---3--:R-:W-:Y:S01]  /*5f0d0*/  STL [R1+0x4244], R8 ;  /* 0x0042440801007387 */ /* 0x008fe20000100800 */
[----:B------:R-:W-:-:S02]  /*5f0e0*/  PRMT R3, RZ, 0x7610, R3 ;  /* 0x00007610ff037816 */ /* 0x000fc40000000003 */
[----:B------:R-:W3:Y:S04]  /*5f0f0*/  LDL R13, [R1+0x3cd4] ;  /* 0x003cd400010d7983 */ /* 0x000ee80000100800 */
[----:B----4-:R0:W4:Y:S04]  /*5f100*/  @!P0 LDG.E.U16 R7, [R14.64] ;  /* 0x000000040e078981 */ /* 0x010128000c1e1500 */
[----:B0-----:R-:W2:Y:S04]  /*5f110*/  LDL R14, [R1+0x3b40] ;  /* 0x003b4000010e7983 */ /* 0x001ea80000100800 */
[----:B------:R-:W2:Y:S02]  /*5f120*/  LDL R15, [R1+0x3b5c] ;  /* 0x003b5c00010f7983 */ /* 0x000ea40000100800 */
[----:B--2---:R-:W-:-:S04]  /*5f130*/  @!P0 LOP3.LUT R15, R15, R14, RZ, 0x3c, !PT ;  /* 0x0000000e0f0f8212 */ /* 0x004fc800078e3cff */
[----:B------:R-:W-:-:S04]  /*5f140*/  @!P0 LOP3.LUT R14, R15, R14, RZ, 0x3c, !PT ;  /* 0x0000000e0f0e8212 */ /* 0x000fc800078e3cff */
[----:B------:R-:W-:-:S05]  /*5f150*/  @!P0 LOP3.LUT R15, R15, R14, RZ, 0x3c, !PT ;  /* 0x0000000e0f0f8212 */ /* 0x000fca00078e3cff */
[----:B------:R-:W2:Y:S04]  /*5f160*/  @!P0 LDG.E.U16 R3, [R14.64] ;  /* 0x000000040e038981 */ /* 0x000ea8000c1e1500 */
[----:B----4-:R0:W-:Y:S01]  /*5f170*/  STL [R1+0x4248], R7 ;  /* 0x0042480701007387 */ /* 0x0101e20000100800 */
[----:B------:R-:W-:-:S03]  /*5f180*/  PRMT R11, RZ, 0x7610, R11 ;  /* 0x00007610ff0b7816 */ /* 0x000fc6000000000b */
[----:B--2---:R-:W-:Y:S01]  /*5f190*/  STL [R1+0x1c], R3 ;  /* 0x00001c0301007387 */ /* 0x004fe20000100800 */
[----:B------:R-:W2:Y:S02]  /*5f1a0*/  LDL R15, [R1+0x3bc8] ;  /* 0x003bc800010f7983 */ /* 0x000ea40000100800 */
[----:B------:R-:W-:Y:S01]  /*5f1b0*/  @!P0 IMAD.MOV.U32 R14, RZ, RZ, R29 ;  /* 0x000000ffff0e8224 */ /* 0x000fe200078e001d */
[----:B-1----:R-:W-:Y:S01]  /*5f1c0*/  PRMT R2, RZ, 0x7610, R2 ;  /* 0x00007610ff027816 */ /* 0x002fe20000000002 */
[----:B0-----:R-:W4:Y:S04]  /*5f1d0*/  LDL R7, [R1+0x3d54] ;  /* 0x003d540001077983 */ /* 0x001f280000100800 */
[----:B------:R-:W3:Y:S04]  /*5f1e0*/  LDL R29, [R1+0x3dc8] ;  /* 0x003dc800011d7983 */ /* 0x000ee80000100800 */
[----:B--2---:R0:W2:Y:S04]  /*5f1f0*/  @!P0 LDG.E.U16 R11, [R14.64] ;  /* 0x000000040e0b8981 */ /* 0x0040a8000c1e1500 */
[----:B0-----:R-:W3:Y:S01]  /*5f200*/  LDL R15, [R1+0x3c48] ;  /* 0x003c4800010f7983 */ /* 0x001ee20000100800 */
[----:B------:R-:W-:-:S03]  /*5f210*/  @!P0 IMAD.MOV.U32 R14, RZ, RZ, R28 ;  /* 0x000000ffff0e8224 */ /* 0x000fc600078e001c */
[----:B--2---:R0:W-:Y:S01]  /*5f220*/  STL [R1+0x18], R11 ;  /* 0x0000180b01007387 */ /* 0x0041e20000100800 */
[----:B------:R-:W-:Y:S01]  /*5f230*/  PRMT R9, RZ, 0x7610, R9 ;  /* 0x00007610ff097816 */ /* 0x000fe20000000009 */
[----:B------:R-:W2:Y:S02]  /*5f240*/  LDL R28, [R1+0x3e48] ;  /* 0x003e4800011c7983 */ /* 0x000ea40000100800 */
[----:B---3--:R1:W3:Y:S04]  /*5f250*/  @!P0 LDG.E.U16 R2, [R14.64] ;  /* 0x000000040e028981 */ /* 0x0082e8000c1e1500 */
[----:B0-----:R-:W2:Y:S04]  /*5f260*/  LDL R11, [R1+0x3dd4] ;  /* 0x003dd400010b7983 */ /* 0x001ea80000100800 */
[----:B-1----:R-:W2:Y:S01]  /*5f270*/  LDL R15, [R1+0x3cc8] ;  /* 0x003cc800010f7983 */ /* 0x002ea20000100800 */
[----:B------:R-:W-:-:S05]  /*5f280*/  @!P0 IMAD.MOV.U32 R14, RZ, RZ, R13 ;  /* 0x000000ffff0e8224 */ /* 0x000fca00078e000d */
[----:B--2---:R0:W2:Y:S04]  /*5f290*/  @!P0 LDG.E.U16 R9, [R14.64] ;  /* 0x000000040e098981 */ /* 0x0040a8000c1e1500 */
[----:B---3--:R1:W-:Y:S01]  /*5f2a0*/  STL [R1+0x14], R2 ;  /* 0x0000140201007387 */ /* 0x0083e20000100800 */
[----:B------:R-:W3:Y:S03]  /*5f2b0*/  LDL R13, [R1+0x3ec8] ;  /* 0x003ec800010d7983 */ /* 0x000ee60000100800 */
[----:B0-----:R-:W3:Y:S04]  /*5f2c0*/  LDL R15, [R1+0x3d48] ;  /* 0x003d4800010f7983 */ /* 0x001ee80000100800 */
[----:B-1----:R-:W3:Y:S01]  /*5f2d0*/  LDL R2, [R1+0x3e54] ;  /* 0x003e540001027983 */ /* 0x002ee20000100800 */
[----:B------:R-:W-:Y:S01]  /*5f2e0*/  PRMT R4, RZ, 0x7610, R4 ;  /* 0x00007610ff047816 */ /* 0x000fe20000000004 */
[----:B----4-:R-:W-:-:S02]  /*5f2f0*/  @!P0 IMAD.MOV.U32 R14, RZ, RZ, R7 ;  /* 0x000000ffff0e8224 */ /* 0x010fc400078e0007 */
[----:B--2---:R0:W-:Y:S01]  /*5f300*/  STL [R1+0x10], R9 ;  /* 0x0000100901007387 */ /* 0x0041e20000100800 */
[----:B------:R-:W-:Y:S02]  /*5f310*/  PRMT R10, RZ, 0x7610, R10 ;  /* 0x00007610ff0a7816 */ /* 0x000fe4000000000a */
[----:B------:R-:W-:Y:S02]  /*5f320*/  PRMT R0, RZ, 0x7610, R0 ;  /* 0x00007610ff007816 */ /* 0x000fe40000000000 */
[----:B------:R-:W-:Y:S01]  /*5f330*/  PRMT R8, RZ, 0x7610, R8 ;  /* 0x00007610ff087816 */ /* 0x000fe20000000008 */
[----:B------:R-:W2:Y:S04]  /*5f340*/  LDL R7, [R1+0x3f48] ;  /* 0x003f480001077983 */ /* 0x000ea80000100800 */
[----:B0-----:R-:W4:Y:S04]  /*5f350*/  LDL R9, [R1+0x3ed4] ;  /* 0x003ed40001097983 */ /* 0x001f280000100800 */
[----:B---3--:R0:W3:Y:S02]  /*5f360*/  @!P0 LDG.E.U16 R4, [R14.64] ;  /* 0x000000040e048981 */ /* 0x0080e4000c1e1500 */
[----:B0-----:R-:W-:-:S02]  /*5f370*/  @!P0 IMAD.MOV.U32 R14, RZ, RZ, R11 ;  /* 0x000000ffff0e8224 */ /* 0x001fc400078e000b */
[----:B------:R-:W-:-:S05]  /*5f380*/  @!P0 IMAD.MOV.U32 R15, RZ, RZ, R29 ;  /* 0x000000ffff0f8224 */ /* 0x000fca00078e001d */
[----:B------:R0:W2:Y:S02]  /*5f390*/  @!P0 LDG.E.U16 R10, [R14.64] ;  /* 0x000000040e0a8981 */ /* 0x0000a4000c1e1500 */
[----:B0-----:R-:W-:Y:S02]  /*5f3a0*/  @!P0 IMAD.MOV.U32 R14, RZ, RZ, R2 ;  /* 0x000000ffff0e8224 */ /* 0x001fe400078e0002 */
[----:B------:R-:W-:-:S05]  /*5f3b0*/  @!P0 IMAD.MOV.U32 R15, RZ, RZ, R28 ;  /* 0x000000ffff0f8224 */ /* 0x000fca00078e001c */
[----:B------:R0:W2:Y:S02]  /*5f3c0*/  @!P0 LDG.E.U16 R0, [R14.64] ;  /* 0x000000040e008981 */ /* 0x0000a4000c1e1500 */
[----:B0-----:R-:W-:Y:S02]  /*5f3d0*/  @!P0 IMAD.MOV.U32 R15, RZ, RZ, R13 ;  /* 0x000000ffff0f8224 */ /* 0x001fe400078e000d */
[----:B----4-:R-:W-:-:S05]  /*5f3e0*/  @!P0 IMAD.MOV.U32 R14, RZ, RZ, R9 ;  /* 0x000000ffff0e8224 */ /* 0x010fca00078e0009 */
[----:B------:R0:W4:Y:S04]  /*5f3f0*/  @!P0 LDG.E.U16 R8, [R14.64] ;  /* 0x000000040e088981 */ /* 0x000128000c1e1500 */
[----:B---3--:R1:W-:Y:S01]  /*5f400*/  STL [R1+0xc], R4 ;  /* 0x00000c0401007387 */ /* 0x0083e20000100800 */
[----:B------:R-:W3:Y:S03]  /*5f410*/  LDL R11, [R1+0x3fc8] ;  /* 0x003fc800010b7983 */ /* 0x000ee60000100800 */
[----:B-1----:R-:W3:Y:S01]  /*5f420*/  LDL R4, [R1+0x3f54] ;  /* 0x003f540001047983 */ /* 0x002ee20000100800 */
[----:B--2---:R1:W-:Y:S03]  /*5f430*/  STL [R1+0x8], R10 ;  /* 0x0000080a01007387 */ /* 0x0043e60000100800 */
[----:B------:R-:W2:Y:S04]  /*5f440*/  LDL R2, [R1+0x3ad0] ;  /* 0x003ad00001027983 */ /* 0x000ea80000100800 */
[----:B-1----:R-:W2:Y:S04]  /*5f450*/  LDL R10, [R1+0x3fd4] ;  /* 0x003fd400010a7983 */ /* 0x002ea80000100800 */
[----:B------:R1:W-:Y:S01]  /*5f460*/  STL [R1+0x4], R0 ;  /* 0x0000040001007387 */ /* 0x0003e20000100800 */
[----:B------:R-:W2:Y:S03]  /*5f470*/  LDL R9, [R1+0x3b50] ;  /* 0x003b500001097983 */ /* 0x000ea60000100800 */
[----:B-1----:R-:W2:Y:S01]  /*5f480*/  LDL R0, [R1+0x3aec] ;  /* 0x003aec0001007983 */ /* 0x002ea20000100800 */
[----:B0-----:R-:W-:-:S03]  /*5f490*/  @!P0 IMAD.MOV.U32 R15, RZ, RZ, R7 ;  /* 0x000000ffff0f8224 */ /* 0x001fc600078e0007 */
[----:B----4-:R0:W-:Y:S01]  /*5f4a0*/  STL [R1], R8 ;  /* 0x0000000801007387 */ /* 0x0101e20000100800 */
[----:B------:R-:W4:Y:S03]  /*5f4b0*/  LDL R7, [R1+0x3bd8] ;  /* 0x003bd80001077983 */ /* 0x000f260000100800 */
[----:B0-----:R-:W4:Y:S01]  /*5f4c0*/  LDL R8, [R1+0x3b6c] ;  /* 0x003b6c0001087983 */ /* 0x001f220000100800 */
[----:B---3--:R-:W-:Y:S02]  /*5f4d0*/  @!P0 IMAD.MOV.U32 R14, RZ, RZ, R4 ;  /* 0x000000ffff0e8224 */ /* 0x008fe400078e0004 */
[----:B------:R-:W3:Y:S01]  /*5f4e0*/  LDL R4, [R1+0x3be4] ;  /* 0x003be40001047983 */ /* 0x000ee20000100800 */
[----:B------:R-:W-:Y:S02]  /*5f4f0*/  PRMT R6, RZ, 0x7610, R6 ;  /* 0x00007610ff067816 */ /* 0x000fe40000000006 */
[----:B------:R-:W-:-:S04]  /*5f500*/  PRMT R5, RZ, 0x7610, R5 ;  /* 0x00007610ff057816 */ /* 0x000fc80000000005 */
[----:B------:R2:W3:Y:S01]  /*5f510*/  @!P0 LDG.E.U16 R6, [R14.64] ;  /* 0x000000040e068981 */ /* 0x0004e2000c1e1500 */
[----:B------:R-:W-:Y:S01]  /*5f520*/  PRMT R27, RZ, 0x7610, R27 ;  /* 0x00007610ff1b7816 */ /* 0x000fe2000000001b */
[----:B--2---:R-:W-:Y:S02]  /*5f530*/  @!P0 IMAD.MOV.U32 R14, RZ, RZ, R10 ;  /* 0x000000ffff0e8224 */ /* 0x004fe400078e000a */
[----:B------:R-:W-:-:S05]  /*5f540*/  @!P0 IMAD.MOV.U32 R15, RZ, RZ, R11 ;  /* 0x000000ffff0f8224 */ /* 0x000fca00078e000b */
[----:B------:R0:W2:Y:S01]  /*5f550*/  @!P0 LDG.E.U16 R5, [R14.64] ;  /* 0x000000040e058981 */ /* 0x0000a2000c1e1500 */
[----:B------:R-:W-:Y:S01]  /*5f560*/  PRMT R26, RZ, 0x7610, R26 ;  /* 0x00007610ff1a7816 */ /* 0x000fe2000000001a */
[----:B0-----:R-:W-:Y:S02]  /*5f570*/  @!P0 IMAD.MOV.U32 R14, RZ, RZ, R0 ;  /* 0x000000ffff0e8224 */ /* 0x001fe400078e0000 */
[----:B------:R-:W-:-:S05]  /*5f580*/  @!P0 IMAD.MOV.U32 R15, RZ, RZ, R2 ;  /* 0x000000ffff0f8224 */ /* 0x000fca00078e0002 */
[----:B------:R0:W2:Y:S02]  /*5f590*/  @!P0 LDG.E.U16 R27, [R14.64] ;  /* 0x000000040e1b8981 */ /* 0x0000a4000c1e1500 */
[----:B0-----:R-:W-:Y:S01]  /*5f5a0*/  @!P0 IMAD.MOV.U32 R15, RZ, RZ, R9 ;  /* 0x000000ffff0f8224 */ /* 0x001fe200078e0009 */
[----:B------:R-:W-:Y:S01]  /*5f5b0*/  PRMT R22, RZ, 0x7610, R22 ;  /* 0x00007610ff167816 */ /* 0x000fe20000000016 */
[----:B----4-:R-:W-:-:S05]  /*5f5c0*/  @!P0 IMAD.MOV.U32 R14, RZ, RZ, R8 ;  /* 0x000000ffff0e8224 */ /* 0x010fca00078e0008 */
[----:B------:R3:W4:Y:S02]  /*5f5d0*/  @!P0 LDG.E.U16 R26, [R14.64] ;  /* 0x000000040e1a8981 */ /* 0x000724000c1e1500 */
[----:B---3--:R-:W-:Y:S02]  /*5f5e0*/  @!P0 IMAD.MOV.U32 R14, RZ, RZ, R4 ;  /* 0x000000ffff0e8224 */ /* 0x008fe400078e0004 */
[----:B------:R-:W-:-:S05]  /*5f5f0*/  @!P0 IMAD.MOV.U32 R15, RZ, RZ, R7 ;  /* 0x000000ffff0f8224 */ /* 0x000fca00078e0007 */
[----:B------:R-:W3:Y:S04]  /*5f600*/  @!P0 LDG.E.U16 R22, [R14.64] ;  /* 0x000000040e168981 */ /* 0x000ee8000c1e1500 */
[----:B------:R0:W-:Y:S04]  /*5f610*/  STL [R1+0x4218], R6 ;  /* 0x0042180601007387 */ /* 0x0001e80000100800 */
[----:B--2---:R1:W-:Y:S01]  /*5f620*/  STL [R1+0x421c], R5 ;  /* 0x00421c0501007387 */ /* 0x0043e20000100800 */
[----:B------:R-:W2:Y:S02]  /*5f630*/  LDL R2, [R1+0x3c58] ;  /* 0x003c580001027983 */ /* 0x000ea40000100800 */
[----:B------:R-:W2:Y:S01]  /*5f640*/  LDL R0, [R1+0x3c64] ;  /* 0x003c640001007983 */ /* 0x000ea20000100800 */
[----:B------:R-:W-:Y:S01]  /*5f650*/  STL [R1+0x4220], R27 ;  /* 0x0042201b01007387 */ /* 0x000fe20000100800 */
[----:B------:R-:W2:Y:S02]  /*5f660*/  LDL R11, [R1+0x3cd8] ;  /* 0x003cd800010b7983 */ /* 0x000ea40000100800 */
[----:B------:R-:W2:Y:S01]  /*5f670*/  LDL R10, [R1+0x3ce4] ;  /* 0x003ce400010a7983 */ /* 0x000ea20000100800 */
[----:B----4-:R-:W-:Y:S01]  /*5f680*/  STL [R1+0x4224], R26 ;  /* 0x0042241a01007387 */ /* 0x010fe20000100800 */
[----:B------:R-:W4:Y:S02]  /*5f690*/  LDL R9, [R1+0x3d58] ;  /* 0x003d580001097983 */ /* 0x000f240000100800 */
[----:B------:R-:W4:Y:S02]  /*5f6a0*/  LDL R8, [R1+0x3d64] ;  /* 0x003d640001087983 */ /* 0x000f240000100800 */
[----:B------:R-:W4:Y:S01]  /*5f6b0*/  LDL R7, [R1+0x3dd8] ;  /* 0x003dd80001077983 */ /* 0x000f220000100800 */
[----:B0-----:R-:W4:Y:S04]  /*5f6c0*/  LDL R6, [R1+0x3de4] ;  /* 0x003de40001067983 */ /* 0x001f280000100800 */
[----:B---3--:R-:W-:Y:S01]  /*5f6d0*/  STL [R1+0x4228], R22 ;  /* 0x0042281601007387 */ /* 0x008fe20000100800 */
[----:B-1----:R-:W3:Y:S02]  /*5f6e0*/  LDL R5, [R1+0x3e58] ;  /* 0x003e580001057983 */ /* 0x002ee40000100800 */
[----:B------:R-:W3:Y:S01]  /*5f6f0*/  LDL R4, [R1+0x3e64] ;  /* 0x003e640001047983 */ /* 0x000ee20000100800 */
[----:B------:R-:W-:Y:S01]  /*5f700*/  PRMT R20, RZ, 0x7610, R20 ;  /* 0x00007610ff147816 */ /* 0x000fe20000000014 */
[----:B--2---:R-:W-:-:S02]  /*5f710*/  @!P0 IMAD.MOV.U32 R14, RZ, RZ, R0 ;  /* 0x000000ffff0e8224 */ /* 0x004fc400078e0000 */
[----:B------:R-:W-:Y:S01]  /*5f720*/  @!P0 IMAD.MOV.U32 R15, RZ, RZ, R2 ;  /* 0x000000ffff0f8224 */ /* 0x000fe200078e0002 */
[----:B------:R-:W-:Y:S02]  /*5f730*/  PRMT R18, RZ, 0x7610, R18 ;  /* 0x00007610ff127816 */ /* 0x000fe40000000012 */
[----:B------:R-:W-:Y:S02]  /*5f740*/  PRMT R16, RZ, 0x7610, R16 ;  /* 0x00007610ff107816 */ /* 0x000fe40000000010 */
[----:B------:R-:W-:Y:S02]  /*5f750*/  PRMT R17, RZ, 0x7610, R17 ;  /* 0x00007610ff117816 */ /* 0x000fe40000000011 */
[----:B------:R-:W-:Y:S01]  /*5f760*/  PRMT R19, RZ, 0x7610, R19 ;  /* 0x00007610ff137816 */ /* 0x000fe20000000013 */
[----:B------:R0:W2:Y:S04]  /*5f770*/  @!P0 LDG.E.U16 R20, [R14.64] ;  /* 0x000000040e148981 */ /* 0x0000a8000c1e1500 */
[----:B------:R-:W2:Y:S04]  /*5f780*/  LDL R2, [R1+0x3ed8] ;  /* 0x003ed80001027983 */ /* 0x000ea80000100800 */
[----:B------:R-:W2:Y:S01]  /*5f790*/  LDL R0, [R1+0x3ee4] ;  /* 0x003ee40001007983 */ /* 0x000ea20000100800 */
[----:B0-----:R-:W-:-:S02]  /*5f7a0*/  @!P0 IMAD.MOV.U32 R15, RZ, RZ, R11 ;  /* 0x000000ffff0f8224 */ /* 0x001fc400078e000b */
[----:B------:R-:W-:-:S05]  /*5f7b0*/  @!P0 IMAD.MOV.U32 R14, RZ, RZ, R10 ;  /* 0x000000ffff0e8224 */ /* 0x000fca00078e000a */
[----:B------:R4:W2:Y:S02]  /*5f7c0*/  @!P0 LDG.E.U16 R18, [R14.64] ;  /* 0x000000040e128981 */ /* 0x0008a4000c1e1500 */
[----:B----4-:R-:W-:Y:S02]  /*5f7d0*/  @!P0 IMAD.MOV.U32 R15, RZ, RZ, R9 ;  /* 0x000000ffff0f8224 */ /* 0x010fe400078e0009 */
[----:B------:R-:W-:-:S05]  /*5f7e0*/  @!P0 IMAD.MOV.U32 R14, RZ, RZ, R8 ;  /* 0x000000ffff0e8224 */ /* 0x000fca00078e0008 */
[----:B------:R0:W4:Y:S02]  /*5f7f0*/  @!P0 LDG.E.U16 R16, [R14.64] ;  /* 0x000000040e108981 */ /* 0x000124000c1e1500 */
[----:B0-----:R-:W-:Y:S02]  /*5f800*/  @!P0 IMAD.MOV.U32 R14, RZ, RZ, R6 ;  /* 0x000000ffff0e8224 */ /* 0x001fe400078e0006 */
[----:B------:R-:W-:-:S05]  /*5f810*/  @!P0 IMAD.MOV.U32 R15, RZ, RZ, R7 ;  /* 0x000000ffff0f8224 */ /* 0x000fca00078e0007 */
[----:B------:R3:W4:Y:S02]  /*5f820*/  @!P0 LDG.E.U16 R17, [R14.64] ;  /* 0x000000040e118981 */ /* 0x000724000c1e1500 */
[----:B---3--:R-:W-:Y:S02]  /*5f830*/  @!P0 IMAD.MOV.U32 R14, RZ, RZ, R4 ;  /* 0x000000ffff0e8224 */ /* 0x008fe400078e0004 */
[----:B------:R-:W-:-:S05]  /*5f840*/  @!P0 IMAD.MOV.U32 R15, RZ, RZ, R5 ;  /* 0x000000ffff0f8224 */ /* 0x000fca00078e0005 */
[----:B------:R0:W3:Y:S04]  /*5f850*/  @!P0 LDG.E.U16 R19, [R14.64] ;  /* 0x000000040e138981 */ /* 0x0000e8000c1e1500 */
[----:B--2---:R-:W-:Y:S01]  /*5f860*/  STL [R1+0x422c], R20 ;  /* 0x00422c1401007387 */ /* 0x004fe20000100800 */
[----:B------:R-:W-:Y:S01]  /*5f870*/  STL [R1+0x4230], R18 ;  /* 0x0042301201007387 */ /* 0x000fe20000100800 */
[----:B------:R-:W-:Y:S01]  /*5f880*/  PRMT R21, RZ, 0x7610, R21 ;  /* 0x00007610ff157816 */ /* 0x000fe20000000015 */
[----:B0-----:R-:W-:Y:S02]  /*5f890*/  @!P0 IMAD.MOV.U32 R14, RZ, RZ, R0 ;  /* 0x000000ffff0e8224 */ /* 0x001fe400078e0000 */
[----:B------:R-:W-:-:S05]  /*5f8a0*/  @!P0 IMAD.MOV.U32 R15, RZ, RZ, R2 ;  /* 0x000000ffff0f8224 */ /* 0x000fca00078e0002 */
[----:B------:R-:W2:Y:S04]  /*5f8b0*/  @!P0 LDG.E.U16 R21, [R14.64] ;  /* 0x000000040e158981 */ /* 0x000ea8000c1e1500 */
[----:B----4-:R-:W-:Y:S04]  /*5f8c0*/  STL [R1+0x4234], R16 ;  /* 0x0042341001007387 */ /* 0x010fe80000100800 */
[----:B------:R-:W-:Y:S04]  /*5f8d0*/  STL [R1+0x424c], R17 ;  /* 0x00424c1101007387 */ /* 0x000fe80000100800 */
[----:B---3--:R0:W-:Y:S01]  /*5f8e0*/  STL [R1+0x4260], R19 ;  /* 0x0042601301007387 */ /* 0x0081e20000100800 */
[----:B------:R-:W3:Y:S02]  /*5f8f0*/  LDL R13, [R1+0x3f58] ;  /* 0x003f5800010d7983 */ /* 0x000ee40000100800 */
[----:B------:R-:W4:Y:S01]  /*5f900*/  LDL R11, [R1+0x3f64] ;  /* 0x003f6400010b7983 */ /* 0x000f220000100800 */
[----:B0-----:R-:W4:Y:S01]  /*5f910*/  LDL R19, [R1+0x3fe8] ;  /* 0x003fe80001137983 */ /* 0x001f220000100800 */
        /* <DEDUP_REMOVED lines=15> */
[----:B------:R-:W-:Y:S01]  /*5fa10*/  PRMT R23, RZ, 0x7610, R23 ;  /* 0x00007610ff177816 */ /* 0x000fe20000000017 */
[----:B------:R-:W4:Y:S01]  /*5fa20*/  LDL.LU R0, [R1+0x680] ;  /* 0x0006800001007983 */ /* 0x000f220000300800 */
[----:B------:R-:W4:Y:S02]  /*5fa30*/  LDL.LU R10, [R1+0x608] ;  /* 0x00060800010a7983 */ /* 0x000f240000300800 */
[----:B------:R-:W4:Y:S01]  /*5fa40*/  LDL.LU R29, [R1+0x600] ;  /* 0x00060000011d7983 */ /* 0x000f220000300800 */
[----:B--2---:R0:W-:Y:S04]  /*5fa50*/  STL [R1+0x4264], R21 ;  /* 0x0042641501007387 */ /* 0x0041e80000100800 */
[----:B0-----:R-:W2:Y:S01]  /*5fa60*/  LDL R21, [R1+0x3fe0] ;  /* 0x003fe00001157983 */ /* 0x001ea20000100800 */
[----:B---3--:R-:W-:-:S02]  /*5fa70*/  @!P0 IMAD.MOV.U32 R15, RZ, RZ, R13 ;  /* 0x000000ffff0f8224 */ /* 0x008fc400078e000d */
[----:B----4-:R-:W-:Y:S02]  /*5fa80*/  @!P0 IMAD.MOV.U32 R14, RZ, RZ, R11 ;  /* 0x000000ffff0e8224 */ /* 0x010fe400078e000b */
[----:B------:R-:W3:Y:S01]  /*5fa90*/  LDL.LU R11, [R1+0x5f8] ;  /* 0x0005f800010b7983 */ /* 0x000ee20000300800 */
[----:B------:R-:W4:Y:S03]  /*5faa0*/  LDL.LU R13, [R1+0x5f0] ;  /* 0x0005f000010d7983 */ /* 0x000f260000300800 */
[----:B------:R0:W2:Y:S04]  /*5fab0*/  @!P0 LDG.E.U16 R23, [R14.64] ;  /* 0x000000040e178981 */ /* 0x0000a8000c1e1500 */
[----:B0-----:R-:W2:Y:S04]  /*5fac0*/  LDL R14, [R1+0x3f60] ;  /* 0x003f6000010e7983 */ /* 0x001ea80000100800 */
[----:B------:R-:W2:Y:S01]  /*5fad0*/  LDL R15, [R1+0x3f6c] ;  /* 0x003f6c00010f7983 */ /* 0x000ea20000100800 */
[----:B------:R-:W-:-:S02]  /*5fae0*/  PRMT R24, RZ, 0x7610, R24 ;  /* 0x00007610ff187816 */ /* 0x000fc40000000018 */
[----:B------:R-:W-:Y:S01]  /*5faf0*/  PRMT R25, RZ, 0x7610, R25 ;  /* 0x00007610ff197816 */ /* 0x000fe20000000019 */
[----:B------:R-:W0:Y:S01]  /*5fb00*/  S2R R3, SR_TID.X ;  /* 0x0000000000037919 */ /* 0x000e220000002100 */
[----:B--2---:R-:W-:-:S04]  /*5fb10*/  @!P2 LOP3.LUT R15, R15, R14, RZ, 0x3c, !PT ;  /* 0x0000000e0f0fa212 */ /* 0x004fc800078e3cff */
[----:B------:R-:W-:-:S04]  /*5fb20*/  @!P2 LOP3.LUT R14, R15, R14, RZ, 0x3c, !PT ;  /* 0x0000000e0f0ea212 */ /* 0x000fc800078e3cff */
[----:B------:R-:W-:-:S05]  /*5fb30*/  @!P2 LOP3.LUT R15, R15, R14, RZ, 0x3c, !PT ;  /* 0x0000000e0f0fa212 */ /* 0x000fca00078e3cff */
[----:B------:R1:W2:Y:S02]  /*5fb40*/  @!P2 LDG.E.U16 R24, [R14.64] ;  /* 0x000000040e18a981 */ /* 0x0002a4000c1e1500 */
[----:B-1----:R-:W-:Y:S02]  /*5fb50*/  @!P1 IMAD.MOV.U32 R14, RZ, RZ, R19 ;  /* 0x000000ffff0e9224 */ /* 0x002fe400078e0013 */
[----:B------:R-:W-:-:S05]  /*5fb60*/  @!P1 IMAD.MOV.U32 R15, RZ, RZ, R21 ;  /* 0x000000ffff0f9224 */ /* 0x000fca00078e0015 */
[----:B------:R1:W2:Y:S01]  /*5fb70*/  @!P1 LDG.E.U16 R25, [R14.64] ;  /* 0x000000040e199981 */ /* 0x0002a2000c1e1500 */
[----:B0-----:R-:W-:-:S05]  /*5fb80*/  LOP3.LUT R3, R3, 0x7f, RZ, 0xc0, !PT ;  /* 0x0000007f03037812 */ /* 0x001fca00078ec0ff */
[----:B------:R-:W-:-:S05]  /*5fb90*/  IMAD.SHL.U32 R3, R3, 0x2, RZ ;  /* 0x0000000203037824 */ /* 0x000fca00078e00ff */
[----:B-1----:R-:W-:-:S05]  /*5fba0*/  LOP3.LUT R15, R3, 0x70, RZ, 0x3c, !PT ;  /* 0x00000070030f7812 */ /* 0x002fca00078e3cff */
        /* <DEDUP_REMOVED lines=14> */
[----:B------:R-:W-:Y:S01]  /*5fc90*/  STL [R1+0x4268], R23 ;  /* 0x0042681701007387 */ /* 0x000fe20000100800 */
[----:B------:R0:W-:Y:S02]  /*5fca0*/  STS.U16 [R15+0x3de00], R28 ;  /* 0x03de001c0f007388 */ /* 0x0001e40000000400 */
[----:B------:R1:W-:Y:S02]  /*5fcb0*/  STS.U16 [R15+0x3df00], R0 ;  /* 0x03df00000f007388 */ /* 0x0003e40000000400 */
[----:B------:R-:W-:Y:S01]  /*5fcc0*/  STS.U16 [R15+0x3fc00], R10 ;  /* 0x03fc000a0f007388 */ /* 0x000fe20000000400 */
[----:B------:R-:W-:Y:S01]  /*5fcd0*/  STS.U16 [R15+0x3fd00], R29 ;  /* 0x03fd001d0f007388 */ /* 0x000fe20000000400 */
[----:B---3--:R3:W-:Y:S02]  /*5fce0*/  STS.U16 [R15+0x3fe00], R11 ;  /* 0x03fe000b0f007388 */ /* 0x0087e40000000400 */
[----:B----4-:R4:W-:Y:S01]  /*5fcf0*/  STS.U16 [R15+0x3ff00], R13 ;  /* 0x03ff000d0f007388 */ /* 0x0109e20000000400 */
[----:B--2---:R-:W-:Y:S04]  /*5fd00*/  STL [R1+0x426c], R24 ;  /* 0x00426c1801007387 */ /* 0x004fe80000100800 */
[----:B------:R4:W-:Y:S01]  /*5fd10*/  STL [R1+0x4278], R25 ;  /* 0x0042781901007387 */ /* 0x0009e20000100800 */
[----:B0-----:R-:W2:Y:S02]  /*5fd20*/  LDL.LU R28, [R1+0x39c] ;  /* 0x00039c00011c7983 */ /* 0x001ea40000300800 */
[----:B-1----:R-:W2:Y:S02]  /*5fd30*/  LDL.LU R0, [R1+0x398] ;  /* 0x0003980001007983 */ /* 0x002ea40000300800 */
[----:B---3--:R-:W3:Y:S01]  /*5fd40*/  LDL.LU R11, [R1+0x394] ;  /* 0x00039400010b7983 */ /* 0x008ee20000300800 */
[----:B------:R-:W3:Y:S01]  /*5fd50*/  LDL.LU R29, [R1+0x390] ;  /* 0x00039000011d7983 */ /* 0x000ee20000300800 */
[----:B----4-:R-:W4:Y:S03]  /*5fd60*/  LDL.LU R13, [R1+0x38c] ;  /* 0x00038c00010d7983 */ /* 0x010f260000300800 */
        /* <DEDUP_REMOVED lines=20> */
[----:B------:R0:W-:Y:S04]  /*5feb0*/  STL [R1+0x427c], R15 ;  /* 0x00427c0f01007387 */ /* 0x0001e80000100800 */
[----:B0-----:R-:W4:Y:S01]  /*5fec0*/  LDL.LU R15, [R1+0x388] ;  /* 0x00038800010f7983 */ /* 0x001f220000300800 */
[----:B------:R-:W4:Y:S03]  /*5fed0*/  LDL.LU R9, [R1+0x164] ;  /* 0x0001640001097983 */ /* 0x000f260000300800 */
[----:B--2---:R0:W-:Y:S04]  /*5fee0*/  STS.U16 [R3+0x40100], R28 ;  /* 0x0401001c03007388 */ /* 0x0041e80000000400 */
[----:B------:R1:W-:Y:S04]  /*5fef0*/  STS.U16 [R3+0x40000], R0 ;  /* 0x0400000003007388 */ /* 0x0003e80000000400 */
[----:B---3--:R2:W-:Y:S04]  /*5ff00*/  STS.U16 [R3+0x41100], R11 ;  /* 0x0411000b03007388 */ /* 0x0085e80000000400 */
[----:B0-----:R-:W3:Y:S01]  /*5ff10*/  LDL.LU R28, [R1+0x15c] ;  /* 0x00015c00011c7983 */ /* 0x001ee20000300800 */
[----:B-1----:R-:W3:Y:S02]  /*5ff20*/  LDL.LU R0, [R1+0x124] ;  /* 0x0001240001007983 */ /* 0x002ee40000300800 */
[----:B--2---:R-:W2:Y:S01]  /*5ff30*/  LDL.LU R11, [R1+0x118] ;  /* 0x00011800010b7983 */ /* 0x004ea20000300800 */
[----:B------:R0:W-:Y:S04]  /*5ff40*/  STS.U16 [R3+0x42100], R29 ;  /* 0x0421001d03007388 */ /* 0x0001e80000000400 */
[----:B----4-:R1:W-:Y:S04]  /*5ff50*/  STS.U16 [R3+0x43100], R13 ;  /* 0x0431000d03007388 */ /* 0x0103e80000000400 */
[----:B0-----:R-:W4:Y:S04]  /*5ff60*/  LDL.LU R29, [R1+0x4c] ;  /* 0x00004c00011d7983 */ /* 0x001f280000300800 */
[----:B-1----:R-:W4:Y:S04]  /*5ff70*/  LDL.LU R13, [R1+0x428c] ;  /* 0x00428c00010d7983 */ /* 0x002f280000300800 */
[----:B------:R0:W-:Y:S04]  /*5ff80*/  STS.U16 [R3+0x49000], R10 ;  /* 0x0490000a03007388 */ /* 0x0001e80000000400 */
[----:B------:R-:W-:Y:S04]  /*5ff90*/  STS.U16 [R3+0x45100], R25 ;  /* 0x0451001903007388 */ /* 0x000fe80000000400 */
[----:B------:R-:W-:Y:S04]  /*5ffa0*/  STS.U16 [R3+0x46100], R14 ;  /* 0x0461000e03007388 */ /* 0x000fe80000000400 */
[----:B------:R-:W-:Y:S04]  /*5ffb0*/  STS.U16 [R3+0x47100], R24 ;  /* 0x0471001803007388 */ /* 0x000fe80000000400 */
        /* <DEDUP_REMOVED lines=16> */
[----:B---3--:R0:W-:Y:S04]  /*600c0*/  STS.U16 [R3+0x4b000], R28 ;  /* 0x04b0001c03007388 */ /* 0x0081e80000000400 */
[----:B--2---:R1:W-:Y:S04]  /*600d0*/  STS.U16 [R3+0x4d000], R11 ;  /* 0x04d0000b03007388 */ /* 0x0043e80000000400 */
[----:B0-----:R-:W2:Y:S01]  /*600e0*/  LDL.LU R28, [R1+0x368] ;  /* 0x00036800011c7983 */ /* 0x001ea20000300800 */
[----:B-1----:R-:W3:Y:S03]  /*600f0*/  LDL.LU R11, [R1+0x364] ;  /* 0x00036400010b7983 */ /* 0x002ee60000300800 */
[----:B------:R-:W3:Y:S01]  /*60100*/  LDL.LU R9, [R1+0x35c] ;  /* 0x00035c0001097983 */ /* 0x000ee20000300800 */
[----:B------:R-:W3:Y:S03]  /*60110*/  LDL.LU R15, [R1+0x354] ;  /* 0x00035400010f7983 */ /* 0x000ee60000300800 */
        /* <DEDUP_REMOVED lines=15> */
[----:B----4-:R0:W-:Y:S01]  /*60210*/  STS.U16 [R3+0x4e000], R29 ;  /* 0x04e0001d03007388 */ /* 0x0101e20000000400 */
[----:B------:R-:W4:Y:S03]  /*60220*/  LDL.LU R7, [R1+0x178] ;  /* 0x0001780001077983 */ /* 0x000f260000300800 */
[----:B------:R1:W-:Y:S04]  /*60230*/  STS.U16 [R3+0x4f000], R13 ;  /* 0x04f0000d03007388 */ /* 0x0003e80000000400 */
[----:B0-----:R-:W4:Y:S01]  /*60240*/  LDL.LU R29, [R1+0x174] ;  /* 0x00017400011d7983 */ /* 0x001f220000300800 */
[----:B-1----:R-:W4:Y:S03]  /*60250*/  LDL.LU R13, [R1+0x360] ;  /* 0x00036000010d7983 */ /* 0x002f260000300800 */
[----:B------:R0:W-:Y:S04]  /*60260*/  STS.U16 [R3+0x4c000], R0 ;  /* 0x04c0000003007388 */ /* 0x0001e80000000400 */
[----:B------:R-:W-:Y:S04]  /*60270*/  STS.U16 [R3+0x46000], R8 ;  /* 0x0460000803007388 */ /* 0x000fe80000000400 */
[----:B------:R-:W-:Y:S04]  /*60280*/  STS.U16 [R3+0x47000], R4 ;  /* 0x0470000403007388 */ /* 0x000fe80000000400 */
[----:B------:R1:W-:Y:S01]  /*60290*/  STS.U16 [R3+0x48000], R2 ;  /* 0x0480000203007388 */ /* 0x0003e20000000400 */
[----:B0-----:R-:W-:-:S03]  /*602a0*/  LOP3.LUT R0, R3, 0x10, RZ, 0x3c, !PT ;  /* 0x0000001003007812 */ /* 0x001fc600078e3cff */
[----:B-1----:R-:W4:Y:S04]  /*602b0*/  LDL.LU R3, [R1+0x358] ;  /* 0x0003580001037983 */ /* 0x002f280000300800 */
[----:B------:R0:W-:Y:S01]  /*602c0*/  STS.U16 [R0+0x40200], R10 ;  /* 0x0402000a00007388 */ /* 0x0001e20000000400 */
[----:B------:R-:W4:Y:S03]  /*602d0*/  LDL.LU R8, [R1+0x170] ;  /* 0x0001700001087983 */ /* 0x000f260000300800 */
[----:B0-----:R-:W4:Y:S01]  /*602e0*/  LDL.LU R10, [R1+0x168] ;  /* 0x00016800010a7983 */ /* 0x001f220000300800 */
[----:B------:R-:W4:Y:S02]  /*602f0*/  LDL.LU R4, [R1+0x160] ;  /* 0x0001600001047983 */ /* 0x000f240000300800 */
[----:B------:R-:W4:Y:S01]  /*60300*/  LDL.LU R2, [R1+0x158] ;  /* 0x0001580001027983 */ /* 0x000f220000300800 */
[----:B--2---:R0:W-:Y:S01]  /*60310*/  STS.U16 [R0+0x40300], R28 ;  /* 0x0403001c00007388 */ /* 0x0041e20000000400 */
[----:B---3--:R1:W-:Y:S03]  /*60320*/  STS.U16 [R0+0x41300], R11 ;  /* 0x0413000b00007388 */ /* 0x0083e60000000400 */
[----:B0-----:R-:W2:Y:S04]  /*60330*/  LDL.LU R28, [R1+0x120] ;  /* 0x00012000011c7983 */ /* 0x001ea80000300800 */
[----:B-1----:R-:W3:Y:S04]  /*60340*/  LDL.LU R11, [R1+0xe0] ;  /* 0x0000e000010b7983 */ /* 0x002ee80000300800 */
[----:B----4-:R-:W-:Y:S01]  /*60350*/  STS.U16 [R0+0x42300], R13 ;  /* 0x0423000d00007388 */ /* 0x010fe20000000400 */
[----:B------:R0:W-:Y:S03]  /*60360*/  STS.U16 [R0+0x43300], R9 ;  /* 0x0433000900007388 */ /* 0x0001e60000000400 */
[----:B0-----:R-:W4:Y:S04]  /*60370*/  LDL.LU R9, [R1+0x24] ;  /* 0x0000240001097983 */ /* 0x001f280000300800 */
        /* <DEDUP_REMOVED lines=20> */
[----:B------:R-:W-:Y:S02]  /*604c0*/  STS.U16 [R0+0x48200], R8 ;  /* 0x0482000800007388 */ /* 0x000fe40000000400 */
[----:B------:R1:W-:Y:S02]  /*604d0*/  STS.U16 [R0+0x49200], R10 ;  /* 0x0492000a00007388 */ /* 0x0003e40000000400 */
[----:B------:R-:W-:Y:S01]  /*604e0*/  STS.U16 [R0+0x4a200], R4 ;  /* 0x04a2000400007388 */ /* 0x000fe20000000400 */
[----:B------:R-:W-:Y:S04]  /*604f0*/  STS.U16 [R0+0x4b200], R2 ;  /* 0x04b2000200007388 */ /* 0x000fe80000000400 */
[----:B-1----:R-:W4:Y:S01]  /*60500*/  LDL.LU R10, [R1+0x32c] ;  /* 0x00032c00010a7983 */ /* 0x002f220000300800 */
[----:B0-----:R-:W-:-:S03]  /*60510*/  LOP3.LUT R29, R29, 0x7f, RZ, 0xc0, !PT ;  /* 0x0000007f1d1d7812 */ /* 0x001fc600078ec0ff */
[----:B--2---:R0:W-:Y:S04]  /*60520*/  STS.U16 [R0+0x4c200], R28 ;  /* 0x04c2001c00007388 */ /* 0x0041e80000000400 */
[----:B---3--:R1:W-:Y:S01]  /*60530*/  STS.U16 [R0+0x4d200], R11 ;  /* 0x04d2000b00007388 */ /* 0x0083e20000000400 */
[----:B0-----:R-:W-:-:S03]  /*60540*/  IMAD.SHL.U32 R28, R29, 0x2, RZ ;  /* 0x000000021d1c7824 */ /* 0x001fc600078e00ff */
[----:B-1----:R-:W2:Y:S01]  /*60550*/  LDL.LU R11, [R1+0x328] ;  /* 0x00032800010b7983 */ /* 0x002ea20000300800 */
        /* <DEDUP_REMOVED lines=15> */
[----:B----4-:R0:W-:Y:S01]  /*60650*/  STS.U16 [R0+0x4e200], R9 ;  /* 0x04e2000900007388 */ /* 0x0101e20000000400 */
[----:B------:R1:W-:Y:S03]  /*60660*/  STS.U16 [R0+0x4f200], R12 ;  /* 0x04f2000c00007388 */ /* 0x0003e60000000400 */
[----:B0-----:R-:W4:Y:S01]  /*60670*/  LDL.LU R9, [R1+0x14c] ;  /* 0x00014c0001097983 */ /* 0x001f220000300800 */
[----:B-1----:R-:W3:Y:S02]  /*60680*/  LDL.LU R12, [R1+0x324] ;  /* 0x00032400010c7983 */ /* 0x002ee40000300800 */
        /* <DEDUP_REMOVED lines=9> */
[----:B------:R-:W4:Y:S02]  /*60720*/  LDL.LU R2, [R1+0x128] ;  /* 0x0001280001027983 */ /* 0x000f240000300800 */
[----:B------:R0:W-:Y:S04]  /*60730*/  STS.U16 [R28+0x40500], R10 ;  /* 0x0405000a1c007388 */ /* 0x0001e80000000400 */
[----:B0-----:R-:W4:Y:S04]  /*60740*/  LDL.LU R10, [R1+0x11c] ;  /* 0x00011c00010a7983 */ /* 0x001f280000300800 */
[----:B--2---:R0:W-:Y:S04]  /*60750*/  STS.U16 [R28+0x41500], R11 ;  /* 0x0415000b1c007388 */ /* 0x0041e80000000400 */
[----:B0-----:R-:W2:Y:S04]  /*60760*/  LDL.LU R11, [R1+0x4288] ;  /* 0x00428800010b7983 */ /* 0x001ea80000300800 */
[----:B---3--:R-:W-:Y:S01]  /*60770*/  STS.U16 [R28+0x42500], R12 ;  /* 0x0425000c1c007388 */ /* 0x008fe20000000400 */
[----:B------:R0:W-:Y:S02]  /*60780*/  STS.U16 [R28+0x43500], R29 ;  /* 0x0435001d1c007388 */ /* 0x0001e40000000400 */
        /* <DEDUP_REMOVED lines=14> */
[----:B----4-:R-:W-:Y:S01]  /*60870*/  STS.U16 [R28+0x42400], R9 ;  /* 0x042400091c007388 */ /* 0x010fe20000000400 */
[----:B------:R-:W-:Y:S02]  /*60880*/  STS.U16 [R28+0x43400], R26 ;  /* 0x0434001a1c007388 */ /* 0x000fe40000000400 */
[----:B------:R-:W-:Y:S02]  /*60890*/  STS.U16 [R28+0x44400], R27 ;  /* 0x0444001b1c007388 */ /* 0x000fe40000000400 */
[----:B------:R-:W-:Y:S01]  /*608a0*/  STS.U16 [R28+0x45400], R5 ;  /* 0x045400051c007388 */ /* 0x000fe20000000400 */
[----:B------:R1:W-:Y:S04]  /*608b0*/  STS.U16 [R28+0x46400], R0 ;  /* 0x046400001c007388 */ /* 0x0003e80000000400 */
[----:B0-----:R-:W3:Y:S04]  /*608c0*/  LDL.LU R29, [R1+0xdc] ;  /* 0x0000dc00011d7983 */ /* 0x001ee80000300800 */
[----:B-1----:R-:W0:Y:S01]  /*608d0*/  S2R R0, SR_TID.X ;  /* 0x0000000000007919 */ /* 0x002e220000002100 */
[----:B------:R-:W-:Y:S02]  /*608e0*/  STS.U16 [R28+0x47400], R6 ;  /* 0x047400061c007388 */ /* 0x000fe40000000400 */
[----:B------:R-:W-:Y:S01]  /*608f0*/  STS.U16 [R28+0x48400], R7 ;  /* 0x048400071c007388 */ /* 0x000fe20000000400 */
[----:B------:R-:W4:Y:S01]  /*60900*/  LDL.LU R9, [R1+0x20] ;  /* 0x0000200001097983 */ /* 0x000f220000300800 */
[----:B------:R1:W-:Y:S01]  /*60910*/  STS.U16 [R28+0x49400], R8 ;  /* 0x049400081c007388 */ /* 0x0003e20000000400 */
[----:B0-----:R-:W-:-:S05]  /*60920*/  LOP3.LUT R0, R0, 0x7f, RZ, 0xc0, !PT ;  /* 0x0000007f00007812 */ /* 0x001fca00078ec0ff */
[----:B-1----:R-:W-:Y:S01]  /*60930*/  IMAD.SHL.U32 R8, R0, 0x2, RZ ;  /* 0x0000000200087824 */ /* 0x002fe200078e00ff */
[----:B------:R0:W-:Y:S04]  /*60940*/  STL [R1+0x4280], R0 ;  /* 0x0042800001007387 */ /* 0x0001e80000100800 */
[----:B0-----:R-:W2:Y:S04]  /*60950*/  LDL.LU R0, [R1+0x2e8] ;  /* 0x0002e80001007983 */ /* 0x001ea80000300800 */
[----:B------:R-:W-:Y:S01]  /*60960*/  STS.U16 [R28+0x4a400], R4 ;  /* 0x04a400041c007388 */ /* 0x000fe20000000400 */
[----:B------:R-:W-:Y:S02]  /*60970*/  STS.U16 [R28+0x4b400], R2 ;  /* 0x04b400021c007388 */ /* 0x000fe40000000400 */
[----:B------:R-:W-:Y:S01]  /*60980*/  STS.U16 [R28+0x4c400], R10 ;  /* 0x04c4000a1c007388 */ /* 0x000fe20000000400 */
[----:B------:R-:W-:Y:S01]  /*60990*/  LOP3.LUT R8, R8, 0x30, RZ, 0x3c, !PT ;  /* 0x0000003008087812 */ /* 0x000fe200078e3cff */
[----:B--2---:R0:W-:Y:S04]  /*609a0*/  STL [R1+0x4284], R0 ;  /* 0x0042840001007387 */ /* 0x0041e80000100800 */
[----:B0-----:R-:W2:Y:S01]  /*609b0*/  LDL.LU R0, [R1+0x2ec] ;  /* 0x0002ec0001007983 */ /* 0x001ea20000300800 */
[----:B------:R-:W2:Y:S02]  /*609c0*/  LDL.LU R15, [R1+0x2e4] ;  /* 0x0002e400010f7983 */ /* 0x000ea40000300800 */
[----:B------:R-:W2:Y:S01]  /*609d0*/  LDL.LU R25, [R1+0x2e0] ;  /* 0x0002e00001197983 */ /* 0x000ea20000300800 */
[----:B---3--:R0:W-:Y:S01]  /*609e0*/  STS.U16 [R28+0x4d400], R29 ;  /* 0x04d4001d1c007388 */ /* 0x0081e20000000400 */
[----:B------:R-:W3:Y:S03]  /*609f0*/  LDL.LU R10, [R1+0x2dc] ;  /* 0x0002dc00010a7983 */ /* 0x000ee60000300800 */
        /* <DEDUP_REMOVED lines=17> */
[----:B------:R-:W3:Y:S03]  /*60b10*/  LDL.LU R5, [R1+0xf8] ;  /* 0x0000f80001057983 */ /* 0x000ee60000300800 */
[----:B----4-:R-:W-:Y:S01]  /*60b20*/  STS.U16 [R28+0x4e400], R9 ;  /* 0x04e400091c007388 */ /* 0x010fe20000000400 */
[----:B------:R-:W4:Y:S02]  /*60b30*/  LDL.LU R6, [R1+0xf4] ;  /* 0x0000f40001067983 */ /* 0x000f240000300800 */
[----:B------:R-:W3:Y:S02]  /*60b40*/  LDL.LU R4, [R1+0xf0] ;  /* 0x0000f00001047983 */ /* 0x000ee40000300800 */
[----:B------:R0:W-:Y:S02]  /*60b50*/  STS.U16 [R28+0x4f400], R11 ;  /* 0x04f4000b1c007388 */ /* 0x0001e40000000400 */
[----:B0-----:R-:W3:Y:S01]  /*60b60*/  LDL.LU R11, [R1+0x2d4] ;  /* 0x0002d400010b7983 */ /* 0x001ee20000300800 */
[----:B------:R-:W3:Y:S02]  /*60b70*/  LDL.LU R2, [R1+0xec] ;  /* 0x0000ec0001027983 */ /* 0x000ee40000300800 */
[----:B------:R-:W3:Y:S02]  /*60b80*/  LDL.LU R9, [R1+0xe8] ;  /* 0x0000e80001097983 */ /* 0x000ee40000300800 */
[----:B------:R-:W3:Y:S01]  /*60b90*/  LDL.LU R28, [R1+0xe4] ;  /* 0x0000e400011c7983 */ /* 0x000ee20000300800 */
[----:B--2---:R0:W-:Y:S04]  /*60ba0*/  STS.U16 [R8+0x40700], R0 ;  /* 0x0407000008007388 */ /* 0x0041e80000000400 */
[----:B0-----:R-:W2:Y:S04]  /*60bb0*/  LDL.LU R0, [R1+0x4284] ;  /* 0x0042840001007983 */ /* 0x001ea80000300800 */
[----:B--2---:R0:W-:Y:S04]  /*60bc0*/  STS.U16 [R8+0x41700], R0 ;  /* 0x0417000008007388 */ /* 0x0041e80000000400 */
[----:B0-----:R-:W2:Y:S01]  /*60bd0*/  LDL.LU R0, [R1+0x4280] ;  /* 0x0042800001007983 */ /* 0x001ea20000300800 */
[----:B------:R0:W-:Y:S02]  /*60be0*/  STS.U16 [R8+0x42700], R15 ;  /* 0x0427000f08007388 */ /* 0x0001e40000000400 */
[----:B------:R1:W-:Y:S02]  /*60bf0*/  STS.U16 [R8+0x43700], R25 ;  /* 0x0437001908007388 */ /* 0x0003e40000000400 */
[----:B---3--:R3:W-:Y:S01]  /*60c00*/  STS.U16 [R8+0x44700], R10 ;  /* 0x0447000a08007388 */ /* 0x0087e20000000400 */
[----:B------:R3:W-:Y:S01]  /*60c10*/  STS.U16 [R8+0x45700], R29 ;  /* 0x0457001d08007388 */ /* 0x0007e20000000400 */
[----:B------:R-:W-:Y:S02]  /*60c20*/  STS.U16 [R8+0x46700], R11 ;  /* 0x0467000b08007388 */ /* 0x000fe40000000400 */
[----:B------:R-:W-:Y:S02]  /*60c30*/  STS.U16 [R8+0x47700], R12 ;  /* 0x0477000c08007388 */ /* 0x000fe40000000400 */
[----:B------:R-:W-:Y:S01]  /*60c40*/  STS.U16 [R8+0x48700], R13 ;  /* 0x0487000d08007388 */ /* 0x000fe20000000400 */
[----:B------:R-:W-:Y:S01]  /*60c50*/  STS.U16 [R8+0x49700], R3 ;  /* 0x0497000308007388 */ /* 0x000fe20000000400 */
[----:B------:R-:W-:Y:S03]  /*60c60*/  STS.U16 [R8+0x4a700], R14 ;  /* 0x04a7000e08007388 */ /* 0x000fe60000000400 */
[----:B0-----:R-:W2:Y:S01]  /*60c70*/  LDL.LU R15, [R1+0x427c] ;  /* 0x00427c00010f7983 */ /* 0x001ea20000300800 */
[----:B------:R-:W-:Y:S02]  /*60c80*/  STS.U16 [R8+0x4b700], R24 ;  /* 0x04b7001808007388 */ /* 0x000fe40000000400 */
[----:B-1----:R-:W2:Y:S02]  /*60c90*/  LDL.LU R25, [R1+0x4278] ;  /* 0x0042780001197983 */ /* 0x002ea40000300800 */
[----:B------:R-:W-:Y:S01]  /*60ca0*/  STS.U16 [R8+0x4c700], R23 ;  /* 0x04c7001708007388 */ /* 0x000fe20000000400 */
[----:B---3--:R-:W3:Y:S04]  /*60cb0*/  LDL.LU R10, [R1+0x4274] ;  /* 0x00427400010a7983 */ /* 0x008ee80000300800 */
[----:B------:R-:W-:Y:S01]  /*60cc0*/  STS.U16 [R8+0x4d700], R21 ;  /* 0x04d7001508007388 */ /* 0x000fe20000000400 */
[----:B------:R-:W3:Y:S02]  /*60cd0*/  LDL.LU R29, [R1+0x4270] ;  /* 0x00427000011d7983 */ /* 0x000ee40000300800 */
[----:B------:R0:W-:Y:S02]  /*60ce0*/  STS.U16 [R8+0x4e700], R7 ;  /* 0x04e7000708007388 */ /* 0x0001e40000000400 */
[----:B------:R-:W-:Y:S01]  /*60cf0*/  STS.U16 [R8+0x4f700], R19 ;  /* 0x04f7001308007388 */ /* 0x000fe20000000400 */
[----:B------:R-:W-:Y:S01]  /*60d00*/  STS.U16 [R8+0x40600], R17 ;  /* 0x0406001108007388 */ /* 0x000fe20000000400 */
[----:B------:R-:W-:Y:S02]  /*60d10*/  STS.U16 [R8+0x41600], R16 ;  /* 0x0416001008007388 */ /* 0x000fe40000000400 */
[----:B------:R-:W-:Y:S02]  /*60d20*/  STS.U16 [R8+0x42600], R18 ;  /* 0x0426001208007388 */ /* 0x000fe40000000400 */
[----:B------:R-:W-:Y:S01]  /*60d30*/  STS.U16 [R8+0x43600], R20 ;  /* 0x0436001408007388 */ /* 0x000fe20000000400 */
[----:B0-----:R-:W3:Y:S04]  /*60d40*/  LDL.LU R7, [R1+0xd8] ;  /* 0x0000d80001077983 */ /* 0x001ee80000300800 */
[----:B------:R-:W-:Y:S01]  /*60d50*/  STS.U16 [R8+0x44600], R22 ;  /* 0x0446001608007388 */ /* 0x000fe20000000400 */
[----:B------:R-:W-:Y:S02]  /*60d60*/  STS.U16 [R8+0x45600], R26 ;  /* 0x0456001a08007388 */ /* 0x000fe40000000400 */
[----:B------:R-:W-:Y:S02]  /*60d70*/  STS.U16 [R8+0x46600], R27 ;  /* 0x0466001b08007388 */ /* 0x000fe40000000400 */
[----:B------:R-:W-:Y:S01]  /*60d80*/  STS.U16 [R8+0x47600], R5 ;  /* 0x0476000508007388 */ /* 0x000fe20000000400 */
[----:B----4-:R-:W-:Y:S01]  /*60d90*/  STS.U16 [R8+0x48600], R6 ;  /* 0x0486000608007388 */ /* 0x010fe20000000400 */
[----:B------:R0:W-:Y:S02]  /*60da0*/  STS.U16 [R8+0x49600], R4 ;  /* 0x0496000408007388 */ /* 0x0001e40000000400 */
[----:B------:R-:W-:Y:S02]  /*60db0*/  STS.U16 [R8+0x4a600], R2 ;  /* 0x04a6000208007388 */ /* 0x000fe40000000400 */
[----:B------:R1:W-:Y:S01]  /*60dc0*/  STS.U16 [R8+0x4b600], R9 ;  /* 0x04b6000908007388 */ /* 0x0003e20000000400 */
[----:B------:R4:W-:Y:S04]  /*60dd0*/  STS.U16 [R8+0x4c600], R28 ;  /* 0x04c6001c08007388 */ /* 0x0009e80000000400 */
[----:B0-----:R-:W3:Y:S01]  /*60de0*/  LDL.LU R4, [R1+0x2ac] ;  /* 0x0002ac0001047983 */ /* 0x001ee20000300800 */
[----:B------:R-:W3:Y:S02]  /*60df0*/  LDL.LU R24, [R1+0x2a8] ;  /* 0x0002a80001187983 */ /* 0x000ee40000300800 */
[----:B------:R-:W3:Y:S02]  /*60e00*/  LDL.LU R23, [R1+0x2a4] ;  /* 0x0002a40001177983 */ /* 0x000ee40000300800 */
[----:B------:R-:W3:Y:S01]  /*60e10*/  LDL.LU R21, [R1+0x2a0] ;  /* 0x0002a00001157983 */ /* 0x000ee20000300800 */
[----:B------:R-:W3:Y:S01]  /*60e20*/  LDL.LU R19, [R1+0x29c] ;  /* 0x00029c0001137983 */ /* 0x000ee20000300800 */
[----:B-1----:R-:W3:Y:S02]  /*60e30*/  LDL.LU R9, [R1+0x298] ;  /* 0x0002980001097983 */ /* 0x002ee40000300800 */
[----:B------:R-:W3:Y:S02]  /*60e40*/  LDL.LU R2, [R1+0x1b4] ;  /* 0x0001b40001027983 */ /* 0x000ee40000300800 */
[----:B----4-:R-:W4:Y:S02]  /*60e50*/  LDL.LU R28, [R1+0x280] ;  /* 0x00028000011c7983 */ /* 0x010f240000300800 */
[----:B--2---:R-:W-:-:S02]  /*60e60*/  IMAD.SHL.U32 R22, R0, 0x2, RZ ;  /* 0x0000000200167824 */ /* 0x004fc400078e00ff */
        /* <DEDUP_REMOVED lines=12> */
[----:B------:R-:W-:Y:S01]  /*60f30*/  LOP3.LUT R22, R22, 0x40, RZ, 0x3c, !PT ;  /* 0x0000004016167812 */ /* 0x000fe200078e3cff */
[----:B---3--:R-:W-:Y:S01]  /*60f40*/  STS.U16 [R8+0x4d600], R7 ;  /* 0x04d6000708007388 */ /* 0x008fe20000000400 */
[----:B------:R0:W-:Y:S02]  /*60f50*/  STS.U16 [R8+0x4e600], R29 ;  /* 0x04e6001d08007388 */ /* 0x0001e40000000400 */
[----:B------:R1:W-:Y:S01]  /*60f60*/  STS.U16 [R8+0x4f600], R10 ;  /* 0x04f6000a08007388 */ /* 0x0003e20000000400 */
[----:B0-----:R-:W3:Y:S01]  /*60f70*/  LDL.LU R29, [R1+0x250] ;  /* 0x00025000011d7983 */ /* 0x001ee20000300800 */
[----:B-1----:R-:W3:Y:S02]  /*60f80*/  LDL.LU R10, [R1+0x260] ;  /* 0x00026000010a7983 */ /* 0x002ee40000300800 */
        /* <DEDUP_REMOVED lines=11> */
[----:B-1----:R-:W3:Y:S02]  /*61040*/  LDL.LU R24, [R1+0x426c] ;  /* 0x00426c0001187983 */ /* 0x002ee40000300800 */
[----:B------:R-:W3:Y:S01]  /*61050*/  LDL.LU R23, [R1+0x4268] ;  /* 0x0042680001177983 */ /* 0x000ee20000300800 */
[----:B----4-:R-:W4:Y:S01]  /*61060*/  LDL.LU R21, [R1+0x4264] ;  /* 0x0042640001157983 */ /* 0x010f220000300800 */
[----:B------:R-:W4:Y:S02]  /*61070*/  LDL.LU R19, [R1+0x4260] ;  /* 0x0042600001137983 */ /* 0x000f240000300800 */
[----:B------:R-:W4:Y:S02]  /*61080*/  LDL.LU R9, [R1+0x425c] ;  /* 0x00425c0001097983 */ /* 0x000f240000300800 */
[----:B------:R0:W-:Y:S01]  /*61090*/  STS.U16 [R22+0x4f900], R2 ;  /* 0x04f9000216007388 */ /* 0x0001e20000000400 */
[----:B------:R1:W-:Y:S04]  /*610a0*/  STS.U16 [R22+0x4e900], R28 ;  /* 0x04e9001c16007388 */ /* 0x0003e80000000400 */
[----:B0-----:R-:W4:Y:S01]  /*610b0*/  LDL.LU R2, [R1+0x54] ;  /* 0x0000540001027983 */ /* 0x001f220000300800 */
[----:B-1----:R-:W4:Y:S03]  /*610c0*/  LDL.LU R28, [R1+0x4258] ;  /* 0x00425800011c7983 */ /* 0x002f260000300800 */
[----:B--2---:R0:W-:Y:S04]  /*610d0*/  STS.U16 [R22+0x4d900], R0 ;  /* 0x04d9000016007388 */ /* 0x0041e80000000400 */
[----:B0-----:R-:W2:Y:S04]  /*610e0*/  LDL.LU R0, [R1+0x4254] ;  /* 0x0042540001007983 */ /* 0x001ea80000300800 */
[----:B---3--:R-:W-:Y:S01]  /*610f0*/  STS.U16 [R22+0x4c900], R10 ;  /* 0x04c9000a16007388 */ /* 0x008fe20000000400 */
[----:B------:R-:W-:Y:S02]  /*61100*/  STS.U16 [R22+0x4b900], R29 ;  /* 0x04b9001d16007388 */ /* 0x000fe40000000400 */
[----:B------:R0:W-:Y:S02]  /*61110*/  STS.U16 [R22+0x4a900], R11 ;  /* 0x04a9000b16007388 */ /* 0x0001e40000000400 */
        /* <DEDUP_REMOVED lines=8> */
[----:B------:R1:W-:Y:S01]  /*611a0*/  STS.U16 [R22+0x44800], R26 ;  /* 0x0448001a16007388 */ /* 0x0003e20000000400 */
[----:B------:R3:W-:Y:S04]  /*611b0*/  STS.U16 [R22+0x45800], R27 ;  /* 0x0458001b16007388 */ /* 0x0007e80000000400 */
[----:B0-----:R-:W4:Y:S01]  /*611c0*/  LDL.LU R11, [R1+0x50] ;  /* 0x00005000010b7983 */ /* 0x001f220000300800 */
[----:B------:R0:W-:Y:S02]  /*611d0*/  STS.U16 [R22+0x46800], R5 ;  /* 0x0468000516007388 */ /* 0x0001e40000000400 */
[----:B------:R0:W-:Y:S02]  /*611e0*/  STS.U16 [R22+0x47800], R6 ;  /* 0x0478000616007388 */ /* 0x0001e40000000400 */
[----:B------:R-:W-:Y:S01]  /*611f0*/  STS.U16 [R22+0x48800], R7 ;  /* 0x0488000716007388 */ /* 0x000fe20000000400 */
[----:B------:R-:W-:Y:S01]  /*61200*/  STS.U16 [R22+0x49800], R8 ;  /* 0x0498000816007388 */ /* 0x000fe20000000400 */
[----:B------:R-:W-:Y:S03]  /*61210*/  STS.U16 [R22+0x4a800], R4 ;  /* 0x04a8000416007388 */ /* 0x000fe60000000400 */
[----:B-1----:R-:W4:Y:S01]  /*61220*/  LDL.LU R26, [R1+0xa8] ;  /* 0x0000a800011a7983 */ /* 0x002f220000300800 */
[----:B---3--:R-:W3:Y:S02]  /*61230*/  LDL.LU R27, [R1+0xc8] ;  /* 0x0000c800011b7983 */ /* 0x008ee40000300800 */
[----:B0-----:R-:W3:Y:S02]  /*61240*/  LDL.LU R5, [R1+0x9c] ;  /* 0x00009c0001057983 */ /* 0x001ee40000300800 */
[----:B------:R-:W3:Y:S01]  /*61250*/  LDL.LU R17, [R1+0xd4] ;  /* 0x0000d40001117983 */ /* 0x000ee20000300800 */
[----:B------:R-:W3:Y:S04]  /*61260*/  LDL.LU R6, [R1+0x90] ;  /* 0x0000900001067983 */ /* 0x000ee80000300800 */
[----:B--2---:R0:W-:Y:S04]  /*61270*/  STS.U16 [R22+0x4b800], R0 ;  /* 0x04b8000016007388 */ /* 0x0041e80000000400 */
[----:B0-----:R-:W2:Y:S01]  /*61280*/  LDL.LU R0, [R1+0x4250] ;  /* 0x0042500001007983 */ /* 0x001ea20000300800 */
[----:B------:R-:W3:Y:S02]  /*61290*/  LDL.LU R7, [R1+0x1d0] ;  /* 0x0001d00001077983 */ /* 0x000ee40000300800 */
[----:B------:R-:W3:Y:S02]  /*612a0*/  LDL.LU R8, [R1+0x84] ;  /* 0x0000840001087983 */ /* 0x000ee40000300800 */
[----:B------:R-:W3:Y:S01]  /*612b0*/  LDL.LU R12, [R1+0x1dc] ;  /* 0x0001dc00010c7983 */ /* 0x000ee20000300800 */
[----:B----4-:R0:W-:Y:S04]  /*612c0*/  STS.U16 [R22+0x4c800], R2 ;  /* 0x04c8000216007388 */ /* 0x0101e80000000400 */
[----:B------:R-:W3:Y:S04]  /*612d0*/  LDL.LU R4, [R1+0x78] ;  /* 0x0000780001047983 */ /* 0x000ee80000300800 */
[----:B0-----:R-:W3:Y:S01]  /*612e0*/  LDL.LU R2, [R1+0x1e8] ;  /* 0x0001e80001027983 */ /* 0x001ee20000300800 */
[----:B------:R-:W3:Y:S02]  /*612f0*/  LDL.LU R3, [R1+0x6c] ;  /* 0x00006c0001037983 */ /* 0x000ee40000300800 */
[----:B------:R-:W3:Y:S02]  /*61300*/  LDL.LU R14, [R1+0x1f4] ;  /* 0x0001f400010e7983 */ /* 0x000ee40000300800 */
[----:B------:R-:W3:Y:S01]  /*61310*/  LDL.LU R16, [R1+0x44] ;  /* 0x0000440001107983 */ /* 0x000ee20000300800 */
[----:B------:R-:W3:Y:S01]  /*61320*/  LDL.LU R18, [R1+0x204] ;  /* 0x0002040001127983 */ /* 0x000ee20000300800 */
[----:B------:R-:W3:Y:S03]  /*61330*/  LDL.LU R20, [R1+0x40] ;  /* 0x0000400001147983 */ /* 0x000ee60000300800 */
[----:B------:R-:W-:Y:S01]  /*61340*/  STS.U16 [R22+0x4d800], R11 ;  /* 0x04d8000b16007388 */ /* 0x000fe20000000400 */
[----:B------:R-:W-:Y:S02]  /*61350*/  STS.U16 [R22+0x4e800], R28 ;  /* 0x04e8001c16007388 */ /* 0x000fe40000000400 */
[----:B------:R0:W-:Y:S02]  /*61360*/  STS.U16 [R22+0x4f800], R9 ;  /* 0x04f8000916007388 */ /* 0x0001e40000000400 */
[----:B0-----:R-:W3:Y:S01]  /*61370*/  LDL.LU R9, [R1+0x214] ;  /* 0x0002140001097983 */ /* 0x001ee20000300800 */
[----:B------:R-:W3:Y:S02]  /*61380*/  LDL.LU R28, [R1+0x3c] ;  /* 0x00003c00011c7983 */ /* 0x000ee40000300800 */
[----:B------:R-:W3:Y:S02]  /*61390*/  LDL.LU R22, [R1+0x224] ;  /* 0x0002240001167983 */ /* 0x000ee40000300800 */
[----:B--2---:R-:W-:-:S05]  /*613a0*/  IMAD.SHL.U32 R13, R0, 0x2, RZ ;  /* 0x00000002000d7824 */ /* 0x004fca00078e00ff */
[----:B------:R-:W-:-:S05]  /*613b0*/  LOP3.LUT R13, R13, 0x50, RZ, 0x3c, !PT ;  /* 0x000000500d0d7812 */ /* 0x000fca00078e3cff */
[----:B------:R0:W-:Y:S01]  /*613c0*/  STS.U16 [R13+0x40a00], R26 ;  /* 0x040a001a0d007388 */ /* 0x0001e20000000400 */
[----:B---3--:R1:W-:Y:S03]  /*613d0*/  STS.U16 [R13+0x40b00], R27 ;  /* 0x040b001b0d007388 */ /* 0x0083e60000000400 */
[----:B------:R2:W-:Y:S01]  /*613e0*/  STS.U16 [R13+0x41a00], R5 ;  /* 0x041a00050d007388 */ /* 0x0005e20000000400 */
[----:B------:R3:W-:Y:S03]  /*613f0*/  STS.U16 [R13+0x41b00], R17 ;  /* 0x041b00110d007388 */ /* 0x0007e60000000400 */
[----:B------:R2:W-:Y:S04]  /*61400*/  STS.U16 [R13+0x42a00], R6 ;  /* 0x042a00060d007388 */ /* 0x0005e80000000400 */
[----:B0-----:R-:W4:Y:S04]  /*61410*/  LDL.LU R26, [R1+0x38] ;  /* 0x00003800011a7983 */ /* 0x001f280000300800 */
[----:B-1----:R-:W4:Y:S01]  /*61420*/  LDL.LU R27, [R1+0x234] ;  /* 0x00023400011b7983 */ /* 0x002f220000300800 */
[----:B------:R-:W4:Y:S02]  /*61430*/  LDL.LU R10, [R1+0x34] ;  /* 0x00003400010a7983 */ /* 0x000f240000300800 */
[----:B------:R-:W4:Y:S01]  /*61440*/  LDL.LU R29, [R1+0x244] ;  /* 0x00024400011d7983 */ /* 0x000f220000300800 */
[----:B------:R-:W4:Y:S01]  /*61450*/  LDL.LU R11, [R1+0x30] ;  /* 0x00003000010b7983 */ /* 0x000f220000300800 */
[----:B--2---:R-:W2:Y:S02]  /*61460*/  LDL.LU R5, [R1+0x254] ;  /* 0x0002540001057983 */ /* 0x004ea40000300800 */
[----:B---3--:R-:W3:Y:S02]  /*61470*/  LDL.LU R17, [R1+0x424c] ;  /* 0x00424c0001117983 */ /* 0x008ee40000300800 */
        /* <DEDUP_REMOVED lines=8> */
[----:B------:R-:W3:Y:S01]  /*61500*/  LDL.LU R12, [R1+0x274] ;  /* 0x00027400010c7983 */ /* 0x000ee20000300800 */
[----:B------:R-:W3:Y:S03]  /*61510*/  LDL.LU R4, [R1+0x4240] ;  /* 0x0042400001047983 */ /* 0x000ee60000300800 */
[----:B------:R-:W3:Y:S04]  /*61520*/  LDL.LU R2, [R1+0x423c] ;  /* 0x00423c0001027983 */ /* 0x000ee80000300800 */
        /* <DEDUP_REMOVED lines=9> */
[----:B------:R-:W-:Y:S01]  /*615c0*/  STS.U16 [R13+0x47b00], R9 ;  /* 0x047b00090d007388 */ /* 0x000fe20000000400 */
[----:B------:R-:W-:Y:S02]  /*615d0*/  STS.U16 [R13+0x48a00], R28 ;  /* 0x048a001c0d007388 */ /* 0x000fe40000000400 */
[----:B------:R0:W-:Y:S01]  /*615e0*/  STS.U16 [R13+0x48b00], R22 ;  /* 0x048b00160d007388 */ /* 0x0001e20000000400 */
[----:B------:R-:W3:Y:S04]  /*615f0*/  LDL.LU R20, [R1+0x98] ;  /* 0x0000980001147983 */ /* 0x000ee80000300800 */
[----:B0-----:R-:W3:Y:S04]  /*61600*/  LDL.LU R22, [R1+0x1c8] ;  /* 0x0001c80001167983 */ /* 0x001ee80000300800 */
[----:B----4-:R0:W-:Y:S01]  /*61610*/  STS.U16 [R13+0x49a00], R26 ;  /* 0x049a001a0d007388 */ /* 0x0101e20000000400 */
[----:B------:R1:W-:Y:S02]  /*61620*/  STS.U16 [R13+0x49b00], R27 ;  /* 0x049b001b0d007388 */ /* 0x0003e40000000400 */
[----:B------:R-:W-:Y:S02]  /*61630*/  STS.U16 [R13+0x4aa00], R10 ;  /* 0x04aa000a0d007388 */ /* 0x000fe40000000400 */
[----:B------:R-:W-:Y:S01]  /*61640*/  STS.U16 [R13+0x4ab00], R29 ;  /* 0x04ab001d0d007388 */ /* 0x000fe20000000400 */
[----:B------:R-:W-:Y:S01]  /*61650*/  STS.U16 [R13+0x4ba00], R11 ;  /* 0x04ba000b0d007388 */ /* 0x000fe20000000400 */
[----:B--2---:R-:W-:Y:S03]  /*61660*/  STS.U16 [R13+0x4bb00], R5 ;  /* 0x04bb00050d007388 */ /* 0x004fe60000000400 */
[----:B0-----:R-:W2:Y:S01]  /*61670*/  LDL.LU R26, [R1+0x8c] ;  /* 0x00008c00011a7983 */ /* 0x001ea20000300800 */
[----:B-1----:R-:W4:Y:S03]  /*61680*/  LDL.LU R27, [R1+0x1d8] ;  /* 0x0001d800011b7983 */ /* 0x002f260000300800 */
[----:B---3--:R0:W-:Y:S01]  /*61690*/  STS.U16 [R13+0x4ca00], R2 ;  /* 0x04ca00020d007388 */ /* 0x0081e20000000400 */
[----:B------:R1:W-:Y:S03]  /*616a0*/  STS.U16 [R13+0x4cb00], R6 ;  /* 0x04cb00060d007388 */ /* 0x0003e60000000400 */
[----:B0-----:R-:W3:Y:S01]  /*616b0*/  LDL.LU R2, [R1+0x4238] ;  /* 0x0042380001027983 */ /* 0x001ee20000300800 */
[----:B------:R-:W3:Y:S02]  /*616c0*/  LDL.LU R5, [R1+0x80] ;  /* 0x0000800001057983 */ /* 0x000ee40000300800 */
[----:B-1----:R-:W3:Y:S02]  /*616d0*/  LDL.LU R6, [R1+0x1e0] ;  /* 0x0001e00001067983 */ /* 0x002ee40000300800 */
[----:B------:R-:W-:Y:S01]  /*616e0*/  IMAD.SHL.U32 R0, R0, 0x2, RZ ;  /* 0x0000000200007824 */ /* 0x000fe200078e00ff */
[----:B------:R0:W-:Y:S01]  /*616f0*/  STS.U16 [R13+0x4da00], R4 ;  /* 0x04da00040d007388 */ /* 0x0001e20000000400 */
[----:B------:R-:W-:Y:S02]  /*61700*/  STS.U16 [R13+0x4db00], R12 ;  /* 0x04db000c0d007388 */ /* 0x000fe40000000400 */
[----:B------:R-:W-:Y:S02]  /*61710*/  STS.U16 [R13+0x4ea00], R8 ;  /* 0x04ea00080d007388 */ /* 0x000fe40000000400 */
[----:B------:R1:W-:Y:S01]  /*61720*/  STS.U16 [R13+0x4eb00], R3 ;  /* 0x04eb00030d007388 */ /* 0x0003e20000000400 */
[----:B------:R-:W-:Y:S01]  /*61730*/  LOP3.LUT R0, R0, 0x60, RZ, 0x3c, !PT ;  /* 0x0000006000007812 */ /* 0x000fe200078e3cff */
[----:B0-----:R-:W3:Y:S01]  /*61740*/  LDL.LU R4, [R1+0x74] ;  /* 0x0000740001047983 */ /* 0x001ee20000300800 */
[----:B------:R-:W3:Y:S02]  /*61750*/  LDL.LU R9, [R1+0x1ec] ;  /* 0x0001ec0001097983 */ /* 0x000ee40000300800 */
[----:B------:R-:W3:Y:S02]  /*61760*/  LDL.LU R28, [R1+0x1f8] ;  /* 0x0001f800011c7983 */ /* 0x000ee40000300800 */
[----:B-1----:R-:W3:Y:S01]  /*61770*/  LDL.LU R3, [R1+0x1c] ;  /* 0x00001c0001037983 */ /* 0x002ee20000300800 */
[----:B------:R-:W-:Y:S01]  /*61780*/  STS.U16 [R13+0x4fa00], R7 ;  /* 0x04fa00070d007388 */ /* 0x000fe20000000400 */
[----:B------:R-:W-:Y:S02]  /*61790*/  STS.U16 [R13+0x4fb00], R14 ;  /* 0x04fb000e0d007388 */ /* 0x000fe40000000400 */
[----:B------:R0:W-:Y:S02]  /*617a0*/  STS.U16 [R0+0x40c00], R16 ;  /* 0x040c001000007388 */ /* 0x0001e40000000400 */
[----:B------:R1:W-:Y:S01]  /*617b0*/  STS.U16 [R0+0x40d00], R18 ;  /* 0x040d001200007388 */ /* 0x0003e20000000400 */
[----:B------:R1:W-:Y:S01]  /*617c0*/  STS.U16 [R0+0x41c00], R20 ;  /* 0x041c001400007388 */ /* 0x0003e20000000400 */
[----:B------:R1:W-:Y:S03]  /*617d0*/  STS.U16 [R0+0x41d00], R22 ;  /* 0x041d001600007388 */ /* 0x0003e60000000400 */
[----:B0-----:R-:W3:Y:S01]  /*617e0*/  LDL.LU R16, [R1+0x208] ;  /* 0x0002080001107983 */ /* 0x001ee20000300800 */
[----:B-1----:R-:W3:Y:S02]  /*617f0*/  LDL.LU R18, [R1+0x18] ;  /* 0x0000180001127983 */ /* 0x002ee40000300800 */
[----:B------:R-:W3:Y:S01]  /*61800*/  LDL.LU R10, [R1+0x218] ;  /* 0x00021800010a7983 */ /* 0x000ee20000300800 */
[----:B------:R-:W3:Y:S04]  /*61810*/  LDL.LU R29, [R1+0x14] ;  /* 0x00001400011d7983 */ /* 0x000ee80000300800 */
[----:B------:R-:W3:Y:S01]  /*61820*/  LDL.LU R11, [R1+0x228] ;  /* 0x00022800010b7983 */ /* 0x000ee20000300800 */
[----:B------:R-:W3:Y:S02]  /*61830*/  LDL.LU R20, [R1+0x10] ;  /* 0x0000100001147983 */ /* 0x000ee40000300800 */
[----:B------:R-:W3:Y:S01]  /*61840*/  LDL.LU R22, [R1+0x238] ;  /* 0x0002380001167983 */ /* 0x000ee20000300800 */
[----:B--2---:R0:W-:Y:S01]  /*61850*/  STS.U16 [R0+0x42c00], R26 ;  /* 0x042c001a00007388 */ /* 0x0041e20000000400 */
[----:B----4-:R1:W-:Y:S03]  /*61860*/  STS.U16 [R0+0x42d00], R27 ;  /* 0x042d001b00007388 */ /* 0x0103e60000000400 */
[----:B0-----:R-:W2:Y:S01]  /*61870*/  LDL.LU R26, [R1+0xc] ;  /* 0x00000c00011a7983 */ /* 0x001ea20000300800 */
[----:B-1----:R-:W4:Y:S02]  /*61880*/  LDL.LU R27, [R1+0x248] ;  /* 0x00024800011b7983 */ /* 0x002f240000300800 */
[----:B------:R-:W4:Y:S02]  /*61890*/  LDL.LU R12, [R1+0x8] ;  /* 0x00000800010c7983 */ /* 0x000f240000300800 */
[----:B------:R-:W4:Y:S01]  /*618a0*/  LDL.LU R13, [R1+0x258] ;  /* 0x00025800010d7983 */ /* 0x000f220000300800 */
[----:B------:R-:W4:Y:S04]  /*618b0*/  LDL.LU R14, [R1+0x4] ;  /* 0x00000400010e7983 */ /* 0x000f280000300800 */
[----:B---3--:R0:W-:Y:S01]  /*618c0*/  STS.U16 [R0+0x43c00], R5 ;  /* 0x043c000500007388 */ /* 0x0081e20000000400 */
[----:B------:R1:W-:Y:S03]  /*618d0*/  STS.U16 [R0+0x43d00], R6 ;  /* 0x043d000600007388 */ /* 0x0003e60000000400 */
[----:B0-----:R-:W4:Y:S01]  /*618e0*/  LDL.LU R5, [R1+0x268] ;  /* 0x0002680001057983 */ /* 0x001f220000300800 */
[----:B-1----:R-:W4:Y:S03]  /*618f0*/  LDL.LU R6, [R1] ;  /* 0x0000000001067983 */ /* 0x002f260000300800 */
[----:B------:R0:W-:Y:S01]  /*61900*/  STS.U16 [R0+0x44c00], R4 ;  /* 0x044c000400007388 */ /* 0x0001e20000000400 */
[----:B------:R-:W-:Y:S02]  /*61910*/  STS.U16 [R0+0x44d00], R9 ;  /* 0x044d000900007388 */ /* 0x000fe40000000400 */
[----:B------:R1:W-:Y:S02]  /*61920*/  STS.U16 [R0+0x45c00], R2 ;  /* 0x045c000200007388 */ /* 0x0003e40000000400 */
[----:B------:R-:W-:Y:S01]  /*61930*/  STS.U16 [R0+0x45d00], R28 ;  /* 0x045d001c00007388 */ /* 0x000fe20000000400 */
[----:B------:R1:W-:Y:S04]  /*61940*/  STS.U16 [R0+0x46c00], R3 ;  /* 0x046c000300007388 */ /* 0x0003e80000000400 */
[----:B0-----:R-:W4:Y:S01]  /*61950*/  LDL.LU R4, [R1+0x278] ;  /* 0x0002780001047983 */ /* 0x001f220000300800 */
[----:B-1----:R-:W4:Y:S03]  /*61960*/  LDL.LU R2, [R1+0x288] ;  /* 0x0002880001027983 */ /* 0x002f260000300800 */
[----:B------:R-:W4:Y:S01]  /*61970*/  LDL.LU R3, [R1+0x1ac] ;  /* 0x0001ac0001037983 */ /* 0x000f220000300800 */
[----:B------:R-:W4:Y:S02]  /*61980*/  LDL.LU R7, [R1+0x94] ;  /* 0x0000940001077983 */ /* 0x000f240000300800 */
[----:B------:R-:W4:Y:S02]  /*61990*/  LDL.LU R8, [R1+0x1cc] ;  /* 0x0001cc0001087983 */ /* 0x000f240000300800 */
[----:B------:R-:W4:Y:S01]  /*619a0*/  LDL.LU R9, [R1+0x88] ;  /* 0x0000880001097983 */ /* 0x000f220000300800 */
[----:B------:R-:W4:Y:S04]  /*619b0*/  LDL.LU R28, [R1+0x1d4] ;  /* 0x0001d400011c7983 */ /* 0x000f280000300800 */
[----:B------:R0:W-:Y:S01]  /*619c0*/  STS.U16 [R0+0x46d00], R16 ;  /* 0x046d001000007388 */ /* 0x0001e20000000400 */
[----:B------:R1:W-:Y:S02]  /*619d0*/  STS.U16 [R0+0x47c00], R18 ;  /* 0x047c001200007388 */ /* 0x0003e40000000400 */
[----:B------:R1:W-:Y:S02]  /*619e0*/  STS.U16 [R0+0x47d00], R10 ;  /* 0x047d000a00007388 */ /* 0x0003e40000000400 */
[----:B------:R1:W-:Y:S01]  /*619f0*/  STS.U16 [R0+0x48c00], R29 ;  /* 0x048c001d00007388 */ /* 0x0003e20000000400 */
[----:B------:R1:W-:Y:S01]  /*61a00*/  STS.U16 [R0+0x48d00], R11 ;  /* 0x048d000b00007388 */ /* 0x0003e20000000400 */
[----:B------:R1:W-:Y:S03]  /*61a10*/  STS.U16 [R0+0x49c00], R20 ;  /* 0x049c001400007388 */ /* 0x0003e60000000400 */
[----:B0-----:R-:W4:Y:S01]  /*61a20*/  LDL.LU R16, [R1+0x4234] ;  /* 0x0042340001107983 */ /* 0x001f220000300800 */
[----:B-1----:R-:W4:Y:S03]  /*61a30*/  LDL.LU R18, [R1+0x4230] ;  /* 0x0042300001127983 */ /* 0x002f260000300800 */
[----:B------:R-:W4:Y:S01]  /*61a40*/  LDL.LU R10, [R1+0x1f0] ;  /* 0x0001f000010a7983 */ /* 0x000f220000300800 */
[----:B------:R-:W4:Y:S03]  /*61a50*/  LDL.LU R29, [R1+0x1fc] ;  /* 0x0001fc00011d7983 */ /* 0x000f260000300800 */
[----:B------:R-:W4:Y:S01]  /*61a60*/  LDL.LU R11, [R1+0x20c] ;  /* 0x00020c00010b7983 */ /* 0x000f220000300800 */
[----:B------:R-:W4:Y:S03]  /*61a70*/  LDL.LU R20, [R1+0x422c] ;  /* 0x00422c0001147983 */ /* 0x000f260000300800 */
[----:B------:R0:W-:Y:S04]  /*61a80*/  STS.U16 [R0+0x49d00], R22 ;  /* 0x049d001600007388 */ /* 0x0001e80000000400 */
[----:B0-----:R-:W4:Y:S04]  /*61a90*/  LDL.LU R22, [R1+0x4228] ;  /* 0x0042280001167983 */ /* 0x001f280000300800 */
[----:B--2---:R0:W-:Y:S01]  /*61aa0*/  STS.U16 [R0+0x4ac00], R26 ;  /* 0x04ac001a00007388 */ /* 0x0041e20000000400 */
[----:B----4-:R1:W-:Y:S03]  /*61ab0*/  STS.U16 [R0+0x4ad00], R27 ;  /* 0x04ad001b00007388 */ /* 0x0103e60000000400 */
[----:B------:R2:W-:Y:S01]  /*61ac0*/  STS.U16 [R0+0x4bc00], R12 ;  /* 0x04bc000c00007388 */ /* 0x0005e20000000400 */
[----:B------:R4:W-:Y:S03]  /*61ad0*/  STS.U16 [R0+0x4bd00], R13 ;  /* 0x04bd000d00007388 */ /* 0x0009e60000000400 */
[----:B------:R4:W-:Y:S04]  /*61ae0*/  STS.U16 [R0+0x4cc00], R14 ;  /* 0x04cc000e00007388 */ /* 0x0009e80000000400 */
[----:B0-----:R-:W3:Y:S04]  /*61af0*/  LDL.LU R26, [R1+0x4224] ;  /* 0x00422400011a7983 */ /* 0x001ee80000300800 */
[----:B-1----:R-:W3:Y:S01]  /*61b00*/  LDL.LU R27, [R1+0x4220] ;  /* 0x00422000011b7983 */ /* 0x002ee20000300800 */
[----:B--2---:R-:W2:Y:S02]  /*61b10*/  LDL.LU R12, [R1+0x23c] ;  /* 0x00023c00010c7983 */ /* 0x004ea40000300800 */
[----:B----4-:R-:W4:Y:S01]  /*61b20*/  LDL.LU R13, [R1+0x24c] ;  /* 0x00024c00010d7983 */ /* 0x010f220000300800 */
[----:B------:R-:W2:Y:S04]  /*61b30*/  LDL.LU R14, [R1+0x25c] ;  /* 0x00025c00010e7983 */ /* 0x000ea80000300800 */
[----:B------:R0:W-:Y:S01]  /*61b40*/  STS.U16 [R0+0x4cd00], R5 ;  /* 0x04cd000500007388 */ /* 0x0001e20000000400 */
[----:B------:R1:W-:Y:S03]  /*61b50*/  STS.U16 [R0+0x4dc00], R6 ;  /* 0x04dc000600007388 */ /* 0x0003e60000000400 */
[----:B0-----:R-:W2:Y:S01]  /*61b60*/  LDL.LU R5, [R1+0x421c] ;  /* 0x00421c0001057983 */ /* 0x001ea20000300800 */
[----:B-1----:R-:W2:Y:S03]  /*61b70*/  LDL.LU R6, [R1+0x4218] ;  /* 0x0042180001067983 */ /* 0x002ea60000300800 */
[----:B------:R0:W-:Y:S04]  /*61b80*/  STS.U16 [R0+0x4dd00], R4 ;  /* 0x04dd000400007388 */ /* 0x0001e80000000400 */
[----:B0-----:R-:W3:Y:S04]  /*61b90*/  LDL.LU R4, [R1+0x4214] ;  /* 0x0042140001047983 */ /* 0x001ee80000300800 */
[----:B--2---:R0:W-:Y:S01]  /*61ba0*/  STS.U16 [R0+0x4ec00], R6 ;  /* 0x04ec000600007388 */ /* 0x0041e20000000400 */
[----:B------:R1:W-:Y:S02]  /*61bb0*/  STS.U16 [R0+0x4ed00], R2 ;  /* 0x04ed000200007388 */ /* 0x0003e40000000400 */
[----:B------:R2:W-:Y:S01]  /*61bc0*/  STS.U16 [R0+0x4fc00], R5 ;  /* 0x04fc000500007388 */ /* 0x0005e20000000400 */
[----:B0-----:R-:W3:Y:S01]  /*61bd0*/  LDL.LU R6, [R1+0xd0] ;  /* 0x0000d00001067983 */ /* 0x001ee20000300800 */
[----:B-1----:R-:W3:Y:S02]  /*61be0*/  LDL.LU R2, [R1+0x4210] ;  /* 0x0042100001027983 */ /* 0x002ee40000300800 */
[----:B--2---:R-:W2:Y:S02]  /*61bf0*/  LDL.LU R5, [R1+0xa0] ;  /* 0x0000a00001057983 */ /* 0x004ea40000300800 */
[----:B------:R0:W-:Y:S02]  /*61c00*/  STS.U16 [R0+0x4fd00], R3 ;  /* 0x04fd000300007388 */ /* 0x0001e40000000400 */
[----:B0-----:R-:W4:Y:S04]  /*61c10*/  LDL.LU R0, [R1+0x420c] ;  /* 0x00420c0001007983 */ /* 0x001f280000300800 */
[----:B--2---:R-:W-:Y:S01]  /*61c20*/  STS.U16 [R15+0x40e00], R5 ;  /* 0x040e00050f007388 */ /* 0x004fe20000000400 */
[----:B---3--:R-:W-:Y:S02]  /*61c30*/  STS.U16 [R15+0x40f00], R6 ;  /* 0x040f00060f007388 */ /* 0x008fe40000000400 */
[----:B------:R-:W-:Y:S02]  /*61c40*/  STS.U16 [R15+0x41e00], R7 ;  /* 0x041e00070f007388 */ /* 0x000fe40000000400 */
[----:B------:R-:W-:Y:S01]  /*61c50*/  STS.U16 [R15+0x41f00], R8 ;  /* 0x041f00080f007388 */ /* 0x000fe20000000400 */
[----:B------:R-:W-:Y:S01]  /*61c60*/  STS.U16 [R15+0x42e00], R9 ;  /* 0x042e00090f007388 */ /* 0x000fe20000000400 */
[----:B------:R-:W-:Y:S02]  /*61c70*/  STS.U16 [R15+0x42f00], R28 ;  /* 0x042f001c0f007388 */ /* 0x000fe40000000400 */
[----:B------:R0:W-:Y:S01]  /*61c80*/  STS.U16 [R15+0x43e00], R2 ;  /* 0x043e00020f007388 */ /* 0x0001e20000000400 */
[----:B----4-:R1:W-:Y:S04]  /*61c90*/  STS.U16 [R15+0x43f00], R0 ;  /* 0x043f00000f007388 */ /* 0x0103e80000000400 */
[----:B0-----:R-:W2:Y:S04]  /*61ca0*/  LDL.LU R2, [R1+0x4208] ;  /* 0x0042080001027983 */ /* 0x001ea80000300800 */
[----:B-1----:R-:W3:Y:S01]  /*61cb0*/  LDL.LU R0, [R1+0x4204] ;  /* 0x0042040001007983 */ /* 0x002ee20000300800 */
[----:B------:R0:W-:Y:S02]  /*61cc0*/  STS.U16 [R15+0x44e00], R4 ;  /* 0x044e00040f007388 */ /* 0x0001e40000000400 */
[----:B------:R-:W-:Y:S02]  /*61cd0*/  STS.U16 [R15+0x44f00], R10 ;  /* 0x044f000a0f007388 */ /* 0x000fe40000000400 */
[----:B------:R-:W-:Y:S01]  /*61ce0*/  STS.U16 [R15+0x45e00], R27 ;  /* 0x045e001b0f007388 */ /* 0x000fe20000000400 */
[----:B------:R-:W-:Y:S01]  /*61cf0*/  STS.U16 [R15+0x45f00], R29 ;  /* 0x045f001d0f007388 */ /* 0x000fe20000000400 */
[----:B------:R-:W-:Y:S02]  /*61d00*/  STS.U16 [R15+0x46e00], R26 ;  /* 0x046e001a0f007388 */ /* 0x000fe40000000400 */
[----:B------:R-:W-:Y:S02]  /*61d10*/  STS.U16 [R15+0x46f00], R11 ;  /* 0x046f000b0f007388 */ /* 0x000fe40000000400 */
[----:B------:R-:W-:Y:S01]  /*61d20*/  STS.U16 [R15+0x47e00], R22 ;  /* 0x047e00160f007388 */ /* 0x000fe20000000400 */
[----:B0-----:R-:W4:Y:S04]  /*61d30*/  LDL.LU R4, [R1+0x4200] ;  /* 0x0042000001047983 */ /* 0x001f280000300800 */
[----:B--2---:R0:W-:Y:S01]  /*61d40*/  STS.U16 [R15+0x47f00], R2 ;  /* 0x047f00020f007388 */ /* 0x0041e20000000400 */
[----:B------:R-:W-:Y:S03]  /*61d50*/  STS.U16 [R15+0x48e00], R20 ;  /* 0x048e00140f007388 */ /* 0x000fe60000000400 */
[----:B---3--:R1:W-:Y:S04]  /*61d60*/  STS.U16 [R15+0x48f00], R0 ;  /* 0x048f00000f007388 */ /* 0x0083e80000000400 */
[----:B0-----:R-:W2:Y:S04]  /*61d70*/  LDL.LU R2, [R1+0x41fc] ;  /* 0x0041fc0001027983 */ /* 0x001ea80000300800 */
[----:B-1----:R-:W3:Y:S01]  /*61d80*/  LDL.LU R0, [R1+0x41f8] ;  /* 0x0041f80001007983 */ /* 0x002ee20000300800 */
[----:B------:R-:W-:Y:S02]  /*61d90*/  STS.U16 [R15+0x49e00], R18 ;  /* 0x049e00120f007388 */ /* 0x000fe40000000400 */
[----:B------:R-:W-:Y:S02]  /*61da0*/  STS.U16 [R15+0x49f00], R12 ;  /* 0x049f000c0f007388 */ /* 0x000fe40000000400 */
[----:B------:R-:W-:Y:S01]  /*61db0*/  STS.U16 [R15+0x4ae00], R16 ;  /* 0x04ae00100f007388 */ /* 0x000fe20000000400 */
[----:B------:R-:W-:Y:S01]  /*61dc0*/  STS.U16 [R15+0x4af00], R13 ;  /* 0x04af000d0f007388 */ /* 0x000fe20000000400 */
[----:B------:R-:W-:Y:S02]  /*61dd0*/  STS.U16 [R15+0x4be00], R17 ;  /* 0x04be00110f007388 */ /* 0x000fe40000000400 */
[----:B------:R-:W-:Y:S02]  /*61de0*/  STS.U16 [R15+0x4bf00], R14 ;  /* 0x04bf000e0f007388 */ /* 0x000fe40000000400 */
[----:B------:R-:W-:Y:S01]  /*61df0*/  STS.U16 [R15+0x4ce00], R19 ;  /* 0x04ce00130f007388 */ /* 0x000fe20000000400 */
[----:B------:R-:W0:Y:S04]  /*61e00*/  S2R R3, SR_TID.X ;  /* 0x0000000000037919 */ /* 0x000e280000002100 */
[----:B--2---:R1:W-:Y:S01]  /*61e10*/  STS.U16 [R15+0x4cf00], R2 ;  /* 0x04cf00020f007388 */ /* 0x0043e20000000400 */
[----:B------:R-:W-:Y:S03]  /*61e20*/  STS.U16 [R15+0x4de00], R21 ;  /* 0x04de00150f007388 */ /* 0x000fe60000000400 */
[----:B---3--:R2:W-:Y:S04]  /*61e30*/  STS.U16 [R15+0x4df00], R0 ;  /* 0x04df00000f007388 */ /* 0x0085e80000000400 */
[----:B-1----:R1:W5:Y:S04]  /*61e40*/  LDL.LU R2, [R1+0x41f4] ;  /* 0x0041f40001027983 */ /* 0x0023680000300800 */
[----:B--2---:R1:W5:Y:S01]  /*61e50*/  LDL.LU R0, [R1+0x41f0] ;  /* 0x0041f00001007983 */ /* 0x0043620000300800 */
[----:B------:R1:W-:Y:S02]  /*61e60*/  STS.U16 [R15+0x4ee00], R23 ;  /* 0x04ee00170f007388 */ /* 0x0003e40000000400 */
[----:B------:R1:W-:Y:S02]  /*61e70*/  STS.U16 [R15+0x4ef00], R24 ;  /* 0x04ef00180f007388 */ /* 0x0003e40000000400 */
[----:B----4-:R1:W-:Y:S01]  /*61e80*/  STS.U16 [R15+0x4fe00], R4 ;  /* 0x04fe00040f007388 */ /* 0x0103e20000000400 */
[----:B------:R1:W-:Y:S01]  /*61e90*/  STS.U16 [R15+0x4ff00], R25 ;  /* 0x04ff00190f007388 */ /* 0x0003e20000000400 */
[----:B0-----:R-:W-:-:S05]  /*61ea0*/  LOP3.LUT R3, R3, 0x7f, RZ, 0xc0, !PT ;  /* 0x0000007f03037812 */ /* 0x001fca00078ec0ff */
[----:B------:R-:W-:Y:S02]  /*61eb0*/  IMAD.SHL.U32 R3, R3, 0x2, RZ ;  /* 0x0000000203037824 */ /* 0x000fe400078e00ff */
[----:B------:R-:W0:Y:S04]  /*61ec0*/  S2R R13, SR_TID.X ;  /* 0x00000000000d7919 */ /* 0x000e280000002100 */
[----:B------:R-:W-:Y:S06]  /*61ed0*/  BAR.SYNC.DEFER_BLOCKING 0x0 ;  /* 0x0000000000007b1d */ /* 0x000fec0000010000 */
[----:B-----5:R-:W-:Y:S04]  /*61ee0*/  STL [R1+0x4300], R0 ;  /* 0x0043000001007387 */ /* 0x020fe80000100800 */
[----:B------:R-:W-:Y:S01]  /*61ef0*/  STL [R1+0x41f0], R2 ;  /* 0x0041f00201007387 */ /* 0x000fe20000100800 */
[C---:B0-----:R-:W-:Y:S01]  /*61f00*/  IMAD.SHL.U32 R14, R13.reuse, 0x2, RZ ;  /* 0x000000020d0e7824 */ /* 0x041fe200078e00ff */
[C---:B------:R-:W-:Y:S01]  /*61f10*/  LOP3.LUT R12, R13.reuse, 0x7, RZ, 0xc0, !PT ;  /* 0x000000070d0c7812 */ /* 0x040fe200078ec0ff */
[----:B-1----:R-:W-:-:S03]  /*61f20*/  IMAD.SHL.U32 R15, R13, 0x200, RZ ;  /* 0x000002000d0f7824 */ /* 0x002fc600078e00ff */
[----:B------:R-:W-:Y:S01]  /*61f30*/  LOP3.LUT R6, R14, 0x10, RZ, 0xc0, !PT ;  /* 0x000000100e067812 */ /* 0x000fe200078ec0ff */
[----:B------:R-:W-:-:S03]  /*61f40*/  IMAD R5, R12, 0x410, RZ ;  /* 0x000004100c057824 */ /* 0x000fc600078e02ff */
[----:B------:R-:W-:Y:S02]  /*61f50*/  LOP3.LUT R6, R6, 0x60, R13, 0xf8, !PT ;  /* 0x0000006006067812 */ /* 0x000fe400078ef80d */
[----:B------:R-:W-:Y:S01]  /*61f60*/  LOP3.LUT R13, R15, 0x2000, RZ, 0xc0, !PT ;  /* 0x000020000f0d7812 */ /* 0x000fe200078ec0ff */
[----:B------:R-:W-:Y:S01]  /*61f70*/  IMAD R15, R12, 0x210, RZ ;  /* 0x000002100c0f7824 */ /* 0x000fe200078e02ff */
[----:B------:R-:W-:-:S04]  /*61f80*/  LOP3.LUT R5, R5, R6, RZ, 0x3c, !PT ;  /* 0x0000000605057212 */ /* 0x000fc800078e3cff */
[----:B------:R-:W-:Y:S01]  /*61f90*/  LOP3.LUT R29, R15, 0x30, R14, 0x78, !PT ;  /* 0x000000300f1d7812 */ /* 0x000fe200078e780e */
[----:B------:R-:W-:-:S04]  /*61fa0*/  IMAD.IADD R5, R13, 0x1, R5 ;  /* 0x000000010d057824 */ /* 0x000fc800078e0205 */
[----:B------:R-:W0:Y:S04]  /*61fb0*/  LDSM.16.M88.4 R8, [R29+0x40000] ;  /* 0x040000001d08783b */ /* 0x000e280000000200 */
[----:B------:R-:W-:Y:S04]  /*61fc0*/  LDSM.16.MT88.4 R20, [R5] ;  /* 0x000000000514783b */ /* 0x000fe80000004200 */
[----:B------:R-:W1:Y:S04]  /*61fd0*/  LDSM.16.M88.4 R4, [R29+0x41000] ;  /* 0x041000001d04783b */ /* 0x000e680000000200 */
[----:B------:R-:W2:Y:S04]  /*61fe0*/  LDSM.16.M88.4 R24, [R29+0x43000] ;  /* 0x043000001d18783b */ /* 0x000ea80000000200 */
[----:B------:R-:W-:Y:S04]  /*61ff0*/  LDSM.16.M88.4 R16, [R29+0x42000] ;  /* 0x042000001d10783b */ /* 0x000fe80000000200 */
[----:B------:R-:W-:Y:S04]  /*62000*/  LDSM.16.M88.4 R12, [R29+0x47000] ;  /* 0x047000001d0c783b */ /* 0x000fe80000000200 */
[----:B0-----:R-:W-:Y:S04]  /*62010*/  STL.64 [R1+0x20], R8 ;  /* 0x0000200801007387 */ /* 0x001fe80000100a00 */
[----:B------:R-:W-:Y:S04]  /*62020*/  STL.64 [R1+0x28], R10 ;  /* 0x0000280a01007387 */ /* 0x000fe80000100a00 */
[----:B------:R-:W0:Y:S04]  /*62030*/  LDSM.16.M88.4 R8, [R29+0x44000] ;  /* 0x044000001d08783b */ /* 0x000e280000000200 */
[----:B-1----:R-:W-:Y:S04]  /*62040*/  STL.64 [R1+0x10], R4 ;  /* 0x0000100401007387 */ /* 0x002fe80000100a00 */
[----:B------:R-:W-:Y:S04]  /*62050*/  STL.64 [R1+0x18], R6 ;  /* 0x0000180601007387 */ /* 0x000fe80000100a00 */
[----:B--2---:R-:W-:Y:S04]  /*62060*/  STL.64 [R1+0xd9b8], R26 ;  /* 0x00d9b81a01007387 */ /* 0x004fe80000100a00 */
[----:B------:R-:W-:Y:S04]  /*62070*/  STL.64 [R1+0xd9b0], R24 ;  /* 0x00d9b01801007387 */ /* 0x000fe80000100a00 */
[----:B------:R-:W1:Y:S04]  /*62080*/  LDSM.16.M88.4 R4, [R29+0x45000] ;  /* 0x045000001d04783b */ /* 0x000e680000000200 */
[----:B------:R-:W2:Y:S04]  /*62090*/  LDSM.16.M88.4 R24, [R29+0x46000] ;  /* 0x046000001d18783b */ /* 0x000ea80000000200 */
[----:B0-----:R-:W-:Y:S04]  /*620a0*/  STL [R1+0xd2a8], R10 ;  /* 0x00d2a80a01007387 */ /* 0x001fe80000100800 */
[----:B------:R-:W-:Y:S04]  /*620b0*/  STL.64 [R1], R16 ;  /* 0x0000001001007387 */ /* 0x000fe80000100a00 */
[----:B------:R-:W-:Y:S04]  /*620c0*/  STL.64 [R1+0x8], R18 ;  /* 0x0000081201007387 */ /* 0x000fe80000100a00 */
[----:B------:R0:W-:Y:S04]  /*620d0*/  STL.64 [R1+0xd9c0], R16 ;  /* 0x00d9c01001007387 */ /* 0x0001e80000100a00 */
[----:B0-----:R-:W3:Y:S04]  /*620e0*/  LDL.64 R16, [R1+0x10] ;  /* 0x0000100001107983 */ /* 0x001ee80000100a00 */
[----:B---3--:R0:W-:Y:S04]  /*620f0*/  STL.64 [R1+0xd9d0], R16 ;  /* 0x00d9d01001007387 */ /* 0x0081e80000100a00 */
[----:B0-----:R-:W3:Y:S04]  /*62100*/  LDL.64 R16, [R1+0x20] ;  /* 0x0000200001107983 */ /* 0x001ee80000100a00 */
[----:B------:R-:W-:Y:S04]  /*62110*/  STL [R1+0xd2a4], R11 ;  /* 0x00d2a40b01007387 */ /* 0x000fe80000100800 */
[----:B------:R-:W-:Y:S04]  /*62120*/  STL.64 [R1+0xd9c8], R8 ;  /* 0x00d9c80801007387 */ /* 0x000fe80000100a00 */
[----:B-1----:R-:W-:Y:S04]  /*62130*/  STL [R1+0xd1bc], R6 ;  /* 0x00d1bc0601007387 */ /* 0x002fe80000100800 */
[----:B------:R-:W-:Y:S04]  /*62140*/  STL [R1+0xd1b8], R7 ;  /* 0x00d1b80701007387 */ /* 0x000fe80000100800 */
[----:B------:R-:W0:Y:S04]  /*62150*/  LDSM.16.M88.4 R8, [R29+0x48000] ;  /* 0x048000001d08783b */ /* 0x000e280000000200 */
[----:B--2---:R-:W-:Y:S04]  /*62160*/  STL.64 [R1+0x30], R24 ;  /* 0x0000301801007387 */ /* 0x004fe80000100a00 */
[----:B------:R-:W-:Y:S04]  /*62170*/  STL.64 [R1+0x38], R26 ;  /* 0x0000381a01007387 */ /* 0x000fe80000100a00 */
[----:B------:R-:W1:Y:S04]  /*62180*/  LDSM.16.M88.4 R24, [R29+0x49000] ;  /* 0x049000001d18783b */ /* 0x000e680000000200 */
[----:B------:R-:W-:Y:S04]  /*62190*/  STL.64 [R1+0xc0], R12 ;  /* 0x0000c00c01007387 */ /* 0x000fe80000100a00 */
[----:B------:R-:W-:Y:S04]  /*621a0*/  STL.64 [R1+0xc8], R14 ;  /* 0x0000c80e01007387 */ /* 0x000fe80000100a00 */
[----:B------:R-:W2:Y:S04]  /*621b0*/  LDSM.16.M88.4 R12, [R29+0x4a000] ;  /* 0x04a000001d0c783b */ /* 0x000ea80000000200 */
[----:B0-----:R-:W-:Y:S04]  /*621c0*/  STL.64 [R1+0xb0], R8 ;  /* 0x0000b00801007387 */ /* 0x001fe80000100a00 */
[----:B------:R-:W-:Y:S04]  /*621d0*/  STL.64 [R1+0xb8], R10 ;  /* 0x0000b80a01007387 */ /* 0x000fe80000100a00 */
[----:B------:R-:W0:Y:S04]  /*621e0*/  LDSM.16.M88.4 R8, [R29+0x4b000] ;  /* 0x04b000001d08783b */ /* 0x000e280000000200 */
[----:B-1----:R-:W-:Y:S04]  /*621f0*/  STL.64 [R1+0xa0], R24 ;  /* 0x0000a01801007387 */ /* 0x002fe80000100a00 */
[----:B------:R-:W-:Y:S04]  /*62200*/  STL.64 [R1+0xa8], R26 ;  /* 0x0000a81a01007387 */ /* 0x000fe80000100a00 */
[----:B------:R-:W1:Y:S04]  /*62210*/  LDSM.16.M88.4 R24, [R29+0x4c000] ;  /* 0x04c000001d18783b */ /* 0x000e680000000200 */
[----:B--2---:R-:W-:Y:S04]  /*62220*/  STL.64 [R1+0x90], R12 ;  /* 0x0000900c01007387 */ /* 0x004fe80000100a00 */
[----:B------:R-:W-:Y:S04]  /*62230*/  STL.64 [R1+0x98], R14 ;  /* 0x0000980e01007387 */ /* 0x000fe80000100a00 */
[----:B------:R-:W2:Y:S04]  /*62240*/  LDSM.16.M88.4 R12, [R29+0x4d000] ;  /* 0x04d000001d0c783b */ /* 0x000ea80000000200 */
[----:B0-----:R0:W-:Y:S04]  /*62250*/  STL.64 [R1+0x80], R8 ;  /* 0x0000800801007387 */ /* 0x0011e80000100a00 */
[----:B------:R4:W-:Y:S04]  /*62260*/  STL.64 [R1+0x88], R10 ;  /* 0x0000880a01007387 */ /* 0x0009e80000100a00 */
[----:B0-----:R-:W3:Y:S04]  /*62270*/  LDL.LU.64 R8, [R1+0xfa0] ;  /* 0x000fa00001087983 */ /* 0x001ee80000300a00 */
[----:B-1----:R-:W-:Y:S04]  /*62280*/  STL.64 [R1+0x70], R24 ;  /* 0x0000701801007387 */ /* 0x002fe80000100a00 */
[----:B------:R-:W-:Y:S04]  /*62290*/  STL.64 [R1+0x78], R26 ;  /* 0x0000781a01007387 */ /* 0x000fe80000100a00 */
[----:B----4-:R-:W4:Y:S04]  /*622a0*/  LDL.LU.64 R10, [R1+0xfa8] ;  /* 0x000fa800010a7983 */ /* 0x010f280000300a00 */
[----:B--2---:R-:W-:Y:S04]  /*622b0*/  STL.64 [R1+0x60], R12 ;  /* 0x0000600c01007387 */ /* 0x004fe80000100a00 */
[----:B------:R-:W-:Y:S04]  /*622c0*/  STL.64 [R1+0x68], R14 ;  /* 0x0000680e01007387 */ /* 0x000fe80000100a00 */
[----:B------:R-:W0:Y:S04]  /*622d0*/  LDSM.16.M88.4 R24, [R29+0x4e000] ;  /* 0x04e000001d18783b */ /* 0x000e280000000200 */
[----:B------:R-:W1:Y:S04]  /*622e0*/  LDSM.16.M88.4 R12, [R29+0x4f000] ;  /* 0x04f000001d0c783b */ /* 0x000e680000000200 */
[----:B0-----:R0:W-:Y:S04]  /*622f0*/  STL.64 [R1+0x50], R24 ;  /* 0x0000501801007387 */ /* 0x0011e80000100a00 */
[----:B------:R2:W-:Y:S01]  /*62300*/  STL.64 [R1+0x58], R26 ;  /* 0x0000581a01007387 */ /* 0x0005e20000100a00 */
[----:B-1----:R-:W-:-:S02]  /*62310*/  IMAD.MOV.U32 R3, RZ, RZ, R15 ;  /* 0x000000ffff037224 */ /* 0x002fc400078e000f */
[----:B------:R-:W-:Y:S01]  /*62320*/  IMAD.MOV.U32 R28, RZ, RZ, R14 ;  /* 0x000000ffff1c7224 */ /* 0x000fe200078e000e */
[----:B------:R-:W-:Y:S04]  /*62330*/  STL.64 [R1+0x40], R12 ;  /* 0x0000400c01007387 */ /* 0x000fe80000100a00 */
[----:B------:R-:W-:Y:S04]  /*62340*/  STL.64 [R1+0x48], R14 ;  /* 0x0000480e01007387 */ /* 0x000fe80000100a00 */
[----:B0-----:R-:W3:Y:S04]  /*62350*/  LDL.LU.64 R24, [R1+0xf90] ;  /* 0x000f900001187983 */ /* 0x001ee80000300a00 */
[----:B--2---:R-:W2:Y:S04]  /*62360*/  LDL.LU.64 R26, [R1+0xf98] ;  /* 0x000f9800011a7983 */ /* 0x004ea80000300a00 */
[----:B------:R-:W-:Y:S04]  /*62370*/  STL [R1+0xd1a4], R3 ;  /* 0x00d1a40301007387 */ /* 0x000fe80000100800 */
[----:B------:R-:W-:Y:S04]  /*62380*/  STL [R1+0xd1a0], R28 ;  /* 0x00d1a01c01007387 */ /* 0x000fe80000100800 */
[----:B------:R0:W-:Y:S04]  /*62390*/  STL [R1+0xb600], R29 ;  /* 0x00b6001d01007387 */ /* 0x0001e80000100800 */
[----:B0-----:R-:W2:Y:S04]  /*623a0*/  LDL R29, [R1+0x8f0] ;  /* 0x0008f000011d7983 */ /* 0x001ea80000100800 */
[----:B--2---:R-:W0:Y:S04]  /*623b0*/  LDSM.16.MT88.4 R12, [R29+0x80] ;  /* 0x000080001d0c783b */ /* 0x004e280000004200 */
[----:B0-----:R-:W-:Y:S04]  /*623c0*/  STL.64 [R1+0xd938], R14 ;  /* 0x00d9380e01007387 */ /* 0x001fe80000100a00 */
[----:B------:R0:W-:Y:S04]  /*623d0*/  STL.64 [R1+0xd930], R12 ;  /* 0x00d9300c01007387 */ /* 0x0001e80000100a00 */
[----:B0-----:R-:W2:Y:S04]  /*623e0*/  LDL.LU.64 R12, [R1+0xfb0] ;  /* 0x000fb000010c7983 */ /* 0x001ea80000300a00 */
[----:B------:R-:W2:Y:S01]  /*623f0*/  LDL.LU.64 R14, [R1+0xfb8] ;  /* 0x000fb800010e7983 */ /* 0x000ea20000300a00 */
[----:B---3--:R-:W-:Y:S01]  /*62400*/  IMAD.MOV.U32 R3, RZ, RZ, R17 ;  /* 0x000000ffff037224 */ /* 0x008fe200078e0011 */
[C---:B--2---:R-:W-:Y:S11]  /*62410*/  HMMA.16816.F32 R12, R20.reuse, R16, R12 ;  /* 0x00000010140c723c */ /* 0x044ff6000000180c */
[----:B------:R-:W-:Y:S11]  /*62420*/  @!UPT UIADD3 URZ, URZ, URZ, URZ ;  /* 0x0000003f3f3ff290 */ /* 0x000ff6000fffe03f */
[----:B------:R-:W-:Y:S01]  /*62430*/  @!UPT UIADD3 URZ, URZ, URZ, URZ ;  /* 0x0000003f3f3ff290 */ /* 0x000fe2000fffe03f */
[----:B------:R-:W-:Y:S04]  /*62440*/  STL.64 [R1+0x4f0], R12 ;  /* 0x0004f00c01007387 */ /* 0x000fe80000100a00 */
[----:B------:R0:W-:Y:S02]  /*62450*/  STL.64 [R1+0x4f8], R14 ;  /* 0x0004f80e01007387 */ /* 0x0001e40000100a00 */
[----:B0-----:R-:W-:Y:S02]  /*62460*/  IMAD.MOV.U32 R14, RZ, RZ, R16 ;  /* 0x000000ffff0e7224 */ /* 0x001fe400078e0010 */
[----:B------:R-:W4:Y:S02]  /*62470*/  LDL.LU.64 R16, [R1+0xd9d0] ;  /* 0x00d9d00001107983 */ /* 0x000f240000300a00 */
[----:B----4-:R-:W-:Y:S01]  /*62480*/  HMMA.16816.F32 R8, R20, R16, R8 ;  /* 0x000000101408723c */ /* 0x010fe20000001808 */
[----:B------:R-:W-:-:S02]  /*62490*/  IMAD.MOV.U32 R13, RZ, RZ, R16 ;  /* 0x000000ffff0d7224 */ /* 0x000fc400078e0010 */
[----:B------:R-:W-:Y:S11]  /*624a0*/  IMAD.MOV.U32 R12, RZ, RZ, R17 ;  /* 0x000000ffff0c7224 */ /* 0x000ff600078e0011 */
[----:B------:R-:W-:Y:S09]  /*624b0*/  @!UPT UIADD3 URZ, URZ, URZ, URZ ;  /* 0x0000003f3f3ff290 */ /* 0x000ff2000fffe03f */
[----:B------:R0:W-:Y:S04]  /*624c0*/  STL.64 [R1+0x4e0], R8 ;  /* 0x0004e00801007387 */ /* 0x0001e80000100a00 */
[----:B------:R-:W-:Y:S04]  /*624d0*/  STL.64 [R1+0x4e8], R10 ;  /* 0x0004e80a01007387 */ /* 0x000fe80000100a00 */
[----:B0-----:R-:W2:Y:S04]  /*624e0*/  LDL.LU.64 R8, [R1+0xd9c8] ;  /* 0x00d9c80001087983 */ /* 0x001ea80000300a00 */
[----:B------:R-:W3:Y:S04]  /*624f0*/  LDL.LU.64 R16, [R1+0xd9c0] ;  /* 0x00d9c00001107983 */ /* 0x000ee80000300a00 */
[----:B------:R-:W-:Y:S04]  /*62500*/  STL [R1+0xd990], R14 ;  /* 0x00d9900e01007387 */ /* 0x000fe80000100800 */
[----:B------:R0:W-:Y:S04]  /*62510*/  STL.64 [R1+0xd988], R12 ;  /* 0x00d9880c01007387 */ /* 0x0001e80000100a00 */
[----:B0-----:R-:W4:Y:S04]  /*62520*/  LDL.LU.64 R12, [R1+0xf80] ;  /* 0x000f8000010c7983 */ /* 0x001f280000300a00 */
[----:B------:R-:W4:Y:S01]  /*62530*/  LDL.LU.64 R14, [R1+0xf88] ;  /* 0x000f8800010e7983 */ /* 0x000f220000300a00 */
[C---:B---3--:R-:W-:Y:S03]  /*62540*/  HMMA.16816.F32 R16, R20.reuse, R16, R24 ;  /* 0x000000101410723c */ /* 0x048fe60000001818 */
[----:B------:R-:W3:Y:S04]  /*62550*/  LDL.LU.64 R26, [R1+0xd9b8] ;  /* 0x00d9b800011a7983 */ /* 0x000ee80000300a00 */
[----:B------:R-:W4:Y:S11]  /*62560*/  LDL.LU.64 R24, [R1+0xd9b0] ;  /* 0x00d9b00001187983 */ /* 0x000f360000300a00 */
[----:B------:R-:W-:Y:S05]  /*62570*/  @!UPT UIADD3 URZ, URZ, URZ, URZ ;  /* 0x0000003f3f3ff290 */ /* 0x000fea000fffe03f */
[----:B------:R0:W-:Y:S04]  /*62580*/  STL.64 [R1+0x4d0], R16 ;  /* 0x0004d01001007387 */ /* 0x0001e80000100a00 */
[----:B------:R1:W-:Y:S04]  /*62590*/  STL.64 [R1+0x4d8], R18 ;  /* 0x0004d81201007387 */ /* 0x0003e80000100a00 */
[----:B0-----:R-:W2:Y:S04]  /*625a0*/  LDL.LU.64 R16, [R1+0xdb0] ;  /* 0x000db00001107983 */ /* 0x001ea80000300a00 */
[----:B-1----:R-:W2:Y:S01]  /*625b0*/  LDL.LU.64 R18, [R1+0xdb8] ;  /* 0x000db80001127983 */ /* 0x002ea20000300a00 */
[C---:B----4-:R-:W-:Y:S11]  /*625c0*/  HMMA.16816.F32 R12, R20.reuse, R24, R12 ;  /* 0x00000018140c723c */ /* 0x050ff6000000180c */
[----:B------:R-:W-:Y:S11]  /*625d0*/  @!UPT UIADD3 URZ, URZ, URZ, URZ ;  /* 0x0000003f3f3ff290 */ /* 0x000ff6000fffe03f */
[----:B------:R-:W-:Y:S01]  /*625e0*/  @!UPT UIADD3 URZ, URZ, URZ, URZ ;  /* 0x0000003f3f3ff290 */ /* 0x000fe2000fffe03f */
[----:B------:R0:W-:Y:S04]  /*625f0*/  STL.64 [R1+0x4c0], R12 ;  /* 0x0004c00c01007387 */ /* 0x0001e80000100a00 */
[----:B------:R-:W-:Y:S04]  /*62600*/  STL.64 [R1+0x4c8], R14 ;  /* 0x0004c80e01007387 */ /* 0x000fe80000100a00 */
[----:B0-----:R-:W4:Y:S04]  /*62610*/  LDL.64 R12, [R1+0xa0] ;  /* 0x0000a000010c7983 */ /* 0x001f280000100a00 */
[----:B----4-:R0:W-:Y:S04]  /*62620*/  STL.64 [R1+0xd998], R12 ;  /* 0x00d9980c01007387 */ /* 0x0101e80000100a00 */
[----:B0-----:R-:W4:Y:S04]  /*62630*/  LDL.64 R12, [R1+0xb0] ;  /* 0x0000b000010c7983 */ /* 0x001f280000100a00 */
[----:B----4-:R0:W-:Y:S04]  /*62640*/  STL.64 [R1+0xd9a8], R12 ;  /* 0x00d9a80c01007387 */ /* 0x0101e80000100a00 */
[----:B0-----:R-:W4:Y:S04]  /*62650*/  LDL.LU.64 R12, [R1+0xde0] ;  /* 0x000de000010c7983 */ /* 0x001f280000300a00 */
[----:B------:R-:W4:Y:S01]  /*62660*/  LDL.LU.64 R14, [R1+0xde8] ;  /* 0x000de800010e7983 */ /* 0x000f220000300a00 */
[C---:B--2---:R-:W-:Y:S03]  /*62670*/  HMMA.16816.F32 R16, R20.reuse, R4, R16 ;  /* 0x000000041410723c */ /* 0x044fe60000001810 */
[----:B---3--:R-:W-:Y:S04]  /*62680*/  STL.64 [R1+0xd8f0], R26 ;  /* 0x00d8f01a01007387 */ /* 0x008fe80000100a00 */
[----:B------:R0:W-:Y:S04]  /*62690*/  STL.64 [R1+0xd8e8], R24 ;  /* 0x00d8e81801007387 */ /* 0x0001e80000100a00 */
[----:B0-----:R-:W2:Y:S01]  /*626a0*/  LDL.64 R24, [R1+0xc0] ;  /* 0x0000c00001187983 */ /* 0x001ea20000100a00 */
[C---:B----4-:R-:W-:Y:S11]  /*626b0*/  HMMA.16816.F32 R12, R20.reuse, R8, R12 ;  /* 0x00000008140c723c */ /* 0x050ff6000000180c */
[----:B------:R-:W-:Y:S11]  /*626c0*/  @!UPT UIADD3 URZ, URZ, URZ, URZ ;  /* 0x0000003f3f3ff290 */ /* 0x000ff6000fffe03f */
[----:B------:R-:W-:Y:S01]  /*626d0*/  @!UPT UIADD3 URZ, URZ, URZ, URZ ;  /* 0x0000003f3f3ff290 */ /* 0x000fe2000fffe03f */
[----:B------:R0:W-:Y:S01]  /*626e0*/  STL [R1+0x4b0], R12 ;  /* 0x0004b00c01007387 */ /* 0x0001e20000100800 */
[----:B------:R-:W-:Y:S02]  /*626f0*/  IMAD.MOV.U32 R7, RZ, RZ, R14 ;  /* 0x000000ffff077224 */ /* 0x000fe400078e000e */
[----:B------:R-:W-:Y:S01]  /*62700*/  IMAD.MOV.U32 R6, RZ, RZ, R13 ;  /* 0x000000ffff067224 */ /* 0x000fe200078e000d */
[----:B------:R1:W-:Y:S04]  /*62710*/  STL [R1+0x4bc], R15 ;  /* 0x0004bc0f01007387 */ /* 0x0003e80000100800 */
[----:B0-----:R-:W3:Y:S04]  /*62720*/  LDL.LU.64 R12, [R1+0xdd0] ;  /* 0x000dd000010c7983 */ /* 0x001ee80000300a00 */
[----:B-1----:R-:W3:Y:S04]  /*62730*/  LDL.LU.64 R14, [R1+0xdd8] ;  /* 0x000dd800010e7983 */ /* 0x002ee80000300a00 */
[----:B------:R0:W-:Y:S04]  /*62740*/  STL.64 [R1+0xd9a0], R8 ;  /* 0x00d9a00801007387 */ /* 0x0001e80000100a00 */
[----:B------:R-:W-:Y:S04]  /*62750*/  STL [R1+0xd4b4], R7 ;  /* 0x00d4b40701007387 */ /* 0x000fe80000100800 */
[----:B------:R-:W-:Y:S04]  /*62760*/  STL [R1+0xd4b0], R6 ;  /* 0x00d4b00601007387 */ /* 0x000fe80000100800 */
[----:B0-----:R-:W4:Y:S04]  /*62770*/  LDL.LU.64 R8, [R1+0xbf0] ;  /* 0x000bf00001087983 */ /* 0x001f280000300a00 */
[----:B------:R-:W4:Y:S04]  /*62780*/  LDL.LU.64 R10, [R1+0xbf8] ;  /* 0x000bf800010a7983 */ /* 0x000f280000300a00 */
[----:B------:R-:W-:Y:S04]  /*62790*/  STL.64 [R1+0x4a0], R16 ;  /* 0x0004a01001007387 */ /* 0x000fe80000100a00 */
[----:B------:R-:W-:Y:S04]  /*627a0*/  STL.64 [R1+0x4a8], R18 ;  /* 0x0004a81201007387 */ /* 0x000fe80000100a00 */
[----:B------:R-:W0:Y:S04]  /*627b0*/  LDSM.16.MT88.4 R16, [R29+0x100] ;  /* 0x000100001d10783b */ /* 0x000e280000004200 */
[----:B------:R-:W-:Y:S04]  /*627c0*/  STL [R1+0xd8d4], R4 ;  /* 0x00d8d40401007387 */ /* 0x000fe80000100800 */
[----:B------:R1:W-:Y:S04]  /*627d0*/  STL [R1+0xd8d0], R5 ;  /* 0x00d8d00501007387 */ /* 0x0003e80000100800 */
[----:B-1----:R-:W2:Y:S04]  /*627e0*/  LDL.LU.64 R4, [R1+0xdc0] ;  /* 0x000dc00001047983 */ /* 0x002ea80000300a00 */
[----:B------:R-:W2:Y:S04]  /*627f0*/  LDL.LU.64 R6, [R1+0xdc8] ;  /* 0x000dc80001067983 */ /* 0x000ea80000300a00 */
[----:B------:R-:W-:Y:S04]  /*62800*/  STL [R1+0xd8c8], R29 ;  /* 0x00d8c81d01007387 */ /* 0x000fe80000100800 */
[----:B0-----:R-:W-:Y:S04]  /*62810*/  STL.64 [R1+0xd7f0], R18 ;  /* 0x00d7f01201007387 */ /* 0x001fe80000100a00 */
[----:B------:R0:W-:Y:S04]  /*62820*/  STL.64 [R1+0xd7e8], R16 ;  /* 0x00d7e81001007387 */ /* 0x0001e80000100a00 */
[----:B0-----:R-:W3:Y:S02]  /*62830*/  LDL.64 R16, [R1+0x30] ;  /* 0x0000300001107983 */ /* 0x001ee40000100a00 */
[C---:B---3--:R-:W-:Y:S11]  /*62840*/  HMMA.16816.F32 R12, R20.reuse, R16, R12 ;  /* 0x00000010140c723c */ /* 0x048ff6000000180c */
[----:B------:R-:W-:Y:S11]  /*62850*/  @!UPT UIADD3 URZ, URZ, URZ, URZ ;  /* 0x0000003f3f3ff290 */ /* 0x000ff6000fffe03f */
[----:B------:R-:W-:Y:S01]  /*62860*/  @!UPT UIADD3 URZ, URZ, URZ, URZ ;  /* 0x0000003f3f3ff290 */ /* 0x000fe2000fffe03f */
[----:B------:R0:W-:Y:S04]  /*62870*/  STL.64 [R1+0x820], R12 ;  /* 0x0008200c01007387 */ /* 0x0001e80000100a00 */
[----:B------:R-:W-:Y:S04]  /*62880*/  STL.64 [R1+0x828], R14 ;  /* 0x0008280e01007387 */ /* 0x000fe80000100a00 */
[----:B0-----:R-:W4:Y:S01]  /*62890*/  LDL.LU.64 R12, [R1+0xd9a8] ;  /* 0x00d9a800010c7983 */ /* 0x001f220000300a00 */
[----:B--2---:R-:W-:Y:S01]  /*628a0*/  HMMA.16816.F32 R4, R20, R24, R4 ;  /* 0x000000181404723c */ /* 0x004fe20000001804 */
[----:B------:R-:W-:-:S02]  /*628b0*/  IMAD.MOV.U32 R2, RZ, RZ, R16 ;  /* 0x000000ffff027224 */ /* 0x000fc400078e0010 */
[----:B------:R-:W-:Y:S02]  /*628c0*/  IMAD.MOV.U32 R0, RZ, RZ, R17 ;  /* 0x000000ffff007224 */ /* 0x000fe400078e0011 */
[----:B------:R-:W2:Y:S04]  /*628d0*/  LDL.LU.64 R16, [R1+0xbe0] ;  /* 0x000be00001107983 */ /* 0x000ea80000300a00 */
[----:B------:R-:W2:Y:S04]  /*628e0*/  LDL.LU.64 R18, [R1+0xbe8] ;  /* 0x000be80001127983 */ /* 0x000ea80000300a00 */
[----:B------:R-:W-:Y:S10]  /*628f0*/  STL [R1+0xd8cc], R2 ;  /* 0x00d8cc0201007387 */ /* 0x000ff40000100800 */
[----:B------:R-:W-:Y:S04]  /*62900*/  STL.64 [R1+0x810], R4 ;  /* 0x0008100401007387 */ /* 0x000fe80000100a00 */
[----:B------:R0:W-:Y:S02]  /*62910*/  STL.64 [R1+0x818], R6 ;  /* 0x0008180601007387 */ /* 0x0001e40000100a00 */
[----:B0-----:R-:W-:-:S02]  /*62920*/  IMAD.MOV.U32 R7, RZ, RZ, R24 ;  /* 0x000000ffff077224 */ /* 0x001fc400078e0018 */
[----:B------:R-:W-:Y:S02]  /*62930*/  IMAD.MOV.U32 R6, RZ, RZ, R25 ;  /* 0x000000ffff067224 */ /* 0x000fe400078e0019 */
[----:B------:R-:W3:Y:S04]  /*62940*/  LDL.64 R24, [R1+0x80] ;  /* 0x0000800001187983 */ /* 0x000ee80000100a00 */
[----:B------:R0:W-:Y:S04]  /*62950*/  STL.64 [R1+0xd950], R6 ;  /* 0x00d9500601007387 */ /* 0x0001e80000100a00 */
[----:B------:R-:W2:Y:S04]  /*62960*/  LDL.LU.64 R4, [R1+0xbd0] ;  /* 0x000bd00001047983 */ /* 0x000ea80000300a00 */
[----:B0-----:R-:W2:Y:S01]  /*62970*/  LDL.LU.64 R6, [R1+0xbd8] ;  /* 0x000bd80001067983 */ /* 0x001ea20000300a00 */
[----:B----4-:R-:W-:Y:S11]  /*62980*/  HMMA.16816.F32 R8, R20, R12, R8 ;  /* 0x0000000c1408723c */ /* 0x010ff60000001808 */
[----:B------:R-:W-:Y:S11]  /*62990*/  @!UPT UIADD3 URZ, URZ, URZ, URZ ;  /* 0x0000003f3f3ff290 */ /* 0x000ff6000fffe03f */
[----:B------:R-:W-:Y:S01]  /*629a0*/  @!UPT UIADD3 URZ, URZ, URZ, URZ ;  /* 0x0000003f3f3ff290 */ /* 0x000fe2000fffe03f */
[----:B------:R0:W-:Y:S04]  /*629b0*/  STL.64 [R1+0x800], R8 ;  /* 0x0008000801007387 */ /* 0x0001e80000100a00 */
[----:B------:R1:W-:Y:S04]  /*629c0*/  STL.64 [R1+0x808], R10 ;  /* 0x0008080a01007387 */ /* 0x0003e80000100a00 */
[----:B0-----:R-:W4:Y:S01]  /*629d0*/  LDL.LU.64 R8, [R1+0xd9a0] ;  /* 0x00d9a00001087983 */ /* 0x001f220000300a00 */
[----:B-1----:R-:W-:Y:S02]  /*629e0*/  IMAD.MOV.U32 R11, RZ, RZ, R12 ;  /* 0x000000ffff0b7224 */ /* 0x002fe400078e000c */
[----:B------:R-:W-:-:S02]  /*629f0*/  IMAD.MOV.U32 R10, RZ, RZ, R13 ;  /* 0x000000ffff0a7224 */ /* 0x000fc400078e000d */
[----:B------:R-:W2:Y:S04]  /*62a00*/  LDL.LU.64 R12, [R1+0xd998] ;  /* 0x00d99800010c7983 */ /* 0x000ea80000300a00 */
[----:B------:R-:W-:Y:S04]  /*62a10*/  STL.64 [R1+0xd8e0], R10 ;  /* 0x00d8e00a01007387 */ /* 0x000fe80000100a00 */
[----:B----4-:R0:W-:Y:S01]  /*62a20*/  STL.64 [R1+0xd8d8], R8 ;  /* 0x00d8d80801007387 */ /* 0x0101e20000100a00 */
[----:B--2---:R-:W-:Y:S03]  /*62a30*/  HMMA.16816.F32 R16, R20, R12, R16 ;  /* 0x0000000c1410723c */ /* 0x004fe60000001810 */
[----:B0-----:R-:W2:Y:S11]  /*62a40*/  LDL.64 R8, [R1+0x90] ;  /* 0x0000900001087983 */ /* 0x001eb60000100a00 */
[----:B------:R-:W-:Y:S09]  /*62a50*/  @!UPT UIADD3 URZ, URZ, URZ, URZ ;  /* 0x0000003f3f3ff290 */ /* 0x000ff2000fffe03f */
[----:B------:R0:W-:Y:S04]  /*62a60*/  STL.64 [R1+0x7f0], R16 ;  /* 0x0007f01001007387 */ /* 0x0001e80000100a00 */
[----:B------:R1:W-:Y:S04]  /*62a70*/  STL.64 [R1+0x7f8], R18 ;  /* 0x0007f81201007387 */ /* 0x0003e80000100a00 */
[----:B------:R-:W4:Y:S01]  /*62a80*/  LDL.LU R14, [R1+0xd990] ;  /* 0x00d99000010e7983 */ /* 0x000f220000300800 */
[----:B0-----:R-:W-:Y:S02]  /*62a90*/  IMAD.MOV.U32 R17, RZ, RZ, R12 ;  /* 0x000000ffff117224 */ /* 0x001fe400078e000c */
[----:B------:R-:W-:-:S02]  /*62aa0*/  IMAD.MOV.U32 R16, RZ, RZ, R13 ;  /* 0x000000ffff107224 */ /* 0x000fc400078e000d */
[----:B------:R-:W3:Y:S01]  /*62ab0*/  LDL.LU.64 R12, [R1+0xd988] ;  /* 0x00d98800010c7983 */ /* 0x000ee20000300a00 */
[----:B--2---:R-:W-:Y:S01]  /*62ac0*/  HMMA.16816.F32 R4, R20, R8, R4 ;  /* 0x000000081404723c */ /* 0x004fe20000001804 */
[----:B-1----:R-:W-:Y:S02]  /*62ad0*/  IMAD.MOV.U32 R19, RZ, RZ, R8 ;  /* 0x000000ffff137224 */ /* 0x002fe400078e0008 */
[----:B------:R-:W-:Y:S11]  /*62ae0*/  IMAD.MOV.U32 R18, RZ, RZ, R9 ;  /* 0x000000ffff127224 */ /* 0x000ff600078e0009 */
[----:B------:R-:W-:Y:S09]  /*62af0*/  @!UPT UIADD3 URZ, URZ, URZ, URZ ;  /* 0x0000003f3f3ff290 */ /* 0x000ff2000fffe03f */
[----:B------:R0:W-:Y:S01]  /*62b00*/  STL [R1+0x7e4], R5 ;  /* 0x0007e40501007387 */ /* 0x0001e20000100800 */
[----:B------:R-:W-:-:S03]  /*62b10*/  IMAD.MOV.U32 R28, RZ, RZ, R4 ;  /* 0x000000ffff1c7224 */ /* 0x000fc600078e0004 */
[----:B------:R1:W-:Y:S04]  /*62b20*/  STL.64 [R1+0x7e8], R6 ;  /* 0x0007e80601007387 */ /* 0x0003e80000100a00 */
[----:B0-----:R-:W2:Y:S04]  /*62b30*/  LDL.LU.64 R4, [R1+0xbc0] ;  /* 0x000bc00001047983 */ /* 0x001ea80000300a00 */
[----:B-1----:R-:W2:Y:S04]  /*62b40*/  LDL.LU.64 R6, [R1+0xbc8] ;  /* 0x000bc80001067983 */ /* 0x002ea80000300a00 */
[----:B------:R-:W-:Y:S04]  /*62b50*/  STL.64 [R1+0xd900], R18 ;  /* 0x00d9001201007387 */ /* 0x000fe80000100a00 */
[----:B------:R3:W-:Y:S02]  /*62b60*/  STL.64 [R1+0xd8f8], R16 ;  /* 0x00d8f81001007387 */ /* 0x0007e40000100a00 */
[----:B---3--:R-:W-:-:S02]  /*62b70*/  IMAD.MOV.U32 R16, RZ, RZ, R13 ;  /* 0x000000ffff107224 */ /* 0x008fc400078e000d */
[----:B------:R-:W-:Y:S01]  /*62b80*/  IMAD.MOV.U32 R17, RZ, RZ, R12 ;  /* 0x000000ffff117224 */ /* 0x000fe200078e000c */
[----:B------:R-:W3:Y:S04]  /*62b90*/  LDL R13, [R1+0x44] ;  /* 0x00004400010d7983 */ /* 0x000ee80000100800 */
[----:B------:R-:W3:Y:S04]  /*62ba0*/  LDL R12, [R1+0x40] ;  /* 0x00004000010c7983 */ /* 0x000ee80000100800 */
[----:B---3--:R0:W-:Y:S04]  /*62bb0*/  STL.64 [R1+0xd948], R12 ;  /* 0x00d9480c01007387 */ /* 0x0081e80000100a00 */
[----:B0-----:R-:W3:Y:S01]  /*62bc0*/  LDL.64 R12, [R1+0x50] ;  /* 0x00005000010c7983 */ /* 0x001ee20000100a00 */
[----:B--2---:R-:W-:Y:S03]  /*62bd0*/  HMMA.16816.F32 R4, R20, R24, R4 ;  /* 0x000000181404723c */ /* 0x004fe60000001804 */
[----:B---3--:R0:W-:Y:S04]  /*62be0*/  STL.64 [R1+0xd958], R12 ;  /* 0x00d9580c01007387 */ /* 0x0081e80000100a00 */
[----:B0-----:R-:W2:Y:S04]  /*62bf0*/  LDL.64 R12, [R1+0x60] ;  /* 0x00006000010c7983 */ /* 0x001ea80000100a00 */
[----:B--2---:R0:W-:Y:S04]  /*62c00*/  STL.64 [R1+0xd970], R12 ;  /* 0x00d9700c01007387 */ /* 0x0041e80000100a00 */
[----:B0-----:R-:W2:Y:S04]  /*62c10*/  LDL R12, [R1+0x70] ;  /* 0x00007000010c7983 */ /* 0x001ea80000100800 */
[----:B------:R-:W2:Y:S04]  /*62c20*/  LDL R13, [R1+0x74] ;  /* 0x00007400010d7983 */ /* 0x000ea80000100800 */
[----:B------:R4:W-:Y:S02]  /*62c30*/  STL.64 [R1+0xd918], R16 ;  /* 0x00d9181001007387 */ /* 0x0009e40000100a00 */
[----:B----4-:R-:W-:-:S02]  /*62c40*/  IMAD.MOV.U32 R16, RZ, RZ, R14 ;  /* 0x000000ffff107224 */ /* 0x010fc400078e000e */
[----:B------:R-:W-:-:S05]  /*62c50*/  IMAD.MOV.U32 R17, RZ, RZ, R3 ;  /* 0x000000ffff117224 */ /* 0x000fca00078e0003 */
[----:B------:R-:W-:Y:S01]  /*62c60*/  STL.64 [R1+0xd940], R16 ;  /* 0x00d9401001007387 */ /* 0x000fe20000100a00 */
[----:B------:R-:W-:-:S03]  /*62c70*/  IMAD.MOV.U32 R3, RZ, RZ, R7 ;  /* 0x000000ffff037224 */ /* 0x000fc600078e0007 */
[----:B------:R-:W-:Y:S04]  /*62c80*/  STL [R1+0xd1a8], R28 ;  /* 0x00d1a81c01007387 */ /* 0x000fe80000100800 */
[----:B------:R0:W-:Y:S04]  /*62c90*/  STL.64 [R1+0x7d0], R4 ;  /* 0x0007d00401007387 */ /* 0x0001e80000100a00 */
[----:B------:R1:W-:Y:S04]  /*62ca0*/  STL [R1+0x7d8], R6 ;  /* 0x0007d80601007387 */ /* 0x0003e80000100800 */
[----:B0-----:R-:W3:Y:S04]  /*62cb0*/  LDL.LU.64 R4, [R1+0x9b0] ;  /* 0x0009b00001047983 */ /* 0x001ee80000300a00 */
[----:B-1----:R-:W4:Y:S04]  /*62cc0*/  LDL.LU.64 R6, [R1+0x9b8] ;  /* 0x0009b80001067983 */ /* 0x002f280000300a00 */
[----:B----4-:R-:W-:Y:S04]  /*62cd0*/  STL.64 [R1+0xd968], R6 ;  /* 0x00d9680601007387 */ /* 0x010fe80000100a00 */
[----:B---3--:R0:W-:Y:S04]  /*62ce0*/  STL.64 [R1+0xd960], R4 ;  /* 0x00d9600401007387 */ /* 0x0081e80000100a00 */
[----:B0-----:R-:W3:Y:S04]  /*62cf0*/  LDL.LU.64 R4, [R1+0x9c0] ;  /* 0x0009c00001047983 */ /* 0x001ee80000300a00 */
[----:B------:R-:W4:Y:S01]  /*62d00*/  LDL.LU.64 R6, [R1+0x9c8] ;  /* 0x0009c80001067983 */ /* 0x000f220000300a00 */
[----:B------:R-:W-:-:S02]  /*62d10*/  IMAD.MOV.U32 R2, RZ, RZ, R24 ;  /* 0x000000ffff027224 */ /* 0x000fc400078e0018 */
[----:B------:R-:W-:Y:S01]  /*62d20*/  IMAD.MOV.U32 R29, RZ, RZ, R25 ;  /* 0x000000ffff1d7224 */ /* 0x000fe200078e0019 */
[----:B----4-:R-:W-:Y:S04]  /*62d30*/  STL.64 [R1+0xd980], R6 ;  /* 0x00d9800601007387 */ /* 0x010fe80000100a00 */
[----:B---3--:R0:W-:Y:S04]  /*62d40*/  STL.64 [R1+0xd978], R4 ;  /* 0x00d9780401007387 */ /* 0x0081e80000100a00 */
[----:B0-----:R-:W2:Y:S04]  /*62d50*/  LDL.LU.64 R4, [R1+0x9d0] ;  /* 0x0009d00001047983 */ /* 0x001ea80000300a00 */
[----:B------:R-:W2:Y:S04]  /*62d60*/  LDL.LU.64 R6, [R1+0x9d8] ;  /* 0x0009d80001067983 */ /* 0x000ea80000300a00 */
[----:B------:R-:W3:Y:S04]  /*62d70*/  LDL.LU.64 R16, [R1+0x9a0] ;  /* 0x0009a00001107983 */ /* 0x000ee80000300a00 */
[----:B------:R-:W3:Y:S04]  /*62d80*/  LDL.LU.64 R18, [R1+0x9a8] ;  /* 0x0009a80001127983 */ /* 0x000ee80000300a00 */
[----:B------:R-:W4:Y:S04]  /*62d90*/  LDL.LU.64 R24, [R1+0xf50] ;  /* 0x000f500001187983 */ /* 0x000f280000300a00 */
[----:B------:R-:W2:Y:S04]  /*62da0*/  LDL.LU.64 R26, [R1+0xf58] ;  /* 0x000f5800011a7983 */ /* 0x000ea80000300a00 */
[----:B--2---:R-:W-:Y:S04]  /*62db0*/  STL.64 [R1+0xd910], R26 ;  /* 0x00d9101a01007387 */ /* 0x004fe80000100a00 */
[----:B----4-:R0:W-:Y:S04]  /*62dc0*/  STL.64 [R1+0xd908], R24 ;  /* 0x00d9081801007387 */ /* 0x0101e80000100a00 */
[----:B0-----:R-:W2:Y:S04]  /*62dd0*/  LDL.LU.64 R24, [R1+0xf60] ;  /* 0x000f600001187983 */ /* 0x001ea80000300a00 */
[----:B------:R-:W4:Y:S01]  /*62de0*/  LDL.LU.64 R26, [R1+0xf68] ;  /* 0x000f6800011a7983 */ /* 0x000f220000300a00 */
[----:B------:R-:W-:Y:S03]  /*62df0*/  HMMA.16816.F32 R12, R20, R12, R4 ;  /* 0x0000000c140c723c */ /* 0x000fe60000001804 */
[----:B----4-:R-:W-:Y:S04]  /*62e00*/  STL.64 [R1+0xd928], R26 ;  /* 0x00d9281a01007387 */ /* 0x010fe80000100a00 */
[----:B--2---:R0:W-:Y:S04]  /*62e10*/  STL.64 [R1+0xd920], R24 ;  /* 0x00d9201801007387 */ /* 0x0041e80000100a00 */
[----:B0-----:R-:W2:Y:S04]  /*62e20*/  LDL.LU.64 R24, [R1+0xf70] ;  /* 0x000f700001187983 */ /* 0x001ea80000300a00 */
[----:B------:R-:W2:Y:S04]  /*62e30*/  LDL.LU.64 R26, [R1+0xf78] ;  /* 0x000f7800011a7983 */ /* 0x000ea80000300a00 */
[----:B------:R-:W4:Y:S04]  /*62e40*/  LDL.LU.64 R8, [R1+0xf40] ;  /* 0x000f400001087983 */ /* 0x000f280000300a00 */
[----:B------:R-:W4:Y:S04]  /*62e50*/  LDL.LU.64 R10, [R1+0xf48] ;  /* 0x000f4800010a7983 */ /* 0x000f280000300a00 */
[----:B------:R-:W-:Y:S04]  /*62e60*/  STL [R1+0xd298], R3 ;  /* 0x00d2980301007387 */ /* 0x000fe80000100800 */
[----:B------:R-:W2:Y:S04]  /*62e70*/  LDL.LU.64 R6, [R1+0xd980] ;  /* 0x00d9800001067983 */ /* 0x000ea80000300a00 */
[----:B------:R-:W2:Y:S04]  /*62e80*/  LDL.LU.64 R4, [R1+0xd978] ;  /* 0x00d9780001047983 */ /* 0x000ea80000300a00 */
[----:B------:R0:W-:Y:S04]  /*62e90*/  STL.64 [R1+0x7c0], R12 ;  /* 0x0007c00c01007387 */ /* 0x0001e80000100a00 */
[----:B------:R-:W-:Y:S04]  /*62ea0*/  STL [R1+0x7c8], R14 ;  /* 0x0007c80e01007387 */ /* 0x000fe80000100800 */
[----:B0-----:R-:W2:Y:S01]  /*62eb0*/  LDL.LU.64 R12, [R1+0xd970] ;  /* 0x00d97000010c7983 */ /* 0x001ea20000300a00 */
[----:B------:R-:W-:-:S05]  /*62ec0*/  IMAD.MOV.U32 R28, RZ, RZ, R15 ;  /* 0x000000ffff1c7224 */ /* 0x000fca00078e000f */
[----:B------:R0:W-:Y:S01]  /*62ed0*/  STL [R1+0xd29c], R28 ;  /* 0x00d29c1c01007387 */ /* 0x0001e20000100800 */
[C---:B--2---:R-:W-:Y:S01]  /*62ee0*/  HMMA.16816.F32 R4, R20.reuse, R12, R4 ;  /* 0x0000000c1404723c */ /* 0x044fe20000001804 */
[----:B0-----:R-:W-:Y:S02]  /*62ef0*/  IMAD.MOV.U32 R28, RZ, RZ, R12 ;  /* 0x000000ffff1c7224 */ /* 0x001fe400078e000c */
[----:B------:R-:W-:Y:S11]  /*62f00*/  IMAD.MOV.U32 R3, RZ, RZ, R13 ;  /* 0x000000ffff037224 */ /* 0x000ff600078e000d */
[----:B------:R-:W-:Y:S09]  /*62f10*/  @!UPT UIADD3 URZ, URZ, URZ, URZ ;  /* 0x0000003f3f3ff290 */ /* 0x000ff2000fffe03f */
[----:B------:R-:W-:Y:S04]  /*62f20*/  STL.64 [R1+0x7b0], R4 ;  /* 0x0007b00401007387 */ /* 0x000fe80000100a00 */
[----:B------:R0:W-:Y:S04]  /*62f30*/  STL.64 [R1+0x7b8], R6 ;  /* 0x0007b80601007387 */ /* 0x0001e80000100a00 */
[----:B0-----:R-:W2:Y:S04]  /*62f40*/  LDL.LU.64 R6, [R1+0xd968] ;  /* 0x00d9680001067983 */ /* 0x001ea80000300a00 */
[----:B------:R-:W2:Y:S04]  /*62f50*/  LDL.LU.64 R4, [R1+0xd960] ;  /* 0x00d9600001047983 */ /* 0x000ea80000300a00 */
[----:B------:R-:W2:Y:S02]  /*62f60*/  LDL.LU.64 R12, [R1+0xd958] ;  /* 0x00d95800010c7983 */ /* 0x000ea40000300a00 */
[C---:B--2---:R-:W-:Y:S11]  /*62f70*/  HMMA.16816.F32 R4, R20.reuse, R12, R4 ;  /* 0x0000000c1404723c */ /* 0x044ff60000001804 */
[----:B------:R-:W-:Y:S11]  /*62f80*/  @!UPT UIADD3 URZ, URZ, URZ, URZ ;  /* 0x0000003f3f3ff290 */ /* 0x000ff6000fffe03f */
[----:B------:R-:W-:Y:S01]  /*62f90*/  @!UPT UIADD3 URZ, URZ, URZ, URZ ;  /* 0x0000003f3f3ff290 */ /* 0x000fe2000fffe03f */
[----:B------:R0:W-:Y:S04]  /*62fa0*/  STL.64 [R1+0x7a0], R4 ;  /* 0x0007a00401007387 */ /* 0x0001e80000100a00 */
[----:B------:R1:W-:Y:S01]  /*62fb0*/  STL.64 [R1+0x7a8], R6 ;  /* 0x0007a80601007387 */ /* 0x0003e20000100a00 */
[----:B0-----:R-:W-:Y:S02]  /*62fc0*/  IMAD.MOV.U32 R4, RZ, RZ, R12 ;  /* 0x000000ffff047224 */ /* 0x001fe400078e000c */
[----:B------:R-:W-:Y:S01]  /*62fd0*/  IMAD.MOV.U32 R5, RZ, RZ, R13 ;  /* 0x000000ffff057224 */ /* 0x000fe200078e000d */
[----:B-1----:R-:W2:Y:S04]  /*62fe0*/  LDL.LU.64 R6, [R1+0xd950] ;  /* 0x00d9500001067983 */ /* 0x002ea80000300a00 */
[----:B------:R-:W3:Y:S02]  /*62ff0*/  LDL.LU.64 R12, [R1+0xd948] ;  /* 0x00d94800010c7983 */ /* 0x000ee40000300a00 */
[----:B---3--:R-:W-:Y:S02]  /*63000*/  HMMA.16816.F32 R20, R20, R12, R16 ;  /* 0x0000000c1414723c */ /* 0x008fe40000001810 */
[----:B------:R-:W3:Y:S04]  /*63010*/  LDL.LU.64 R16, [R1+0xd940] ;  /* 0x00d9400001107983 */ /* 0x000ee80000300a00 */
[----:B------:R-:W3:Y:S04]  /*63020*/  LDL.LU.64 R14, [R1+0xd938] ;  /* 0x00d93800010e7983 */ /* 0x000ee80000300a00 */
[----:B------:R-:W3:Y:S11]  /*63030*/  LDL.LU.64 R12, [R1+0xd930] ;  /* 0x00d93000010c7983 */ /* 0x000ef60000300a00 */
[----:B------:R-:W-:Y:S02]  /*63040*/  @!UPT UIADD3 URZ, URZ, URZ, URZ ;  /* 0x0000003f3f3ff290 */ /* 0x000fe4000fffe03f */
[----:B------:R0:W-:Y:S04]  /*63050*/  STL.64 [R1+0x490], R20 ;  /* 0x0004901401007387 */ /* 0x0001e80000100a00 */
[----:B------:R-:W-:Y:S04]  /*63060*/  STL.64 [R1+0x498], R22 ;  /* 0x0004981601007387 */ /* 0x000fe80000100a00 */
[----:B0-----:R-:W2:Y:S04]  /*63070*/  LDL R20, [R1] ;  /* 0x0000000001147983 */ /* 0x001ea80000100800 */
[----:B------:R-:W2:Y:S01]  /*63080*/  LDL R21, [R1+0x4] ;  /* 0x0000040001157983 */ /* 0x000ea20000100800 */
[C---:B---3--:R-:W-:Y:S03]  /*63090*/  HMMA.16816.F32 R16, R12.reuse, R16, R24 ;  /* 0x000000100c10723c */ /* 0x048fe60000001818 */
[----:B------:R-:W3:Y:S04]  /*630a0*/  LDL.LU.64 R26, [R1+0xd928] ;  /* 0x00d92800011a7983 */ /* 0x000ee80000300a00 */
[----:B------:R-:W3:Y:S11]  /*630b0*/  LDL.LU.64 R24, [R1+0xd920] ;  /* 0x00d9200001187983 */ /* 0x000ef60000300a00 */
[----:B------:R-:W-:Y:S05]  /*630c0*/  @!UPT UIADD3 URZ, URZ, URZ, URZ ;  /* 0x0000003f3f3ff290 */ /* 0x000fea000fffe03f */
[----:B------:R0:W-:Y:S04]  /*630d0*/  STL.64 [R1+0x480], R16 ;  /* 0x0004801001007387 */ /* 0x0001e80000100a00 */
[----:B------:R3:W-:Y:S04]  /*630e0*/  STL.64 [R1+0x488], R18 ;  /* 0x0004881201007387 */ /* 0x0007e80000100a00 */
[----:B0-----:R-:W3:Y:S02]  /*630f0*/  LDL.LU.64 R16, [R1+0xd918] ;  /* 0x00d9180001107983 */ /* 0x001ee40000300a00 */
[C---:B---3--:R-:W-:Y:S02]  /*63100*/  HMMA.16816.F32 R16, R12.reuse, R16, R24 ;  /* 0x000000100c10723c */ /* 0x048fe40000001818 */
[----:B------:R-:W2:Y:S04]  /*63110*/  LDL.LU.64 R26, [R1+0xd910] ;  /* 0x00d91000011a7983 */ /* 0x000ea80000300a00 */
[----:B------:R-:W2:Y:S11]  /*63120*/  LDL.LU.64 R24, [R1+0xd908] ;  /* 0x00d9080001187983 */ /* 0x000eb60000300a00 */
[----:B------:R-:W-:Y:S06]  /*63130*/  @!UPT UIADD3 URZ, URZ, URZ, URZ ;  /* 0x0000003f3f3ff290 */ /* 0x000fec000fffe03f */
[----:B------:R-:W-:Y:S04]  /*63140*/  STL.64 [R1+0x470], R16 ;  /* 0x0004701001007387 */ /* 0x000fe80000100a00 */
[----:B------:R0:W-:Y:S04]  /*63150*/  STL.64 [R1+0x478], R18 ;  /* 0x0004781201007387 */ /* 0x0001e80000100a00 */
[----:B0-----:R-:W3:Y:S04]  /*63160*/  LDL.LU.64 R18, [R1+0xd900] ;  /* 0x00d9000001127983 */ /* 0x001ee80000300a00 */
[----:B------:R-:W3:Y:S01]  /*63170*/  LDL.LU.64 R16, [R1+0xd8f8] ;  /* 0x00d8f80001107983 */ /* 0x000ee20000300a00 */
[C---:B--2---:R-:W-:Y:S03]  /*63180*/  HMMA.16816.F32 R20, R12.reuse, R20, R24 ;  /* 0x000000140c14723c */ /* 0x044fe60000001818 */
[----:B------:R-:W2:Y:S04]  /*63190*/  LDL.LU.64 R26, [R1+0xd8f0] ;  /* 0x00d8f000011a7983 */ /* 0x000ea80000300a00 */
        /* <DEDUP_REMOVED lines=9> */
[----:B------:R-:W-:Y:S04]  /*63230*/  STL.64 [R1+0x450], R8 ;  /* 0x0004500801007387 */ /* 0x000fe80000100a00 */
[----:B------:R0:W-:Y:S04]  /*63240*/  STL.64 [R1+0x458], R10 ;  /* 0x0004580a01007387 */ /* 0x0001e80000100a00 */
[----:B0-----:R-:W4:Y:S04]  /*63250*/  LDL.LU.64 R10, [R1+0xd8e0] ;  /* 0x00d8e000010a7983 */ /* 0x001f280000300a00 */
[----:B------:R-:W3:Y:S04]  /*63260*/  LDL.LU.64 R8, [R1+0xd8d8] ;  /* 0x00d8d80001087983 */ /* 0x000ee80000300a00 */
[----:B--2---:R-:W-:Y:S04]  /*63270*/  STL.64 [R1+0xd7d0], R26 ;  /* 0x00d7d01a01007387 */ /* 0x004fe80000100a00 */
[----:B------:R0:W-:Y:S04]  /*63280*/  STL.64 [R1+0xd7c8], R24 ;  /* 0x00d7c81801007387 */ /* 0x0001e80000100a00 */
[----:B0-----:R-:W2:Y:S04]  /*63290*/  LDL.LU.64 R24, [R1+0xd90] ;  /* 0x000d900001187983 */ /* 0x001ea80000300a00 */
[----:B------:R-:W2:Y:S04]  /*632a0*/  LDL.LU.64 R26, [R1+0xd98] ;  /* 0x000d9800011a7983 */ /* 0x000ea80000300a00 */
[----:B---3--:R0:W-:Y:S01]  /*632b0*/  STL.64 [R1+0xd7d8], R8 ;  /* 0x00d7d80801007387 */ /* 0x0081e20000100a00 */
[----:B--2---:R-:W-:Y:S07]  /*632c0*/  HMMA.16816.F32 R24, R12, R8, R24 ;  /* 0x000000080c18723c */ /* 0x004fee0000001818 */
[----:B0-----:R-:W-:-:S02]  /*632d0*/  IMAD.MOV.U32 R8, RZ, RZ, R4 ;  /* 0x000000ffff087224 */ /* 0x001fc400078e0004 */
[----:B------:R-:W-:Y:S11]  /*632e0*/  IMAD.MOV.U32 R9, RZ, RZ, R5 ;  /* 0x000000ffff097224 */ /* 0x000ff600078e0005 */
[----:B------:R-:W-:Y:S03]  /*632f0*/  @!UPT UIADD3 URZ, URZ, URZ, URZ ;  /* 0x0000003f3f3ff290 */ /* 0x000fe6000fffe03f */
[----:B------:R-:W-:Y:S04]  /*63300*/  STL.64 [R1+0x440], R24 ;  /* 0x0004401801007387 */ /* 0x000fe80000100a00 */
[----:B------:R-:W-:Y:S04]  /*63310*/  STL.64 [R1+0x448], R26 ;  /* 0x0004481a01007387 */ /* 0x000fe80000100a00 */
[----:B------:R-:W2:Y:S04]  /*63320*/  LDL.LU R4, [R1+0xd8d4] ;  /* 0x00d8d40001047983 */ /* 0x000ea80000300800 */
[----:B------:R-:W2:Y:S04]  /*63330*/  LDL.LU R5, [R1+0xd8d0] ;  /* 0x00d8d00001057983 */ /* 0x000ea80000300800 */
[----:B------:R0:W-:Y:S02]  /*63340*/  STL.64 [R1+0xd808], R8 ;  /* 0x00d8080801007387 */ /* 0x0001e40000100a00 */
[----:B0-----:R-:W-:-:S02]  /*63350*/  IMAD.MOV.U32 R8, RZ, RZ, R28 ;  /* 0x000000ffff087224 */ /* 0x001fc400078e001c */
[----:B------:R-:W-:-:S05]  /*63360*/  IMAD.MOV.U32 R9, RZ, RZ, R3 ;  /* 0x000000ffff097224 */ /* 0x000fca00078e0003 */
[----:B------:R0:W-:Y:S04]  /*63370*/  STL.64 [R1+0xd820], R8 ;  /* 0x00d8200801007387 */ /* 0x0001e80000100a00 */
[----:B0-----:R-:W3:Y:S01]  /*63380*/  LDL.64 R8, [R1+0x70] ;  /* 0x0000700001087983 */ /* 0x001ee20000100a00 */
[----:B--2---:R-:W-:Y:S03]  /*63390*/  HMMA.16816.F32 R20, R12, R4, R20 ;  /* 0x000000040c14723c */ /* 0x004fe60000001814 */
[----:B---3--:R0:W-:Y:S02]  /*633a0*/  STL.64 [R1+0xd838], R8 ;  /* 0x00d8380801007387 */ /* 0x0081e40000100a00 */
[----:B0-----:R-:W-:-:S02]  /*633b0*/  IMAD.MOV.U32 R8, RZ, RZ, R2 ;  /* 0x000000ffff087224 */ /* 0x001fc400078e0002 */
[----:B------:R-:W-:Y:S01]  /*633c0*/  IMAD.MOV.U32 R9, RZ, RZ, R29 ;  /* 0x000000ffff097224 */ /* 0x000fe200078e001d */
[----:B------:R-:W2:Y:S04]  /*633d0*/  LDL.LU R2, [R1+0xd8cc] ;  /* 0x00d8cc0001027983 */ /* 0x000ea80000300800 */
[----:B------:R-:W3:Y:S04]  /*633e0*/  LDL.LU R29, [R1+0xd8c8] ;  /* 0x00d8c800011d7983 */ /* 0x000ee80000300800 */
[----:B------:R0:W-:Y:S07]  /*633f0*/  STL.64 [R1+0xd850], R8 ;  /* 0x00d8500801007387 */ /* 0x0001ee0000100a00 */
[----:B------:R-:W-:Y:S04]  /*63400*/  STL.64 [R1+0x430], R20 ;  /* 0x0004301401007387 */ /* 0x000fe80000100a00 */
[----:B------:R-:W-:Y:S01]  /*63410*/  STL.64 [R1+0x438], R22 ;  /* 0x0004381601007387 */ /* 0x000fe20000100a00 */
[----:B0-----:R-:W-:-:S02]  /*63420*/  IMAD.MOV.U32 R8, RZ, RZ, R19 ;  /* 0x000000ffff087224 */ /* 0x001fc400078e0013 */
[----:B------:R-:W-:-:S05]  /*63430*/  IMAD.MOV.U32 R9, RZ, RZ, R18 ;  /* 0x000000ffff097224 */ /* 0x000fca00078e0012 */
[----:B------:R0:W-:Y:S02]  /*63440*/  STL.64 [R1+0xd868], R8 ;  /* 0x00d8680801007387 */ /* 0x0001e40000100a00 */
[----:B0-----:R-:W-:Y:S02]  /*63450*/  IMAD.MOV.U32 R8, RZ, RZ, R17 ;  /* 0x000000ffff087224 */ /* 0x001fe400078e0011 */
[----:B------:R-:W-:-:S05]  /*63460*/  IMAD.MOV.U32 R9, RZ, RZ, R16 ;  /* 0x000000ffff097224 */ /* 0x000fca00078e0010 */
[----:B------:R4:W-:Y:S02]  /*63470*/  STL.64 [R1+0xd880], R8 ;  /* 0x00d8800801007387 */ /* 0x0009e40000100a00 */
[----:B----4-:R-:W-:Y:S02]  /*63480*/  IMAD.MOV.U32 R8, RZ, RZ, R11 ;  /* 0x000000ffff087224 */ /* 0x010fe400078e000b */
[----:B------:R-:W-:-:S05]  /*63490*/  IMAD.MOV.U32 R9, RZ, RZ, R10 ;  /* 0x000000ffff097224 */ /* 0x000fca00078e000a */
[----:B------:R0:W-:Y:S02]  /*634a0*/  STL.64 [R1+0xd898], R8 ;  /* 0x00d8980801007387 */ /* 0x0001e40000100a00 */
[----:B0-----:R-:W-:Y:S02]  /*634b0*/  IMAD.MOV.U32 R8, RZ, RZ, R7 ;  /* 0x000000ffff087224 */ /* 0x001fe400078e0007 */
[----:B------:R-:W-:-:S05]  /*634c0*/  IMAD.MOV.U32 R9, RZ, RZ, R6 ;  /* 0x000000ffff097224 */ /* 0x000fca00078e0006 */
[----:B------:R-:W-:Y:S04]  /*634d0*/  STL.64 [R1+0xd8b0], R8 ;  /* 0x00d8b00801007387 */ /* 0x000fe80000100a00 */
[----:B------:R-:W4:Y:S04]  /*634e0*/  LDL.LU.64 R16, [R1+0x960] ;  /* 0x0009600001107983 */ /* 0x000f280000300a00 */
[----:B------:R-:W2:Y:S04]  /*634f0*/  LDL.LU.64 R18, [R1+0x968] ;  /* 0x0009680001127983 */ /* 0x000ea80000300a00 */
[----:B---3--:R-:W0:Y:S04]  /*63500*/  LDSM.16.MT88.4 R20, [R29+0x180] ;  /* 0x000180001d14783b */ /* 0x008e280000004200 */
[----:B--2---:R-:W-:Y:S04]  /*63510*/  STL.64 [R1+0xd800], R18 ;  /* 0x00d8001201007387 */ /* 0x004fe80000100a00 */
[----:B----4-:R1:W-:Y:S04]  /*63520*/  STL.64 [R1+0xd7f8], R16 ;  /* 0x00d7f81001007387 */ /* 0x0103e80000100a00 */
[----:B-1----:R-:W2:Y:S04]  /*63530*/  LDL.LU.64 R16, [R1+0x970] ;  /* 0x0009700001107983 */ /* 0x002ea80000300a00 */
[----:B------:R-:W3:Y:S04]  /*63540*/  LDL.LU.64 R18, [R1+0x978] ;  /* 0x0009780001127983 */ /* 0x000ee80000300a00 */
[----:B---3--:R-:W-:Y:S04]  /*63550*/  STL.64 [R1+0xd818], R18 ;  /* 0x00d8181201007387 */ /* 0x008fe80000100a00 */
[----:B--2---:R1:W-:Y:S04]  /*63560*/  STL.64 [R1+0xd810], R16 ;  /* 0x00d8101001007387 */ /* 0x0043e80000100a00 */
        /* <DEDUP_REMOVED lines=25> */
[----:B------:R-:W3:Y:S01]  /*63700*/  LDL.LU.64 R18, [R1+0xd78] ;  /* 0x000d780001127983 */ /* 0x000ee20000300a00 */
[----:B------:R-:W-:-:S02]  /*63710*/  IMAD.MOV.U32 R8, RZ, RZ, R2 ;  /* 0x000000ffff087224 */ /* 0x000fc400078e0002 */
[----:B------:R-:W-:Y:S01]  /*63720*/  IMAD.MOV.U32 R9, RZ, RZ, R0 ;  /* 0x000000ffff097224 */ /* 0x000fe200078e0000 */
[----:B---3--:R-:W-:Y:S04]  /*63730*/  STL.64 [R1+0xd8c0], R18 ;  /* 0x00d8c01201007387 */ /* 0x008fe80000100a00 */
[----:B--2---:R1:W-:Y:S04]  /*63740*/  STL.64 [R1+0xd8b8], R16 ;  /* 0x00d8b81001007387 */ /* 0x0043e80000100a00 */
[----:B-1----:R-:W2:Y:S04]  /*63750*/  LDL.LU.64 R16, [R1+0xd80] ;  /* 0x000d800001107983 */ /* 0x002ea80000300a00 */
[----:B------:R-:W2:Y:S04]  /*63760*/  LDL.LU.64 R18, [R1+0xd88] ;  /* 0x000d880001127983 */ /* 0x000ea80000300a00 */
[----:B------:R-:W3:Y:S01]  /*63770*/  LDL.64 R24, [R1] ;  /* 0x0000000001187983 */ /* 0x000ee20000100a00 */
[C---:B--2---:R-:W-:Y:S03]  /*63780*/  HMMA.16816.F32 R8, R12.reuse, R8, R16 ;  /* 0x000000080c08723c */ /* 0x044fe60000001810 */
[----:B---3--:R1:W-:Y:S04]  /*63790*/  STL.64 [R1+0xd7e0], R24 ;  /* 0x00d7e01801007387 */ /* 0x0083e80000100a00 */
[----:B-1----:R-:W2:Y:S04]  /*637a0*/  LDL.64 R24, [R1+0x20] ;  /* 0x0000200001187983 */ /* 0x002ea80000100a00 */
[----:B------:R1:W-:Y:S04]  /*637b0*/  STL.64 [R1+0xd7c0], R4 ;  /* 0x00d7c00401007387 */ /* 0x0003e80000100a00 */
[----:B-1----:R-:W3:Y:S04]  /*637c0*/  LDL.64 R4, [R1+0x10] ;  /* 0x0000100001047983 */ /* 0x002ee80000100a00 */
[----:B0-----:R-:W-:Y:S04]  /*637d0*/  STL.64 [R1+0xd730], R22 ;  /* 0x00d7301601007387 */ /* 0x001fe80000100a00 */
[----:B------:R0:W-:Y:S04]  /*637e0*/  STL.64 [R1+0xd728], R20 ;  /* 0x00d7281401007387 */ /* 0x0001e80000100a00 */
[----:B0-----:R-:W4:Y:S04]  /*637f0*/  LDL.64 R20, [R1+0x40] ;  /* 0x0000400001147983 */ /* 0x001f280000100a00 */
[----:B------:R-:W2:Y:S04]  /*63800*/  LDL.LU.64 R18, [R1+0xd8c0] ;  /* 0x00d8c00001127983 */ /* 0x000ea80000300a00 */
[----:B------:R-:W2:Y:S04]  /*63810*/  LDL.LU.64 R16, [R1+0xd8b8] ;  /* 0x00d8b80001107983 */ /* 0x000ea80000300a00 */
[----:B------:R0:W-:Y:S04]  /*63820*/  STL.64 [R1+0x790], R8 ;  /* 0x0007900801007387 */ /* 0x0001e80000100a00 */
[----:B------:R2:W-:Y:S04]  /*63830*/  STL.64 [R1+0x798], R10 ;  /* 0x0007980a01007387 */ /* 0x0005e80000100a00 */
[----:B0-----:R-:W2:Y:S02]  /*63840*/  LDL.LU.64 R8, [R1+0xd8b0] ;  /* 0x00d8b00001087983 */ /* 0x001ea40000300a00 */
[C---:B--2---:R-:W-:Y:S02]  /*63850*/  HMMA.16816.F32 R8, R12.reuse, R8, R16 ;  /* 0x000000080c08723c */ /* 0x044fe40000001810 */
[----:B------:R-:W2:Y:S04]  /*63860*/  LDL.LU.64 R18, [R1+0xd8a8] ;  /* 0x00d8a80001127983 */ /* 0x000ea80000300a00 */
[----:B------:R-:W2:Y:S11]  /*63870*/  LDL.LU.64 R16, [R1+0xd8a0] ;  /* 0x00d8a00001107983 */ /* 0x000eb60000300a00 */
[----:B------:R-:W-:Y:S06]  /*63880*/  @!UPT UIADD3 URZ, URZ, URZ, URZ ;  /* 0x0000003f3f3ff290 */ /* 0x000fec000fffe03f */
        /* <DEDUP_REMOVED lines=29> */
[----:B------:R-:W-:Y:S04]  /*63a60*/  STL.64 [R1+0x748], R10 ;  /* 0x0007480a01007387 */ /* 0x000fe80000100a00 */
[----:B0-----:R-:W2:Y:S02]  /*63a70*/  LDL.LU.64 R8, [R1+0xd838] ;  /* 0x00d8380001087983 */ /* 0x001ea40000300a00 */
[----:B--2---:R-:W-:Y:S01]  /*63a80*/  HMMA.16816.F32 R16, R12, R8, R16 ;  /* 0x000000080c10723c */ /* 0x004fe20000001810 */
[----:B------:R-:W-:-:S02]  /*63a90*/  IMAD.MOV.U32 R2, RZ, RZ, R8 ;  /* 0x000000ffff027224 */ /* 0x000fc400078e0008 */
[----:B------:R-:W-:Y:S11]  /*63aa0*/  IMAD.MOV.U32 R0, RZ, RZ, R9 ;  /* 0x000000ffff007224 */ /* 0x000ff600078e0009 */
[----:B------:R-:W-:Y:S09]  /*63ab0*/  @!UPT UIADD3 URZ, URZ, URZ, URZ ;  /* 0x0000003f3f3ff290 */ /* 0x000ff2000fffe03f */
[----:B------:R-:W-:Y:S04]  /*63ac0*/  STL.64 [R1+0x730], R16 ;  /* 0x0007301001007387 */ /* 0x000fe80000100a00 */
[----:B------:R0:W-:Y:S04]  /*63ad0*/  STL.64 [R1+0x738], R18 ;  /* 0x0007381201007387 */ /* 0x0001e80000100a00 */
[----:B0-----:R-:W2:Y:S04]  /*63ae0*/  LDL.LU.64 R18, [R1+0xd830] ;  /* 0x00d8300001127983 */ /* 0x001ea80000300a00 */
[----:B------:R-:W2:Y:S04]  /*63af0*/  LDL.LU.64 R16, [R1+0xd828] ;  /* 0x00d8280001107983 */ /* 0x000ea80000300a00 */
[----:B------:R-:W2:Y:S02]  /*63b00*/  LDL.LU.64 R8, [R1+0xd820] ;  /* 0x00d8200001087983 */ /* 0x000ea40000300a00 */
        /* <DEDUP_REMOVED lines=8> */
[----:B------:R-:W4:Y:S04]  /*63b90*/  LDL.LU.64 R18, [R1+0xd800] ;  /* 0x00d8000001127983 */ /* 0x000f280000300a00 */
[----:B------:R-:W4:Y:S11]  /*63ba0*/  LDL.LU.64 R16, [R1+0xd7f8] ;  /* 0x00d7f80001107983 */ /* 0x000f360000300a00 */
[----:B------:R-:W-:Y:S06]  /*63bb0*/  @!UPT UIADD3 URZ, URZ, URZ, URZ ;  /* 0x0000003f3f3ff290 */ /* 0x000fec000fffe03f */
[----:B------:R0:W-:Y:S04]  /*63bc0*/  STL.64 [R1+0x710], R8 ;  /* 0x0007100801007387 */ /* 0x0001e80000100a00 */
[----:B------:R1:W-:Y:S04]  /*63bd0*/  STL.64 [R1+0x718], R10 ;  /* 0x0007180a01007387 */ /* 0x0003e80000100a00 */
[----:B0-----:R-:W2:Y:S04]  /*63be0*/  LDL.LU.64 R8, [R1+0xf10] ;  /* 0x000f100001087983 */ /* 0x001ea80000300a00 */
[----:B-1----:R-:W2:Y:S01]  /*63bf0*/  LDL.LU.64 R10, [R1+0xf18] ;  /* 0x000f1800010a7983 */ /* 0x002ea20000300a00 */
[----:B----4-:R-:W-:Y:S03]  /*63c00*/  HMMA.16816.F32 R12, R12, R20, R16 ;  /* 0x000000140c0c723c */ /* 0x010fe60000001810 */
[----:B------:R-:W4:Y:S04]  /*63c10*/  LDL.LU.64 R18, [R1+0xd7f0] ;  /* 0x00d7f00001127983 */ /* 0x000f280000300a00 */
[----:B------:R-:W4:Y:S11]  /*63c20*/  LDL.LU.64 R16, [R1+0xd7e8] ;  /* 0x00d7e80001107983 */ /* 0x000f360000300a00 */
[----:B------:R-:W-:Y:S05]  /*63c30*/  @!UPT UIADD3 URZ, URZ, URZ, URZ ;  /* 0x0000003f3f3ff290 */ /* 0x000fea000fffe03f */
[----:B------:R0:W-:Y:S04]  /*63c40*/  STL.64 [R1+0x420], R12 ;  /* 0x0004200c01007387 */ /* 0x0001e80000100a00 */
[----:B------:R1:W-:Y:S04]  /*63c50*/  STL.64 [R1+0x428], R14 ;  /* 0x0004280e01007387 */ /* 0x0003e80000100a00 */
[----:B0-----:R-:W3:Y:S04]  /*63c60*/  LDL.LU.64 R12, [R1+0xf20] ;  /* 0x000f2000010c7983 */ /* 0x001ee80000300a00 */
[----:B-1----:R-:W3:Y:S04]  /*63c70*/  LDL.LU.64 R14, [R1+0xf28] ;  /* 0x000f2800010e7983 */ /* 0x002ee80000300a00 */
[----:B------:R0:W-:Y:S04]  /*63c80*/  STL.64 [R1+0xd740], R20 ;  /* 0x00d7401401007387 */ /* 0x0001e80000100a00 */
[----:B0-----:R-:W4:Y:S04]  /*63c90*/  LDL.LU.64 R20, [R1+0xf30] ;  /* 0x000f300001147983 */ /* 0x001f280000300a00 */
[----:B------:R-:W4:Y:S02]  /*63ca0*/  LDL.LU.64 R22, [R1+0xf38] ;  /* 0x000f380001167983 */ /* 0x000f240000300a00 */
[C---:B----4-:R-:W-:Y:S11]  /*63cb0*/  HMMA.16816.F32 R20, R16.reuse, R24, R20 ;  /* 0x000000181014723c */ /* 0x050ff60000001814 */
[----:B------:R-:W-:Y:S11]  /*63cc0*/  @!UPT UIADD3 URZ, URZ, URZ, URZ ;  /* 0x0000003f3f3ff290 */ /* 0x000ff6000fffe03f */
[----:B------:R-:W-:Y:S01]  /*63cd0*/  @!UPT UIADD3 URZ, URZ, URZ, URZ ;  /* 0x0000003f3f3ff290 */ /* 0x000fe2000fffe03f */
[----:B------:R-:W-:Y:S04]  /*63ce0*/  STL.64 [R1+0x410], R20 ;  /* 0x0004101401007387 */ /* 0x000fe80000100a00 */
[----:B------:R0:W-:Y:S02]  /*63cf0*/  STL.64 [R1+0x418], R22 ;  /* 0x0004181601007387 */ /* 0x0001e40000100a00 */
[----:B0-----:R-:W-:Y:S02]  /*63d00*/  IMAD.MOV.U32 R23, RZ, RZ, R24 ;  /* 0x000000ffff177224 */ /* 0x001fe400078e0018 */
[----:B------:R-:W-:Y:S02]  /*63d10*/  IMAD.MOV.U32 R22, RZ, RZ, R25 ;  /* 0x000000ffff167224 */ /* 0x000fe400078e0019 */
[----:B------:R-:W2:Y:S01]  /*63d20*/  LDL.LU.64 R24, [R1+0xd7e0] ;  /* 0x00d7e00001187983 */ /* 0x000ea20000300a00 */
[----:B---3--:R-:W-:Y:S01]  /*63d30*/  HMMA.16816.F32 R12, R16, R4, R12 ;  /* 0x00000004100c723c */ /* 0x008fe2000000180c */
[----:B------:R-:W-:-:S02]  /*63d40*/  IMAD.MOV.U32 R21, RZ, RZ, R4 ;  /* 0x000000ffff157224 */ /* 0x000fc400078e0004 */
[----:B------:R-:W-:Y:S11]  /*63d50*/  IMAD.MOV.U32 R20, RZ, RZ, R5 ;  /* 0x000000ffff147224 */ /* 0x000ff600078e0005 */
[----:B------:R-:W-:Y:S09]  /*63d60*/  @!UPT UIADD3 URZ, URZ, URZ, URZ ;  /* 0x0000003f3f3ff290 */ /* 0x000ff2000fffe03f */
[----:B------:R0:W-:Y:S04]  /*63d70*/  STL.64 [R1+0x400], R12 ;  /* 0x0004000c01007387 */ /* 0x0001e80000100a00 */
[----:B------:R1:W-:Y:S04]  /*63d80*/  STL.64 [R1+0x408], R14 ;  /* 0x0004080e01007387 */ /* 0x0003e80000100a00 */
[----:B------:R-:W3:Y:S04]  /*63d90*/  LDL.LU.64 R4, [R1+0xd30] ;  /* 0x000d300001047983 */ /* 0x000ee80000300a00 */
[----:B------:R-:W3:Y:S04]  /*63da0*/  LDL.LU.64 R6, [R1+0xd38] ;  /* 0x000d380001067983 */ /* 0x000ee80000300a00 */
[----:B0-----:R-:W4:Y:S04]  /*63db0*/  LDL.LU.64 R12, [R1+0xd00] ;  /* 0x000d0000010c7983 */ /* 0x001f280000300a00 */
[----:B-1----:R-:W4:Y:S04]  /*63dc0*/  LDL.LU.64 R14, [R1+0xd08] ;  /* 0x000d0800010e7983 */ /* 0x002f280000300a00 */
[----:B------:R-:W-:Y:S04]  /*63dd0*/  STL.64 [R1+0xd7a0], R22 ;  /* 0x00d7a01601007387 */ /* 0x000fe80000100a00 */
[----:B------:R0:W-:Y:S04]  /*63de0*/  STL.64 [R1+0xd798], R20 ;  /* 0x00d7981401007387 */ /* 0x0001e80000100a00 */
[----:B0-----:R-:W3:Y:S04]  /*63df0*/  LDL.LU.64 R20, [R1+0xf00] ;  /* 0x000f000001147983 */ /* 0x001ee80000300a00 */
[----:B------:R-:W3:Y:S01]  /*63e00*/  LDL.LU.64 R22, [R1+0xf08] ;  /* 0x000f080001167983 */ /* 0x000ee20000300a00 */
[----:B--2---:R-:W-:Y:S01]  /*63e10*/  HMMA.16816.F32 R8, R16, R24, R8 ;  /* 0x000000181008723c */ /* 0x004fe20000001808 */
[----:B------:R-:W-:Y:S11]  /*63e20*/  IMAD.MOV.U32 R28, RZ, RZ, R24 ;  /* 0x000000ffff1c7224 */ /* 0x000ff600078e0018 */
[----:B------:R-:W-:Y:S11]  /*63e30*/  @!UPT UIADD3 URZ, URZ, URZ, URZ ;  /* 0x0000003f3f3ff290 */ /* 0x000ff6000fffe03f */
[----:B------:R0:W-:Y:S04]  /*63e40*/  STL.64 [R1+0x3f0], R8 ;  /* 0x0003f00801007387 */ /* 0x0001e80000100a00 */
[----:B------:R1:W-:Y:S04]  /*63e50*/  STL.64 [R1+0x3f8], R10 ;  /* 0x0003f80a01007387 */ /* 0x0003e80000100a00 */
[----:B0-----:R-:W2:Y:S01]  /*63e60*/  LDL.LU.64 R8, [R1+0xd7d8] ;  /* 0x00d7d80001087983 */ /* 0x001ea20000300a00 */
[----:B-1----:R-:W-:-:S03]  /*63e70*/  IMAD.MOV.U32 R11, RZ, RZ, R25 ;  /* 0x000000ffff0b7224 */ /* 0x002fc600078e0019 */
[----:B------:R-:W2:Y:S04]  /*63e80*/  LDL.LU.64 R26, [R1+0xd7d0] ;  /* 0x00d7d000011a7983 */ /* 0x000ea80000300a00 */
[----:B------:R-:W3:Y:S02]  /*63e90*/  LDL.LU.64 R24, [R1+0xd7c8] ;  /* 0x00d7c80001187983 */ /* 0x000ee40000300a00 */
[C---:B---3--:R-:W-:Y:S11]  /*63ea0*/  HMMA.16816.F32 R20, R16.reuse, R24, R20 ;  /* 0x000000181014723c */ /* 0x048ff60000001814 */
[----:B------:R-:W-:Y:S11]  /*63eb0*/  @!UPT UIADD3 URZ, URZ, URZ, URZ ;  /* 0x0000003f3f3ff290 */ /* 0x000ff6000fffe03f */
[----:B------:R-:W-:Y:S01]  /*63ec0*/  @!UPT UIADD3 URZ, URZ, URZ, URZ ;  /* 0x0000003f3f3ff290 */ /* 0x000fe2000fffe03f */
[----:B------:R0:W-:Y:S04]  /*63ed0*/  STL.64 [R1+0x3e0], R20 ;  /* 0x0003e01401007387 */ /* 0x0001e80000100a00 */
[----:B------:R1:W-:Y:S04]  /*63ee0*/  STL.64 [R1+0x3e8], R22 ;  /* 0x0003e81601007387 */ /* 0x0003e80000100a00 */
[----:B0-----:R-:W3:Y:S04]  /*63ef0*/  LDL.LU.64 R20, [R1+0xd10] ;  /* 0x000d100001147983 */ /* 0x001ee80000300a00 */
[----:B-1----:R-:W3:Y:S01]  /*63f00*/  LDL.LU.64 R22, [R1+0xd18] ;  /* 0x000d180001167983 */ /* 0x002ee20000300a00 */
[----:B--2---:R-:W-:Y:S03]  /*63f10*/  HMMA.16816.F32 R4, R16, R8, R4 ;  /* 0x000000081004723c */ /* 0x004fe60000001804 */
[----:B---3--:R-:W-:Y:S04]  /*63f20*/  STL.64 [R1+0xd7b0], R22 ;  /* 0x00d7b01601007387 */ /* 0x008fe80000100a00 */
[----:B------:R0:W-:Y:S04]  /*63f30*/  STL.64 [R1+0xd7a8], R20 ;  /* 0x00d7a81401007387 */ /* 0x0001e80000100a00 */
[----:B0-----:R-:W2:Y:S04]  /*63f40*/  LDL.64 R20, [R1+0x30] ;  /* 0x0000300001147983 */ /* 0x001ea80000100a00 */
[----:B------:R-:W-:Y:S04]  /*63f50*/  STL.64 [R1+0xd6e0], R26 ;  /* 0x00d6e01a01007387 */ /* 0x000fe80000100a00 */
[----:B------:R0:W-:Y:S04]  /*63f60*/  STL.64 [R1+0xd6d8], R24 ;  /* 0x00d6d81801007387 */ /* 0x0001e80000100a00 */
[----:B0-----:R-:W3:Y:S04]  /*63f70*/  LDL.64 R24, [R1+0xc0] ;  /* 0x0000c00001187983 */ /* 0x001ee80000100a00 */
[----:B---3--:R0:W-:Y:S04]  /*63f80*/  STL.64 [R1+0xd7b8], R24 ;  /* 0x00d7b81801007387 */ /* 0x0081e80000100a00 */
[----:B0-----:R-:W3:Y:S04]  /*63f90*/  LDL.LU.64 R24, [R1+0xd20] ;  /* 0x000d200001187983 */ /* 0x001ee80000300a00 */
[----:B------:R-:W3:Y:S04]  /*63fa0*/  LDL.LU.64 R26, [R1+0xd28] ;  /* 0x000d2800011a7983 */ /* 0x000ee80000300a00 */
[----:B------:R0:W-:Y:S04]  /*63fb0*/  STL.64 [R1+0x3d0], R4 ;  /* 0x0003d00401007387 */ /* 0x0001e80000100a00 */
[----:B------:R1:W-:Y:S04]  /*63fc0*/  STL.64 [R1+0x3d8], R6 ;  /* 0x0003d80601007387 */ /* 0x0003e80000100a00 */
[----:B0-----:R-:W4:Y:S01]  /*63fd0*/  LDL.LU.64 R4, [R1+0xd7c0] ;  /* 0x00d7c00001047983 */ /* 0x001f220000300a00 */
[----:B--2---:R-:W-:-:S02]  /*63fe0*/  IMAD.MOV.U32 R3, RZ, RZ, R21 ;  /* 0x000000ffff037224 */ /* 0x004fc400078e0015 */
[----:B-1----:R-:W-:Y:S01]  /*63ff0*/  IMAD.MOV.U32 R6, RZ, RZ, R20 ;  /* 0x000000ffff067224 */ /* 0x002fe200078e0014 */
[C---:B----4-:R-:W-:Y:S11]  /*64000*/  HMMA.16816.F32 R12, R16.reuse, R4, R12 ;  /* 0x00000004100c723c */ /* 0x050ff6000000180c */
[----:B------:R-:W-:Y:S11]  /*64010*/  @!UPT UIADD3 URZ, URZ, URZ, URZ ;  /* 0x0000003f3f3ff290 */ /* 0x000ff6000fffe03f */
[----:B------:R-:W-:Y:S01]  /*64020*/  @!UPT UIADD3 URZ, URZ, URZ, URZ ;  /* 0x0000003f3f3ff290 */ /* 0x000fe2000fffe03f */
[----:B------:R-:W-:Y:S04]  /*64030*/  STL.64 [R1+0x3c0], R12 ;  /* 0x0003c00c01007387 */ /* 0x000fe80000100a00 */
[----:B------:R-:W-:Y:S04]  /*64040*/  STL.64 [R1+0x3c8], R14 ;  /* 0x0003c80e01007387 */ /* 0x000fe80000100a00 */
[----:B------:R-:W0:Y:S01]  /*64050*/  LDSM.16.MT88.4 R12, [R29+0x200] ;  /* 0x000200001d0c783b */ /* 0x000e220000004200 */
[C---:B---3--:R-:W-:Y:S03]  /*64060*/  HMMA.16816.F32 R24, R16.reuse, R20, R24 ;  /* 0x000000141018723c */ /* 0x048fe60000001818 */
[----:B------:R-:W-:Y:S04]  /*64070*/  STL [R1+0xd6b0], R29 ;  /* 0x00d6b01d01007387 */ /* 0x000fe80000100800 */
[----:B0-----:R-:W-:Y:S04]  /*64080*/  STL.64 [R1+0xd5f8], R14 ;  /* 0x00d5f80e01007387 */ /* 0x001fe80000100a00 */
[----:B------:R0:W-:Y:S04]  /*64090*/  STL.64 [R1+0xd5f0], R12 ;  /* 0x00d5f00c01007387 */ /* 0x0001e80000100a00 */
[----:B0-----:R-:W2:Y:S04]  /*640a0*/  LDL.LU.64 R12, [R1+0xb70] ;  /* 0x000b7000010c7983 */ /* 0x001ea80000300a00 */
[----:B------:R-:W2:Y:S04]  /*640b0*/  LDL.LU.64 R14, [R1+0xb78] ;  /* 0x000b7800010e7983 */ /* 0x000ea80000300a00 */
[----:B------:R0:W-:Y:S04]  /*640c0*/  STL.64 [R1+0x700], R24 ;  /* 0x0007001801007387 */ /* 0x0001e80000100a00 */
[----:B------:R-:W-:Y:S04]  /*640d0*/  STL.64 [R1+0x708], R26 ;  /* 0x0007081a01007387 */ /* 0x000fe80000100a00 */
[----:B0-----:R-:W3:Y:S04]  /*640e0*/  LDL.LU.64 R24, [R1+0xd7b8] ;  /* 0x00d7b80001187983 */ /* 0x001ee80000300a00 */
[----:B------:R-:W3:Y:S04]  /*640f0*/  LDL.LU.64 R22, [R1+0xd7b0] ;  /* 0x00d7b00001167983 */ /* 0x000ee80000300a00 */
[----:B------:R-:W3:Y:S04]  /*64100*/  LDL.LU.64 R20, [R1+0xd7a8] ;  /* 0x00d7a80001147983 */ /* 0x000ee80000300a00 */
[----:B------:R-:W-:Y:S04]  /*64110*/  STL [R1+0xd6b8], R3 ;  /* 0x00d6b80301007387 */ /* 0x000fe80000100800 */
[----:B------:R-:W-:Y:S01]  /*64120*/  STL [R1+0xd6b4], R6 ;  /* 0x00d6b40601007387 */ /* 0x000fe20000100800 */
[----:B---3--:R-:W-:Y:S01]  /*64130*/  HMMA.16816.F32 R20, R16, R24, R20 ;  /* 0x000000181014723c */ /* 0x008fe20000001814 */
[----:B------:R-:W-:-:S02]  /*64140*/  IMAD.MOV.U32 R10, RZ, RZ, R24 ;  /* 0x000000ffff0a7224 */ /* 0x000fc400078e0018 */
[----:B------:R-:W-:-:S04]  /*64150*/  IMAD.MOV.U32 R7, RZ, RZ, R25 ;  /* 0x000000ffff077224 */ /* 0x000fc800078e0019 */
[----:B------:R-:W-:Y:S02]  /*64160*/  IMAD.MOV.U32 R24, RZ, RZ, R28 ;  /* 0x000000ffff187224 */ /* 0x000fe400078e001c */
[----:B------:R-:W-:Y:S11]  /*64170*/  IMAD.MOV.U32 R25, RZ, RZ, R11 ;  /* 0x000000ffff197224 */ /* 0x000ff600078e000b */
[----:B------:R-:W-:Y:S03]  /*64180*/  @!UPT UIADD3 URZ, URZ, URZ, URZ ;  /* 0x0000003f3f3ff290 */ /* 0x000fe6000fffe03f */
[----:B------:R-:W-:Y:S04]  /*64190*/  STL.64 [R1+0x6f0], R20 ;  /* 0x0006f01401007387 */ /* 0x000fe80000100a00 */
[----:B------:R0:W-:Y:S04]  /*641a0*/  STL.64 [R1+0x6f8], R22 ;  /* 0x0006f81601007387 */ /* 0x0001e80000100a00 */
[----:B0-----:R-:W3:Y:S04]  /*641b0*/  LDL.LU.64 R22, [R1+0xd7a0] ;  /* 0x00d7a00001167983 */ /* 0x001ee80000300a00 */
[----:B------:R-:W4:Y:S04]  /*641c0*/  LDL.LU.64 R20, [R1+0xd798] ;  /* 0x00d7980001147983 */ /* 0x000f280000300a00 */
[----:B------:R0:W-:Y:S04]  /*641d0*/  STL.64 [R1+0xd6f8], R24 ;  /* 0x00d6f81801007387 */ /* 0x0001e80000100a00 */
[----:B0-----:R-:W2:Y:S04]  /*641e0*/  LDL.64 R24, [R1+0xb0] ;  /* 0x0000b00001187983 */ /* 0x001ea80000100a00 */
[----:B------:R-:W-:Y:S04]  /*641f0*/  STL [R1+0xd6c0], R7 ;  /* 0x00d6c00701007387 */ /* 0x000fe80000100800 */
[----:B------:R0:W-:Y:S04]  /*64200*/  STL.64 [R1+0xd780], R4 ;  /* 0x00d7800401007387 */ /* 0x0001e80000100a00 */
[----:B0-----:R-:W3:Y:S04]  /*64210*/  LDL.64 R4, [R1+0x90] ;  /* 0x0000900001047983 */ /* 0x001ee80000100a00 */
[----:B------:R-:W-:Y:S01]  /*64220*/  STL [R1+0xd6bc], R10 ;  /* 0x00d6bc0a01007387 */ /* 0x000fe20000100800 */
[----:B--2---:R-:W-:Y:S01]  /*64230*/  HMMA.16816.F32 R12, R16, R24, R12 ;  /* 0x00000018100c723c */ /* 0x004fe2000000180c */
[----:B------:R-:W-:-:S06]  /*64240*/  IMAD.MOV.U32 R11, RZ, RZ, R25 ;  /* 0x000000ffff0b7224 */ /* 0x000fcc00078e0019 */
[----:B----4-:R-:W-:Y:S11]  /*64250*/  IMAD.MOV.U32 R25, RZ, RZ, R20 ;  /* 0x000000ffff197224 */ /* 0x010ff600078e0014 */
[----:B------:R-:W-:Y:S05]  /*64260*/  @!UPT UIADD3 URZ, URZ, URZ, URZ ;  /* 0x0000003f3f3ff290 */ /* 0x000fea000fffe03f */
[----:B------:R0:W-:Y:S04]  /*64270*/  STL.64 [R1+0x6e0], R12 ;  /* 0x0006e00c01007387 */ /* 0x0001e80000100a00 */
[----:B------:R-:W-:Y:S04]  /*64280*/  STL.64 [R1+0x6e8], R14 ;  /* 0x0006e80e01007387 */ /* 0x000fe80000100a00 */
[----:B------:R-:W-:Y:S01]  /*64290*/  STL [R1+0xd790], R11 ;  /* 0x00d7900b01007387 */ /* 0x000fe20000100800 */
[----:B0-----:R-:W-:Y:S02]  /*642a0*/  IMAD.MOV.U32 R12, RZ, RZ, R24 ;  /* 0x000000ffff0c7224 */ /* 0x001fe400078e0018 */
[----:B------:R-:W-:Y:S01]  /*642b0*/  IMAD.MOV.U32 R24, RZ, RZ, R21 ;  /* 0x000000ffff187224 */ /* 0x000fe200078e0015 */
[----:B------:R0:W-:Y:S04]  /*642c0*/  STL.64 [R1+0xd788], R8 ;  /* 0x00d7880801007387 */ /* 0x0001e80000100a00 */
[----:B0-----:R-:W3:Y:S04]  /*642d0*/  LDL.LU.64 R8, [R1+0xb40] ;  /* 0x000b400001087983 */ /* 0x001ee80000300a00 */
[----:B------:R-:W3:Y:S04]  /*642e0*/  LDL.LU.64 R10, [R1+0xb48] ;  /* 0x000b4800010a7983 */ /* 0x000ee80000300a00 */
[----:B------:R0:W-:Y:S04]  /*642f0*/  STL.64 [R1+0xd710], R24 ;  /* 0x00d7101801007387 */ /* 0x0001e80000100a00 */
[----:B0-----:R-:W2:Y:S04]  /*64300*/  LDL.64 R24, [R1+0xa0] ;  /* 0x0000a00001187983 */ /* 0x001ea80000100a00 */
[----:B------:R0:W-:Y:S04]  /*64310*/  STL [R1+0xd6c4], R12 ;  /* 0x00d6c40c01007387 */ /* 0x0001e80000100800 */
[----:B0-----:R-:W2:Y:S04]  /*64320*/  LDL.LU.64 R12, [R1+0xb50] ;  /* 0x000b5000010c7983 */ /* 0x001ea80000300a00 */
[----:B------:R-:W2:Y:S02]  /*64330*/  LDL.LU.64 R14, [R1+0xb58] ;  /* 0x000b5800010e7983 */ /* 0x000ea40000300a00 */
[C---:B--2---:R-:W-:Y:S11]  /*64340*/  HMMA.16816.F32 R12, R16.reuse, R24, R12 ;  /* 0x00000018100c723c */ /* 0x044ff6000000180c */
[----:B------:R-:W-:Y:S11]  /*64350*/  @!UPT UIADD3 URZ, URZ, URZ, URZ ;  /* 0x0000003f3f3ff290 */ /* 0x000ff6000fffe03f */
[----:B------:R-:W-:Y:S01]  /*64360*/  @!UPT UIADD3 URZ, URZ, URZ, URZ ;  /* 0x0000003f3f3ff290 */ /* 0x000fe2000fffe03f */
[----:B------:R-:W-:Y:S04]  /*64370*/  STL.64 [R1+0x6d0], R12 ;  /* 0x0006d00c01007387 */ /* 0x000fe80000100a00 */
[----:B------:R-:W-:Y:S04]  /*64380*/  STL.64 [R1+0x6d8], R14 ;  /* 0x0006d80e01007387 */ /* 0x000fe80000100a00 */
[----:B------:R-:W2:Y:S01]  /*64390*/  LDL.64 R20, [R1+0x50] ;  /* 0x0000500001147983 */ /* 0x000ea20000100a00 */
[----:B---3--:R-:W-:Y:S01]  /*643a0*/  HMMA.16816.F32 R8, R16, R4, R8 ;  /* 0x000000041008723c */ /* 0x008fe20000001808 */
[----:B------:R-:W-:-:S02]  /*643b0*/  IMAD.MOV.U32 R28, RZ, RZ, R24 ;  /* 0x000000ffff1c7224 */ /* 0x000fc400078e0018 */
[----:B--2---:R0:W-:Y:S04]  /*643c0*/  STL.64 [R1+0xd758], R20 ;  /* 0x00d7581401007387 */ /* 0x0041e80000100a00 */
[----:B0-----:R-:W2:Y:S01]  /*643d0*/  LDL.64 R20, [R1+0x60] ;  /* 0x0000600001147983 */ /* 0x001ea20000100a00 */
[----:B------:R-:W-:Y:S02]  /*643e0*/  IMAD.MOV.U32 R15, RZ, RZ, R25 ;  /* 0x000000ffff0f7224 */ /* 0x000fe400078e0019 */
[----:B------:R-:W-:Y:S02]  /*643f0*/  IMAD.MOV.U32 R24, RZ, RZ, R23 ;  /* 0x000000ffff187224 */ /* 0x000fe400078e0017 */
[----:B------:R-:W-:Y:S01]  /*64400*/  IMAD.MOV.U32 R25, RZ, RZ, R22 ;  /* 0x000000ffff197224 */ /* 0x000fe200078e0016 */
[----:B--2---:R-:W-:Y:S04]  /*64410*/  STL.64 [R1+0xd768], R20 ;  /* 0x00d7681401007387 */ /* 0x004fe80000100a00 */
[----:B------:R0:W-:Y:S04]  /*64420*/  STL.64 [R1+0xd738], R24 ;  /* 0x00d7381801007387 */ /* 0x0001e80000100a00 */
[----:B0-----:R-:W2:Y:S04]  /*64430*/  LDL.64 R24, [R1+0x80] ;  /* 0x0000800001187983 */ /* 0x001ea80000100a00 */
[----:B------:R-:W-:Y:S04]  /*64440*/  STL.64 [R1+0x6c0], R8 ;  /* 0x0006c00801007387 */ /* 0x000fe80000100a00 */
[----:B------:R0:W-:Y:S04]  /*64450*/  STL.64 [R1+0x6c8], R10 ;  /* 0x0006c80a01007387 */ /* 0x0001e80000100a00 */
[----:B0-----:R-:W3:Y:S04]  /*64460*/  LDL.LU R11, [R1+0xd790] ;  /* 0x00d79000010b7983 */ /* 0x001ee80000300800 */
[----:B------:R-:W4:Y:S01]  /*64470*/  LDL.LU.64 R8, [R1+0xd788] ;  /* 0x00d7880001087983 */ /* 0x000f220000300a00 */
[----:B------:R-:W-:-:S02]  /*64480*/  IMAD.MOV.U32 R10, RZ, RZ, R4 ;  /* 0x000000ffff0a7224 */ /* 0x000fc400078e0004 */
[----:B------:R-:W-:Y:S02]  /*64490*/  IMAD.MOV.U32 R3, RZ, RZ, R5 ;  /* 0x000000ffff037224 */ /* 0x000fe400078e0005 */
[----:B------:R-:W2:Y:S04]  /*644a0*/  LDL.LU.64 R4, [R1+0xd780] ;  /* 0x00d7800001047983 */ /* 0x000ea80000300a00 */
[----:B---3--:R-:W-:Y:S04]  /*644b0*/  STL.64 [R1+0xd6d0], R10 ;  /* 0x00d6d00a01007387 */ /* 0x008fe80000100a00 */
[----:B----4-:R0:W-:Y:S04]  /*644c0*/  STL.64 [R1+0xd6c8], R8 ;  /* 0x00d6c80801007387 */ /* 0x0101e80000100a00 */
[----:B0-----:R-:W3:Y:S04]  /*644d0*/  LDL.LU.64 R8, [R1+0xb30] ;  /* 0x000b300001087983 */ /* 0x001ee80000300a00 */
[----:B------:R-:W3:Y:S01]  /*644e0*/  LDL.LU.64 R10, [R1+0xb38] ;  /* 0x000b3800010a7983 */ /* 0x000ee20000300a00 */
[----:B--2---:R-:W-:Y:S01]  /*644f0*/  IMAD.MOV.U32 R12, RZ, RZ, R24 ;  /* 0x000000ffff0c7224 */ /* 0x004fe200078e0018 */
[----:B---3--:R-:W-:Y:S11]  /*64500*/  HMMA.16816.F32 R8, R16, R24, R8 ;  /* 0x000000181008723c */ /* 0x008ff60000001808 */
[----:B------:R-:W-:Y:S11]  /*64510*/  @!UPT UIADD3 URZ, URZ, URZ, URZ ;  /* 0x0000003f3f3ff290 */ /* 0x000ff6000fffe03f */
[----:B------:R-:W-:Y:S01]  /*64520*/  @!UPT UIADD3 URZ, URZ, URZ, URZ ;  /* 0x0000003f3f3ff290 */ /* 0x000fe2000fffe03f */
[----:B------:R-:W-:Y:S04]  /*64530*/  STL.64 [R1+0x6b0], R8 ;  /* 0x0006b00801007387 */ /* 0x000fe80000100a00 */
[----:B------:R-:W-:Y:S04]  /*64540*/  STL.64 [R1+0x6b8], R10 ;  /* 0x0006b80a01007387 */ /* 0x000fe80000100a00 */
[----:B------:R-:W-:Y:S04]  /*64550*/  STL [R1+0xd764], R15 ;  /* 0x00d7640f01007387 */ /* 0x000fe80000100800 */
[----:B------:R0:W-:Y:S04]  /*64560*/  STL [R1+0xd760], R12 ;  /* 0x00d7600c01007387 */ /* 0x0001e80000100800 */
[----:B0-----:R-:W2:Y:S04]  /*64570*/  LDL.LU.64 R12, [R1+0x940] ;  /* 0x00094000010c7983 */ /* 0x001ea80000300a00 */
[----:B------:R-:W3:Y:S01]  /*64580*/  LDL.LU.64 R14, [R1+0x948] ;  /* 0x00094800010e7983 */ /* 0x000ee20000300a00 */
[----:B------:R-:W-:-:S03]  /*64590*/  IMAD.MOV.U32 R7, RZ, RZ, R25 ;  /* 0x000000ffff077224 */ /* 0x000fc600078e0019 */
[----:B---3--:R-:W-:Y:S04]  /*645a0*/  STL.64 [R1+0xd778], R14 ;  /* 0x00d7780e01007387 */ /* 0x008fe80000100a00 */
[----:B--2---:R0:W-:Y:S04]  /*645b0*/  STL.64 [R1+0xd770], R12 ;  /* 0x00d7700c01007387 */ /* 0x0041e80000100a00 */
[----:B0-----:R-:W2:Y:S04]  /*645c0*/  LDL.LU.64 R12, [R1+0x950] ;  /* 0x00095000010c7983 */ /* 0x001ea80000300a00 */
[----:B------:R-:W2:Y:S04]  /*645d0*/  LDL.LU.64 R14, [R1+0x958] ;  /* 0x00095800010e7983 */ /* 0x000ea80000300a00 */
[----:B------:R-:W-:Y:S04]  /*645e0*/  STL [R1+0xd750], R7 ;  /* 0x00d7500701007387 */ /* 0x000fe80000100800 */
[----:B------:R0:W-:Y:S04]  /*645f0*/  STL.64 [R1+0xd748], R4 ;  /* 0x00d7480401007387 */ /* 0x0001e80000100a00 */
[----:B0-----:R-:W3:Y:S04]  /*64600*/  LDL.LU.64 R4, [R1+0x930] ;  /* 0x0009300001047983 */ /* 0x001ee80000300a00 */
[----:B------:R-:W3:Y:S04]  /*64610*/  LDL.LU.64 R6, [R1+0x938] ;  /* 0x0009380001067983 */ /* 0x000ee80000300a00 */
[----:B------:R-:W4:Y:S04]  /*64620*/  LDL.LU.64 R24, [R1+0x920] ;  /* 0x0009200001187983 */ /* 0x000f280000300a00 */
[----:B------:R-:W4:Y:S04]  /*64630*/  LDL.LU.64 R26, [R1+0x928] ;  /* 0x00092800011a7983 */ /* 0x000f280000300a00 */
[----:B------:R-:W2:Y:S04]  /*64640*/  LDL.LU.64 R8, [R1+0xec0] ;  /* 0x000ec00001087983 */ /* 0x000ea80000300a00 */
[----:B------:R-:W2:Y:S04]  /*64650*/  LDL.LU.64 R10, [R1+0xec8] ;  /* 0x000ec800010a7983 */ /* 0x000ea80000300a00 */
[----:B--2---:R-:W-:Y:S04]  /*64660*/  STL.64 [R1+0xd6f0], R10 ;  /* 0x00d6f00a01007387 */ /* 0x004fe80000100a00 */
[----:B------:R0:W-:Y:S04]  /*64670*/  STL.64 [R1+0xd6e8], R8 ;  /* 0x00d6e80801007387 */ /* 0x0001e80000100a00 */
[----:B0-----:R-:W2:Y:S04]  /*64680*/  LDL.LU.64 R8, [R1+0xed0] ;  /* 0x000ed00001087983 */ /* 0x001ea80000300a00 */
[----:B------:R-:W2:Y:S01]  /*64690*/  LDL.LU.64 R10, [R1+0xed8] ;  /* 0x000ed800010a7983 */ /* 0x000ea20000300a00 */
[----:B------:R-:W-:-:S02]  /*646a0*/  IMAD.MOV.U32 R20, RZ, RZ, R2 ;  /* 0x000000ffff147224 */ /* 0x000fc400078e0002 */
[----:B------:R-:W-:-:S07]  /*646b0*/  IMAD.MOV.U32 R21, RZ, RZ, R0 ;  /* 0x000000ffff157224 */ /* 0x000fce00078e0000 */
[C---:B------:R-:W-:Y:S01]  /*646c0*/  HMMA.16816.F32 R20, R16.reuse, R20, R12 ;  /* 0x000000141014723c */ /* 0x040fe2000000180c */
[----:B--2---:R-:W-:Y:S04]  /*646d0*/  STL.64 [R1+0xd708], R10 ;  /* 0x00d7080a01007387 */ /* 0x004fe80000100a00 */
[----:B------:R0:W-:Y:S04]  /*646e0*/  STL.64 [R1+0xd700], R8 ;  /* 0x00d7000801007387 */ /* 0x0001e80000100a00 */
[----:B0-----:R-:W2:Y:S04]  /*646f0*/  LDL.LU.64 R8, [R1+0xee0] ;  /* 0x000ee00001087983 */ /* 0x001ea80000300a00 */
[----:B------:R-:W2:Y:S04]  /*64700*/  LDL.LU.64 R10, [R1+0xee8] ;  /* 0x000ee800010a7983 */ /* 0x000ea80000300a00 */
[----:B--2---:R-:W-:Y:S04]  /*64710*/  STL.64 [R1+0xd720], R10 ;  /* 0x00d7200a01007387 */ /* 0x004fe80000100a00 */
[----:B------:R0:W-:Y:S04]  /*64720*/  STL.64 [R1+0xd718], R8 ;  /* 0x00d7180801007387 */ /* 0x0001e80000100a00 */
[----:B0-----:R-:W2:Y:S04]  /*64730*/  LDL.LU.64 R8, [R1+0xef0] ;  /* 0x000ef00001087983 */ /* 0x001ea80000300a00 */
[----:B------:R-:W2:Y:S04]  /*64740*/  LDL.LU.64 R10, [R1+0xef8] ;  /* 0x000ef800010a7983 */ /* 0x000ea80000300a00 */
[----:B------:R-:W2:Y:S04]  /*64750*/  LDL.LU.64 R14, [R1+0xd778] ;  /* 0x00d77800010e7983 */ /* 0x000ea80000300a00 */
[----:B------:R-:W2:Y:S04]  /*64760*/  LDL.LU.64 R12, [R1+0xd770] ;  /* 0x00d77000010c7983 */ /* 0x000ea80000300a00 */
[----:B------:R0:W-:Y:S04]  /*64770*/  STL.64 [R1+0x6a0], R20 ;  /* 0x0006a01401007387 */ /* 0x0001e80000100a00 */
[----:B------:R-:W-:Y:S04]  /*64780*/  STL.64 [R1+0x6a8], R22 ;  /* 0x0006a81601007387 */ /* 0x000fe80000100a00 */
[----:B0-----:R-:W2:Y:S02]  /*64790*/  LDL.LU.64 R20, [R1+0xd768] ;  /* 0x00d7680001147983 */ /* 0x001ea40000300a00 */
[----:B--2---:R-:W-:Y:S11]  /*647a0*/  HMMA.16816.F32 R12, R16, R20, R12 ;  /* 0x00000014100c723c */ /* 0x004ff6000000180c */
[----:B------:R-:W-:Y:S11]  /*647b0*/  @!UPT UIADD3 URZ, URZ, URZ, URZ ;  /* 0x0000003f3f3ff290 */ /* 0x000ff6000fffe03f */
[----:B------:R-:W-:Y:S01]  /*647c0*/  @!UPT UIADD3 URZ, URZ, URZ, URZ ;  /* 0x0000003f3f3ff290 */ /* 0x000fe2000fffe03f */
[----:B------:R0:W-:Y:S04]  /*647d0*/  STL.64 [R1+0x690], R12 ;  /* 0x0006900c01007387 */ /* 0x0001e80000100a00 */
[----:B------:R1:W-:Y:S01]  /*647e0*/  STL.64 [R1+0x698], R14 ;  /* 0x0006980e01007387 */ /* 0x0003e20000100a00 */
[----:B0-----:R-:W-:-:S03]  /*647f0*/  IMAD.MOV.U32 R13, RZ, RZ, R21 ;  /* 0x000000ffff0d7224 */ /* 0x001fc600078e0015 */
[----:B-1----:R-:W2:Y:S01]  /*64800*/  LDL.LU R15, [R1+0xd764] ;  /* 0x00d76400010f7983 */ /* 0x002ea20000300800 */
[----:B------:R-:W-:-:S03]  /*64810*/  IMAD.MOV.U32 R14, RZ, RZ, R20 ;  /* 0x000000ffff0e7224 */ /* 0x000fc600078e0014 */
[----:B------:R-:W2:Y:S04]  /*64820*/  LDL.LU R12, [R1+0xd760] ;  /* 0x00d76000010c7983 */ /* 0x000ea80000300800 */
[----:B------:R-:W3:Y:S02]  /*64830*/  LDL.LU.64 R20, [R1+0xd758] ;  /* 0x00d7580001147983 */ /* 0x000ee40000300a00 */
[----:B---3--:R-:W-:Y:S01]  /*64840*/  HMMA.16816.F32 R4, R16, R20, R4 ;  /* 0x000000141004723c */ /* 0x008fe20000001804 */
[----:B------:R-:W-:Y:S11]  /*64850*/  IMAD.MOV.U32 R29, RZ, RZ, R21 ;  /* 0x000000ffff1d7224 */ /* 0x000ff600078e0015 */
[----:B------:R-:W-:Y:S11]  /*64860*/  @!UPT UIADD3 URZ, URZ, URZ, URZ ;  /* 0x0000003f3f3ff290 */ /* 0x000ff6000fffe03f */
[----:B------:R-:W-:Y:S04]  /*64870*/  STL.64 [R1+0x680], R4 ;  /* 0x0006800401007387 */ /* 0x000fe80000100a00 */
[----:B------:R0:W-:Y:S04]  /*64880*/  STL.64 [R1+0x688], R6 ;  /* 0x0006880601007387 */ /* 0x0001e80000100a00 */
[----:B0-----:R-:W3:Y:S01]  /*64890*/  LDL.LU R7, [R1+0xd750] ;  /* 0x00d7500001077983 */ /* 0x001ee20000300800 */
[----:B------:R-:W-:-:S03]  /*648a0*/  IMAD.MOV.U32 R6, RZ, RZ, R20 ;  /* 0x000000ffff067224 */ /* 0x000fc600078e0014 */
[----:B------:R-:W2:Y:S04]  /*648b0*/  LDL.LU.64 R4, [R1+0xd748] ;  /* 0x00d7480001047983 */ /* 0x000ea80000300a00 */
[----:B------:R-:W4:Y:S02]  /*648c0*/  LDL.LU.64 R20, [R1+0xd740] ;  /* 0x00d7400001147983 */ /* 0x000f240000300a00 */
[----:B----4-:R-:W-:Y:S02]  /*648d0*/  HMMA.16816.F32 R16, R16, R20, R24 ;  /* 0x000000141010723c */ /* 0x010fe40000001818 */
[----:B------:R-:W4:Y:S01]  /*648e0*/  LDL.LU.64 R24, [R1+0xd738] ;  /* 0x00d7380001187983 */ /* 0x000f220000300a00 */
[----:B------:R-:W-:Y:S02]  /*648f0*/  IMAD.MOV.U32 R2, RZ, RZ, R20 ;  /* 0x000000ffff027224 */ /* 0x000fe400078e0014 */
[----:B------:R-:W-:Y:S11]  /*64900*/  IMAD.MOV.U32 R0, RZ, RZ, R21 ;  /* 0x000000ffff007224 */ /* 0x000ff600078e0015 */
[----:B------:R-:W-:Y:S07]  /*64910*/  @!UPT UIADD3 URZ, URZ, URZ, URZ ;  /* 0x0000003f3f3ff290 */ /* 0x000fee000fffe03f */
[----:B------:R0:W-:Y:S04]  /*64920*/  STL.64 [R1+0x3b0], R16 ;  /* 0x0003b01001007387 */ /* 0x0001e80000100a00 */
[----:B------:R1:W-:Y:S04]  /*64930*/  STL.64 [R1+0x3b8], R18 ;  /* 0x0003b81201007387 */ /* 0x0003e80000100a00 */
[----:B------:R-:W4:Y:S04]  /*64940*/  LDL.LU.64 R22, [R1+0xd730] ;  /* 0x00d7300001167983 */ /* 0x000f280000300a00 */
[----:B------:R-:W4:Y:S04]  /*64950*/  LDL.LU.64 R20, [R1+0xd728] ;  /* 0x00d7280001147983 */ /* 0x000f280000300a00 */
[----:B0-----:R-:W2:Y:S04]  /*64960*/  LDL.LU.64 R16, [R1+0xcc0] ;  /* 0x000cc00001107983 */ /* 0x001ea80000300a00 */
[----:B-1----:R-:W2:Y:S01]  /*64970*/  LDL.LU.64 R18, [R1+0xcc8] ;  /* 0x000cc80001127983 */ /* 0x002ea20000300a00 */
[C---:B----4-:R-:W-:Y:S03]  /*64980*/  HMMA.16816.F32 R24, R20.reuse, R24, R8 ;  /* 0x000000181418723c */ /* 0x050fe60000001808 */
[----:B------:R-:W4:Y:S04]  /*64990*/  LDL.LU.64 R10, [R1+0xd720] ;  /* 0x00d72000010a7983 */ /* 0x000f280000300a00 */
[----:B------:R-:W4:Y:S11]  /*649a0*/  LDL.LU.64 R8, [R1+0xd718] ;  /* 0x00d7180001087983 */ /* 0x000f360000300a00 */
[----:B------:R-:W-:Y:S05]  /*649b0*/  @!UPT UIADD3 URZ, URZ, URZ, URZ ;  /* 0x0000003f3f3ff290 */ /* 0x000fea000fffe03f */
[----:B------:R0:W-:Y:S04]  /*649c0*/  STL.64 [R1+0x3a0], R24 ;  /* 0x0003a01801007387 */ /* 0x0001e80000100a00 */
[----:B------:R4:W-:Y:S04]  /*649d0*/  STL.64 [R1+0x3a8], R26 ;  /* 0x0003a81a01007387 */ /* 0x0009e80000100a00 */
[----:B0-----:R-:W4:Y:S02]  /*649e0*/  LDL.LU.64 R24, [R1+0xd710] ;  /* 0x00d7100001187983 */ /* 0x001f240000300a00 */
[C---:B----4-:R-:W-:Y:S02]  /*649f0*/  HMMA.16816.F32 R24, R20.reuse, R24, R8 ;  /* 0x000000181418723c */ /* 0x050fe40000001808 */
[----:B------:R-:W4:Y:S04]  /*64a00*/  LDL.LU.64 R10, [R1+0xd708] ;  /* 0x00d70800010a7983 */ /* 0x000f280000300a00 */
[----:B------:R-:W4:Y:S11]  /*64a10*/  LDL.LU.64 R8, [R1+0xd700] ;  /* 0x00d7000001087983 */ /* 0x000f360000300a00 */
[----:B------:R-:W-:Y:S06]  /*64a20*/  @!UPT UIADD3 URZ, URZ, URZ, URZ ;  /* 0x0000003f3f3ff290 */ /* 0x000fec000fffe03f */
[----:B------:R0:W-:Y:S04]  /*64a30*/  STL.64 [R1+0x390], R24 ;  /* 0x0003901801007387 */ /* 0x0001e80000100a00 */
[----:B------:R4:W-:Y:S04]  /*64a40*/  STL.64 [R1+0x398], R26 ;  /* 0x0003981a01007387 */ /* 0x0009e80000100a00 */
[----:B0-----:R-:W4:Y:S02]  /*64a50*/  LDL.LU.64 R24, [R1+0xd6f8] ;  /* 0x00d6f80001187983 */ /* 0x001f240000300a00 */
[C---:B----4-:R-:W-:Y:S02]  /*64a60*/  HMMA.16816.F32 R24, R20.reuse, R24, R8 ;  /* 0x000000181418723c */ /* 0x050fe40000001808 */
[----:B------:R-:W4:Y:S04]  /*64a70*/  LDL.LU.64 R10, [R1+0xd6f0] ;  /* 0x00d6f000010a7983 */ /* 0x000f280000300a00 */
[----:B------:R-:W4:Y:S11]  /*64a80*/  LDL.LU.64 R8, [R1+0xd6e8] ;  /* 0x00d6e80001087983 */ /* 0x000f360000300a00 */
[----:B------:R-:W-:Y:S06]  /*64a90*/  @!UPT UIADD3 URZ, URZ, URZ, URZ ;  /* 0x0000003f3f3ff290 */ /* 0x000fec000fffe03f */
[----:B------:R-:W-:Y:S04]  /*64aa0*/  STL.64 [R1+0x380], R24 ;  /* 0x0003801801007387 */ /* 0x000fe80000100a00 */
[----:B------:R0:W-:Y:S04]  /*64ab0*/  STL.64 [R1+0x388], R26 ;  /* 0x0003881a01007387 */ /* 0x0001e80000100a00 */
[----:B0-----:R-:W2:Y:S04]  /*64ac0*/  LDL.LU.64 R26, [R1+0xd6e0] ;  /* 0x00d6e000011a7983 */ /* 0x001ea80000300a00 */
[----:B------:R-:W4:Y:S02]  /*64ad0*/  LDL.LU.64 R24, [R1+0xd6d8] ;  /* 0x00d6d80001187983 */ /* 0x000f240000300a00 */
        /* <DEDUP_REMOVED lines=10> */
[----:B------:R-:W2:Y:S01]  /*64b80*/  LDL.LU.64 R26, [R1+0xcf8] ;  /* 0x000cf800011a7983 */ /* 0x000ea20000300a00 */
[C---:B------:R-:W-:Y:S03]  /*64b90*/  HMMA.16816.F32 R16, R20.reuse, R4, R16 ;  /* 0x000000041410723c */ /* 0x040fe60000001810 */
[----:B---3--:R-:W-:Y:S05]  /*64ba0*/  STL.64 [R1+0xd5c0], R8 ;  /* 0x00d5c00801007387 */ /* 0x008fea0000100a00 */
[----:B--2---:R-:W-:Y:S11]  /*64bb0*/  HMMA.16816.F32 R24, R20, R8, R24 ;  /* 0x000000081418723c */ /* 0x004ff60000001818 */
[----:B------:R-:W-:Y:S11]  /*64bc0*/  @!UPT UIADD3 URZ, URZ, URZ, URZ ;  /* 0x0000003f3f3ff290 */ /* 0x000ff6000fffe03f */
[----:B------:R-:W-:Y:S01]  /*64bd0*/  @!UPT UIADD3 URZ, URZ, URZ, URZ ;  /* 0x0000003f3f3ff290 */ /* 0x000fe2000fffe03f */
[----:B------:R-:W-:Y:S04]  /*64be0*/  STL.64 [R1+0x360], R24 ;  /* 0x0003601801007387 */ /* 0x000fe80000100a00 */
[----:B------:R-:W-:Y:S04]  /*64bf0*/  STL.64 [R1+0x368], R26 ;  /* 0x0003681a01007387 */ /* 0x000fe80000100a00 */
[----:B------:R0:W-:Y:S04]  /*64c00*/  STL.64 [R1+0xd5d8], R4 ;  /* 0x00d5d80401007387 */ /* 0x0001e80000100a00 */
[----:B0-----:R-:W2:Y:S04]  /*64c10*/  LDL.64 R4, [R1+0x10] ;  /* 0x0000100001047983 */ /* 0x001ea80000100a00 */
[----:B------:R-:W-:Y:S04]  /*64c20*/  STL.64 [R1+0x350], R16 ;  /* 0x0003501001007387 */ /* 0x000fe80000100a00 */
[----:B------:R-:W-:Y:S04]  /*64c30*/  STL.64 [R1+0x358], R18 ;  /* 0x0003581201007387 */ /* 0x000fe80000100a00 */
[----:B--2---:R0:W-:Y:S02]  /*64c40*/  STL.64 [R1+0xd5e8], R4 ;  /* 0x00d5e80401007387 */ /* 0x0041e40000100a00 */
[----:B0-----:R-:W-:-:S02]  /*64c50*/  IMAD.MOV.U32 R4, RZ, RZ, R12 ;  /* 0x000000ffff047224 */ /* 0x001fc400078e000c */
[----:B------:R-:W-:Y:S01]  /*64c60*/  IMAD.MOV.U32 R5, RZ, RZ, R7 ;  /* 0x000000ffff057224 */ /* 0x000fe200078e0007 */
[----:B------:R-:W2:Y:S04]  /*64c70*/  LDL.LU R12, [R1+0xd6c4] ;  /* 0x00d6c400010c7983 */ /* 0x000ea80000300800 */
[----:B------:R-:W3:Y:S04]  /*64c80*/  LDL.LU R7, [R1+0xd6c0] ;  /* 0x00d6c00001077983 */ /* 0x000ee80000300800 */
[----:B------:R4:W-:Y:S02]  /*64c90*/  STL.64 [R1+0xd638], R4 ;  /* 0x00d6380401007387 */ /* 0x0009e40000100a00 */
[----:B----4-:R-:W-:-:S02]  /*64ca0*/  IMAD.MOV.U32 R4, RZ, RZ, R10 ;  /* 0x000000ffff047224 */ /* 0x010fc400078e000a */
[----:B------:R-:W-:Y:S01]  /*64cb0*/  IMAD.MOV.U32 R5, RZ, RZ, R3 ;  /* 0x000000ffff057224 */ /* 0x000fe200078e0003 */
[----:B------:R-:W4:Y:S04]  /*64cc0*/  LDL.LU R10, [R1+0xd6bc] ;  /* 0x00d6bc00010a7983 */ /* 0x000f280000300800 */
[----:B------:R-:W2:Y:S04]  /*64cd0*/  LDL.LU R3, [R1+0xd6b8] ;  /* 0x00d6b80001037983 */ /* 0x000ea80000300800 */
[----:B------:R0:W-:Y:S04]  /*64ce0*/  STL.64 [R1+0xd650], R4 ;  /* 0x00d6500401007387 */ /* 0x0001e80000100a00 */
[----:B------:R-:W2:Y:S01]  /*64cf0*/  LDL.64 R24, [R1] ;  /* 0x0000000001187983 */ /* 0x000ea20000100a00 */
[----:B0-----:R-:W-:-:S02]  /*64d00*/  IMAD.MOV.U32 R4, RZ, RZ, R28 ;  /* 0x000000ffff047224 */ /* 0x001fc400078e001c */
[----:B------:R-:W-:Y:S01]  /*64d10*/  IMAD.MOV.U32 R5, RZ, RZ, R15 ;  /* 0x000000ffff057224 */ /* 0x000fe200078e000f */
[----:B--2---:R0:W-:Y:S02]  /*64d20*/  STL.64 [R1+0xd5e0], R24 ;  /* 0x00d5e01801007387 */ /* 0x0041e40000100a00 */
[----:B0-----:R-:W-:Y:S02]  /*64d30*/  IMAD.MOV.U32 R24, RZ, RZ, R6 ;  /* 0x000000ffff187224 */ /* 0x001fe400078e0006 */
[----:B------:R-:W2:Y:S01]  /*64d40*/  LDL.LU R6, [R1+0xd6b4] ;  /* 0x00d6b40001067983 */ /* 0x000ea20000300800 */
[----:B------:R-:W-:-:S03]  /*64d50*/  IMAD.MOV.U32 R25, RZ, RZ, R29 ;  /* 0x000000ffff197224 */ /* 0x000fc600078e001d */
[----:B------:R-:W2:Y:S04]  /*64d60*/  LDL.LU R29, [R1+0xd6b0] ;  /* 0x00d6b000011d7983 */ /* 0x000ea80000300800 */
[----:B------:R0:W-:Y:S04]  /*64d70*/  STL.64 [R1+0xd668], R4 ;  /* 0x00d6680401007387 */ /* 0x0001e80000100a00 */
[----:B------:R1:W-:Y:S01]  /*64d80*/  STL.64 [R1+0xd600], R24 ;  /* 0x00d6001801007387 */ /* 0x0003e20000100a00 */
[----:B0-----:R-:W-:Y:S02]  /*64d90*/  IMAD.MOV.U32 R4, RZ, RZ, R12 ;  /* 0x000000ffff047224 */ /* 0x001fe400078e000c */
[----:B------:R-:W-:-:S02]  /*64da0*/  IMAD.MOV.U32 R5, RZ, RZ, R11 ;  /* 0x000000ffff057224 */ /* 0x000fc400078e000b */
[----:B-1----:R-:W-:-:S03]  /*64db0*/  IMAD.MOV.U32 R24, RZ, RZ, R14 ;  /* 0x000000ffff187224 */ /* 0x002fc600078e000e */
[----:B------:R4:W-:Y:S01]  /*64dc0*/  STL.64 [R1+0xd680], R4 ;  /* 0x00d6800401007387 */ /* 0x0009e20000100a00 */
[----:B------:R-:W-:Y:S02]  /*64dd0*/  IMAD.MOV.U32 R25, RZ, RZ, R13 ;  /* 0x000000ffff197224 */ /* 0x000fe400078e000d */
[----:B----4-:R-:W-:Y:S02]  /*64de0*/  IMAD.MOV.U32 R4, RZ, RZ, R10 ;  /* 0x000000ffff047224 */ /* 0x010fe400078e000a */
[----:B---3--:R-:W-:-:S05]  /*64df0*/  IMAD.MOV.U32 R5, RZ, RZ, R7 ;  /* 0x000000ffff057224 */ /* 0x008fca00078e0007 */
[----:B------:R-:W-:Y:S04]  /*64e00*/  STL.64 [R1+0xd698], R4 ;  /* 0x00d6980401007387 */ /* 0x000fe80000100a00 */
[----:B------:R0:W-:Y:S04]  /*64e10*/  STL.64 [R1+0xd618], R24 ;  /* 0x00d6181801007387 */ /* 0x0001e80000100a00 */
[----:B0-----:R-:W3:Y:S04]  /*64e20*/  LDL.64 R24, [R1+0x70] ;  /* 0x0000700001187983 */ /* 0x001ee80000100a00 */
[----:B--2---:R-:W0:Y:S04]  /*64e30*/  LDSM.16.MT88.4 R16, [R29+0x280] ;  /* 0x000280001d10783b */ /* 0x004e280000004200 */
[----:B---3--:R1:W-:Y:S04]  /*64e40*/  STL.64 [R1+0xd630], R24 ;  /* 0x00d6301801007387 */ /* 0x0083e80000100a00 */
        /* <DEDUP_REMOVED lines=21> */
[----:B------:R-:W2:Y:S04]  /*64fa0*/  LDL.LU.64 R26, [R1+0xce8] ;  /* 0x000ce800011a7983 */ /* 0x000ea80000300a00 */
[----:B------:R-:W3:Y:S04]  /*64fb0*/  LDL.LU.64 R12, [R1+0x580] ;  /* 0x00058000010c7983 */ /* 0x000ee80000300a00 */
[----:B------:R-:W4:Y:S01]  /*64fc0*/  LDL.LU.64 R14, [R1+0x588] ;  /* 0x00058800010e7983 */ /* 0x000f220000300a00 */
[----:B------:R-:W-:-:S02]  /*64fd0*/  IMAD.MOV.U32 R4, RZ, RZ, R6 ;  /* 0x000000ffff047224 */ /* 0x000fc400078e0006 */
[----:B------:R-:W-:Y:S01]  /*64fe0*/  IMAD.MOV.U32 R5, RZ, RZ, R3 ;  /* 0x000000ffff057224 */ /* 0x000fe200078e0003 */
[----:B----4-:R-:W-:Y:S04]  /*64ff0*/  STL.64 [R1+0xd610], R14 ;  /* 0x00d6100e01007387 */ /* 0x010fe80000100a00 */
[----:B---3--:R1:W-:Y:S04]  /*65000*/  STL.64 [R1+0xd608], R12 ;  /* 0x00d6080c01007387 */ /* 0x0083e80000100a00 */
[----:B-1----:R-:W3:Y:S04]  /*65010*/  LDL.LU.64 R12, [R1+0x590] ;  /* 0x00059000010c7983 */ /* 0x002ee80000300a00 */
[----:B------:R-:W4:Y:S01]  /*65020*/  LDL.LU.64 R14, [R1+0x598] ;  /* 0x00059800010e7983 */ /* 0x000f220000300a00 */
[C---:B--2---:R-:W-:Y:S03]  /*65030*/  HMMA.16816.F32 R4, R20.reuse, R4, R24 ;  /* 0x000000041404723c */ /* 0x044fe60000001818 */
[----:B----4-:R-:W-:Y:S04]  /*65040*/  STL.64 [R1+0xd628], R14 ;  /* 0x00d6280e01007387 */ /* 0x010fe80000100a00 */
[----:B---3--:R1:W-:Y:S04]  /*65050*/  STL.64 [R1+0xd620], R12 ;  /* 0x00d6200c01007387 */ /* 0x0083e80000100a00 */
[----:B-1----:R-:W2:Y:S04]  /*65060*/  LDL.LU.64 R12, [R1+0x910] ;  /* 0x00091000010c7983 */ /* 0x002ea80000300a00 */
[----:B------:R-:W2:Y:S04]  /*65070*/  LDL.LU.64 R14, [R1+0x918] ;  /* 0x00091800010e7983 */ /* 0x000ea80000300a00 */
[----:B0-----:R-:W-:Y:S04]  /*65080*/  STL.64 [R1+0xd530], R18 ;  /* 0x00d5301201007387 */ /* 0x001fe80000100a00 */
[----:B------:R-:W-:Y:S04]  /*65090*/  STL.64 [R1+0xd528], R16 ;  /* 0x00d5281001007387 */ /* 0x000fe80000100a00 */
[----:B------:R-:W3:Y:S04]  /*650a0*/  LDL.LU.64 R8, [R1+0x570] ;  /* 0x0005700001087983 */ /* 0x000ee80000300a00 */
[----:B------:R-:W3:Y:S04]  /*650b0*/  LDL.LU.64 R10, [R1+0x578] ;  /* 0x00057800010a7983 */ /* 0x000ee80000300a00 */
[----:B------:R-:W4:Y:S04]  /*650c0*/  LDL.LU.64 R26, [R1+0xd6a8] ;  /* 0x00d6a800011a7983 */ /* 0x000f280000300a00 */
[----:B------:R-:W4:Y:S04]  /*650d0*/  LDL.LU.64 R24, [R1+0xd6a0] ;  /* 0x00d6a00001187983 */ /* 0x000f280000300a00 */
        /* <DEDUP_REMOVED lines=32> */
[----:B------:R-:W2:Y:S11]  /*652e0*/  LDL.LU.64 R24, [R1+0xd630] ;  /* 0x00d6300001187983 */ /* 0x000eb60000300a00 */
[----:B------:R-:W-:Y:S10]  /*652f0*/  @!UPT UIADD3 URZ, URZ, URZ, URZ ;  /* 0x0000003f3f3ff290 */ /* 0x000ff4000fffe03f */
[----:B------:R0:W-:Y:S04]  /*65300*/  STL.64 [R1+0x2f0], R4 ;  /* 0x0002f00401007387 */ /* 0x0001e80000100a00 */
[----:B------:R1:W-:Y:S04]  /*65310*/  STL.64 [R1+0x2f8], R6 ;  /* 0x0002f80601007387 */ /* 0x0003e80000100a00 */
[----:B0-----:R-:W4:Y:S04]  /*65320*/  LDL.LU.64 R4, [R1+0xeb0] ;  /* 0x000eb00001047983 */ /* 0x001f280000300a00 */
[----:B-1----:R-:W4:Y:S01]  /*65330*/  LDL.LU.64 R6, [R1+0xeb8] ;  /* 0x000eb80001067983 */ /* 0x002f220000300a00 */
        /* <DEDUP_REMOVED lines=8> */
[----:B------:R-:W2:Y:S04]  /*653c0*/  LDL.LU.64 R24, [R1+0xd618] ;  /* 0x00d6180001187983 */ /* 0x000ea80000300a00 */
[----:B------:R-:W-:Y:S01]  /*653d0*/  STL [R1+0xd5a0], R3 ;  /* 0x00d5a00301007387 */ /* 0x000fe20000100800 */
[----:B--2---:R-:W-:Y:S03]  /*653e0*/  HMMA.16816.F32 R24, R20, R24, R12 ;  /* 0x000000181418723c */ /* 0x004fe6000000180c */
[----:B------:R-:W2:Y:S04]  /*653f0*/  LDL.LU.64 R14, [R1+0xd610] ;  /* 0x00d61000010e7983 */ /* 0x000ea80000300a00 */
[----:B------:R-:W2:Y:S11]  /*65400*/  LDL.LU.64 R12, [R1+0xd608] ;  /* 0x00d60800010c7983 */ /* 0x000eb60000300a00 */
[----:B------:R-:W-:Y:S05]  /*65410*/  @!UPT UIADD3 URZ, URZ, URZ, URZ ;  /* 0x0000003f3f3ff290 */ /* 0x000fea000fffe03f */
[----:B------:R0:W-:Y:S04]  /*65420*/  STL.64 [R1+0x2d0], R24 ;  /* 0x0002d01801007387 */ /* 0x0001e80000100a00 */
[----:B------:R2:W-:Y:S04]  /*65430*/  STL.64 [R1+0x2d8], R26 ;  /* 0x0002d81a01007387 */ /* 0x0005e80000100a00 */
[----:B0-----:R-:W2:Y:S01]  /*65440*/  LDL.LU.64 R24, [R1+0xd600] ;  /* 0x00d6000001187983 */ /* 0x001ea20000300a00 */
[----:B------:R-:W-:Y:S02]  /*65450*/  IMAD.MOV.U32 R16, RZ, RZ, R2 ;  /* 0x000000ffff107224 */ /* 0x000fe400078e0002 */
[----:B------:R-:W-:-:S07]  /*65460*/  IMAD.MOV.U32 R17, RZ, RZ, R0 ;  /* 0x000000ffff117224 */ /* 0x000fce00078e0000 */
[C---:B---3--:R-:W-:Y:S08]  /*65470*/  HMMA.16816.F32 R8, R20.reuse, R16, R8 ;  /* 0x000000101408723c */ /* 0x048ff00000001808 */
[----:B--2---:R-:W-:Y:S01]  /*65480*/  HMMA.16816.F32 R24, R20, R24, R12 ;  /* 0x000000181418723c */ /* 0x004fe2000000180c */
[----:B------:R-:W4:Y:S04]  /*65490*/  LDL.LU.64 R14, [R1+0xd5f8] ;  /* 0x00d5f800010e7983 */ /* 0x000f280000300a00 */
[----:B------:R-:W4:Y:S11]  /*654a0*/  LDL.LU.64 R12, [R1+0xd5f0] ;  /* 0x00d5f000010c7983 */ /* 0x000f360000300a00 */
[----:B------:R-:W-:Y:S07]  /*654b0*/  @!UPT UIADD3 URZ, URZ, URZ, URZ ;  /* 0x0000003f3f3ff290 */ /* 0x000fee000fffe03f */
[----:B------:R0:W-:Y:S04]  /*654c0*/  STL.64 [R1+0x670], R24 ;  /* 0x0006701801007387 */ /* 0x0001e80000100a00 */
[----:B------:R1:W-:Y:S04]  /*654d0*/  STL.64 [R1+0x678], R26 ;  /* 0x0006781a01007387 */ /* 0x0003e80000100a00 */
[----:B0-----:R-:W2:Y:S04]  /*654e0*/  LDL.LU.64 R24, [R1+0xea0] ;  /* 0x000ea00001187983 */ /* 0x001ea80000300a00 */
[----:B-1----:R-:W2:Y:S04]  /*654f0*/  LDL.LU.64 R26, [R1+0xea8] ;  /* 0x000ea800011a7983 */ /* 0x002ea80000300a00 */
[----:B------:R-:W4:Y:S04]  /*65500*/  LDL.64 R20, [R1+0x20] ;  /* 0x0000200001147983 */ /* 0x000f280000100a00 */
[----:B------:R0:W-:Y:S04]  /*65510*/  STL.64 [R1+0x2c0], R8 ;  /* 0x0002c00801007387 */ /* 0x0001e80000100a00 */
[----:B------:R1:W-:Y:S04]  /*65520*/  STL.64 [R1+0x2c8], R10 ;  /* 0x0002c80a01007387 */ /* 0x0003e80000100a00 */
[----:B0-----:R-:W3:Y:S04]  /*65530*/  LDL.LU.64 R8, [R1+0xe80] ;  /* 0x000e800001087983 */ /* 0x001ee80000300a00 */
[----:B-1----:R-:W3:Y:S04]  /*65540*/  LDL.LU.64 R10, [R1+0xe88] ;  /* 0x000e8800010a7983 */ /* 0x002ee80000300a00 */
[----:B------:R0:W-:Y:S04]  /*65550*/  STL.64 [R1+0xd540], R16 ;  /* 0x00d5401001007387 */ /* 0x0001e80000100a00 */
[----:B------:R1:W-:Y:S04]  /*65560*/  STL [R1+0xd590], R18 ;  /* 0x00d5901201007387 */ /* 0x0003e80000100800 */
[----:B0-----:R-:W2:Y:S04]  /*65570*/  LDL.LU.64 R16, [R1+0xe90] ;  /* 0x000e900001107983 */ /* 0x001ea80000300a00 */
[----:B-1----:R-:W2:Y:S01]  /*65580*/  LDL.LU.64 R18, [R1+0xe98] ;  /* 0x000e980001127983 */ /* 0x002ea20000300a00 */
[----:B----4-:R-:W-:Y:S01]  /*65590*/  HMMA.16816.F32 R4, R12, R20, R4 ;  /* 0x000000140c04723c */ /* 0x010fe20000001804 */
[----:B------:R-:W-:-:S02]  /*655a0*/  IMAD.MOV.U32 R2, RZ, RZ, R20 ;  /* 0x000000ffff027224 */ /* 0x000fc400078e0014 */
[----:B------:R-:W-:Y:S11]  /*655b0*/  IMAD.MOV.U32 R0, RZ, RZ, R21 ;  /* 0x000000ffff007224 */ /* 0x000ff600078e0015 */
[----:B------:R-:W-:Y:S09]  /*655c0*/  @!UPT UIADD3 URZ, URZ, URZ, URZ ;  /* 0x0000003f3f3ff290 */ /* 0x000ff2000fffe03f */
[----:B------:R0:W-:Y:S04]  /*655d0*/  STL.64 [R1+0x2b0], R4 ;  /* 0x0002b00401007387 */ /* 0x0001e80000100a00 */
[----:B------:R-:W-:Y:S04]  /*655e0*/  STL.64 [R1+0x2b8], R6 ;  /* 0x0002b80601007387 */ /* 0x000fe80000100a00 */
[----:B0-----:R-:W2:Y:S04]  /*655f0*/  LDL.LU.64 R4, [R1+0xd5e8] ;  /* 0x00d5e80001047983 */ /* 0x001ea80000300a00 */
[----:B------:R-:W4:Y:S04]  /*65600*/  LDL.LU.64 R20, [R1+0xc80] ;  /* 0x000c800001147983 */ /* 0x000f280000300a00 */
[----:B------:R-:W3:Y:S01]  /*65610*/  LDL.LU.64 R22, [R1+0xc88] ;  /* 0x000c880001167983 */ /* 0x000ee20000300a00 */
[----:B--2---:R-:W-:Y:S03]  /*65620*/  HMMA.16816.F32 R24, R12, R4, R24 ;  /* 0x000000040c18723c */ /* 0x004fe60000001818 */
[----:B---3--:R-:W-:Y:S04]  /*65630*/  STL.64 [R1+0xd5b8], R22 ;  /* 0x00d5b81601007387 */ /* 0x008fe80000100a00 */
[----:B----4-:R0:W-:Y:S04]  /*65640*/  STL.64 [R1+0xd5b0], R20 ;  /* 0x00d5b01401007387 */ /* 0x0101e80000100a00 */
[----:B0-----:R-:W2:Y:S04]  /*65650*/  LDL.LU.64 R20, [R1+0xcb0] ;  /* 0x000cb00001147983 */ /* 0x001ea80000300a00 */
[----:B------:R-:W2:Y:S08]  /*65660*/  LDL.LU.64 R22, [R1+0xcb8] ;  /* 0x000cb80001167983 */ /* 0x000eb00000300a00 */
[----:B------:R0:W-:Y:S04]  /*65670*/  STL.64 [R1+0x2a0], R24 ;  /* 0x0002a01801007387 */ /* 0x0001e80000100a00 */
[----:B------:R1:W-:Y:S04]  /*65680*/  STL.64 [R1+0x2a8], R26 ;  /* 0x0002a81a01007387 */ /* 0x0003e80000100a00 */
[----:B0-----:R-:W3:Y:S01]  /*65690*/  LDL.LU.64 R24, [R1+0xd5e0] ;  /* 0x00d5e00001187983 */ /* 0x001ee20000300a00 */
[----:B------:R-:W-:-:S03]  /*656a0*/  IMAD.MOV.U32 R3, RZ, RZ, R5 ;  /* 0x000000ffff037224 */ /* 0x000fc600078e0005 */
[----:B------:R-:W4:Y:S01]  /*656b0*/  LDL.LU.64 R4, [R1+0xd5d8] ;  /* 0x00d5d80001047983 */ /* 0x000f220000300a00 */
[----:B---3--:R-:W-:Y:S01]  /*656c0*/  HMMA.16816.F32 R16, R12, R24, R16 ;  /* 0x000000180c10723c */ /* 0x008fe20000001810 */
[----:B------:R-:W-:Y:S11]  /*656d0*/  IMAD.MOV.U32 R7, RZ, RZ, R25 ;  /* 0x000000ffff077224 */ /* 0x000ff600078e0019 */
[----:B------:R-:W-:Y:S11]  /*656e0*/  @!UPT UIADD3 URZ, URZ, URZ, URZ ;  /* 0x0000003f3f3ff290 */ /* 0x000ff6000fffe03f */
[----:B------:R0:W-:Y:S04]  /*656f0*/  STL.64 [R1+0x290], R16 ;  /* 0x0002901001007387 */ /* 0x0001e80000100a00 */
[----:B------:R-:W-:Y:S04]  /*65700*/  STL.64 [R1+0x298], R18 ;  /* 0x0002981201007387 */ /* 0x000fe80000100a00 */
[----:B-1----:R-:W3:Y:S01]  /*65710*/  LDL.LU.64 R26, [R1+0xd5d0] ;  /* 0x00d5d000011a7983 */ /* 0x002ee20000300a00 */
[----:B0-----:R-:W-:-:S03]  /*65720*/  IMAD.MOV.U32 R16, RZ, RZ, R24 ;  /* 0x000000ffff107224 */ /* 0x001fc600078e0018 */
[----:B------:R-:W2:Y:S02]  /*65730*/  LDL.LU.64 R24, [R1+0xd5c8] ;  /* 0x00d5c80001187983 */ /* 0x000ea40000300a00 */
[C---:B--2---:R-:W-:Y:S11]  /*65740*/  HMMA.16816.F32 R8, R12.reuse, R24, R8 ;  /* 0x000000180c08723c */ /* 0x044ff60000001808 */
[----:B------:R-:W-:Y:S11]  /*65750*/  @!UPT UIADD3 URZ, URZ, URZ, URZ ;  /* 0x0000003f3f3ff290 */ /* 0x000ff6000fffe03f */
[----:B------:R-:W-:Y:S01]  /*65760*/  @!UPT UIADD3 URZ, URZ, URZ, URZ ;  /* 0x0000003f3f3ff290 */ /* 0x000fe2000fffe03f */
[----:B------:R0:W-:Y:S04]  /*65770*/  STL.64 [R1+0x280], R8 ;  /* 0x0002800801007387 */ /* 0x0001e80000100a00 */
[----:B------:R-:W-:Y:S04]  /*65780*/  STL.64 [R1+0x288], R10 ;  /* 0x0002880a01007387 */ /* 0x000fe80000100a00 */
[----:B0-----:R-:W2:Y:S04]  /*65790*/  LDL.LU.64 R8, [R1+0xd5c0] ;  /* 0x00d5c00001087983 */ /* 0x001ea80000300a00 */
[----:B---3--:R-:W-:Y:S04]  /*657a0*/  STL.64 [R1+0xd4e0], R26 ;  /* 0x00d4e01a01007387 */ /* 0x008fe80000100a00 */
[----:B------:R0:W-:Y:S04]  /*657b0*/  STL.64 [R1+0xd4d8], R24 ;  /* 0x00d4d81801007387 */ /* 0x0001e80000100a00 */
[----:B0-----:R-:W3:Y:S01]  /*657c0*/  LDL.64 R24, [R1+0x30] ;  /* 0x0000300001187983 */ /* 0x001ee20000100a00 */
[C---:B--2---:R-:W-:Y:S11]  /*657d0*/  HMMA.16816.F32 R20, R12.reuse, R8, R20 ;  /* 0x000000080c14723c */ /* 0x044ff60000001814 */
[----:B------:R-:W-:Y:S11]  /*657e0*/  @!UPT UIADD3 URZ, URZ, URZ, URZ ;  /* 0x0000003f3f3ff290 */ /* 0x000ff6000fffe03f */
[----:B------:R-:W-:Y:S01]  /*657f0*/  @!UPT UIADD3 URZ, URZ, URZ, URZ ;  /* 0x0000003f3f3ff290 */ /* 0x000fe2000fffe03f */
[----:B------:R-:W-:Y:S04]  /*65800*/  STL.64 [R1+0x270], R20 ;  /* 0x0002701401007387 */ /* 0x000fe80000100a00 */
[----:B------:R0:W-:Y:S04]  /*65810*/  STL.64 [R1+0x278], R22 ;  /* 0x0002781601007387 */ /* 0x0001e80000100a00 */
[----:B0-----:R-:W4:Y:S04]  /*65820*/  LDL.LU.64 R22, [R1+0xd5b8] ;  /* 0x00d5b80001167983 */ /* 0x001f280000300a00 */
[----:B------:R-:W4:Y:S04]  /*65830*/  LDL.LU.64 R20, [R1+0xd5b0] ;  /* 0x00d5b00001147983 */ /* 0x000f280000300a00 */
[----:B------:R0:W-:Y:S04]  /*65840*/  STL.64 [R1+0xd558], R8 ;  /* 0x00d5580801007387 */ /* 0x0001e80000100a00 */
[----:B0-----:R-:W2:Y:S01]  /*65850*/  LDL.64 R8, [R1+0x90] ;  /* 0x0000900001087983 */ /* 0x001ea20000100a00 */
[----:B----4-:R-:W-:Y:S03]  /*65860*/  HMMA.16816.F32 R20, R12, R4, R20 ;  /* 0x000000040c14723c */ /* 0x010fe60000001814 */
[----:B--2---:R0:W-:Y:S04]  /*65870*/  STL.64 [R1+0xd598], R8 ;  /* 0x00d5980801007387 */ /* 0x0041e80000100a00 */
[----:B0-----:R-:W2:Y:S04]  /*65880*/  LDL.LU.64 R8, [R1+0xca0] ;  /* 0x000ca00001087983 */ /* 0x001ea80000300a00 */
[----:B------:R-:W2:Y:S11]  /*65890*/  LDL.LU.64 R10, [R1+0xca8] ;  /* 0x000ca800010a7983 */ /* 0x000eb60000300a00 */
[----:B------:R-:W-:Y:S01]  /*658a0*/  @!UPT UIADD3 URZ, URZ, URZ, URZ ;  /* 0x0000003f3f3ff290 */ /* 0x000fe2000fffe03f */
[----:B------:R-:W-:Y:S04]  /*658b0*/  STL.64 [R1+0x260], R20 ;  /* 0x0002601401007387 */ /* 0x000fe80000100a00 */
[----:B------:R-:W-:Y:S04]  /*658c0*/  STL.64 [R1+0x268], R22 ;  /* 0x0002681601007387 */ /* 0x000fe80000100a00 */
[----:B------:R-:W0:Y:S04]  /*658d0*/  LDSM.16.MT88.4 R20, [R29+0x300] ;  /* 0x000300001d14783b */ /* 0x000e280000004200 */
[----:B------:R-:W-:Y:S04]  /*658e0*/  STL [R1+0xd4b8], R29 ;  /* 0x00d4b81d01007387 */ /* 0x000fe80000100800 */
[----:B0-----:R-:W-:Y:S04]  /*658f0*/  STL.64 [R1+0xd428], R22 ;  /* 0x00d4281601007387 */ /* 0x001fe80000100a00 */
[----:B------:R0:W-:Y:S04]  /*65900*/  STL.64 [R1+0xd420], R20 ;  /* 0x00d4201401007387 */ /* 0x0001e80000100a00 */
[----:B0-----:R-:W4:Y:S01]  /*65910*/  LDL.64 R20, [R1+0x50] ;  /* 0x0000500001147983 */ /* 0x001f220000100a00 */
[----:B---3--:R-:W-:-:S02]  /*65920*/  IMAD.MOV.U32 R6, RZ, RZ, R24 ;  /* 0x000000ffff067224 */ /* 0x008fc400078e0018 */
[----:B------:R-:W-:Y:S01]  /*65930*/  IMAD.MOV.U32 R28, RZ, RZ, R25 ;  /* 0x000000ffff1c7224 */ /* 0x000fe200078e0019 */
[C---:B--2---:R-:W-:Y:S07]  /*65940*/  HMMA.16816.F32 R8, R12.reuse, R24, R8 ;  /* 0x000000180c08723c */ /* 0x044fee0000001808 */
[----:B------:R-:W-:Y:S02]  /*65950*/  IMAD.MOV.U32 R24, RZ, RZ, R16 ;  /* 0x000000ffff187224 */ /* 0x000fe400078e0010 */
[----:B------:R-:W-:Y:S01]  /*65960*/  IMAD.MOV.U32 R25, RZ, RZ, R7 ;  /* 0x000000ffff197224 */ /* 0x000fe200078e0007 */
[----:B----4-:R0:W-:Y:S04]  /*65970*/  STL.64 [R1+0xd5a8], R20 ;  /* 0x00d5a81401007387 */ /* 0x0101e80000100a00 */
[----:B0-----:R-:W2:Y:S04]  /*65980*/  LDL.LU.64 R20, [R1+0xc90] ;  /* 0x000c900001147983 */ /* 0x001ea80000300a00 */
[----:B------:R-:W2:Y:S05]  /*65990*/  LDL.LU.64 R22, [R1+0xc98] ;  /* 0x000c980001167983 */ /* 0x000eaa0000300a00 */
[----:B------:R0:W-:Y:S04]  /*659a0*/  STL.64 [R1+0x250], R8 ;  /* 0x0002500801007387 */ /* 0x0001e80000100a00 */
[----:B------:R1:W-:Y:S04]  /*659b0*/  STL.64 [R1+0x258], R10 ;  /* 0x0002580a01007387 */ /* 0x0003e80000100a00 */
[----:B0-----:R-:W3:Y:S04]  /*659c0*/  LDL.LU.64 R8, [R1+0xab0] ;  /* 0x000ab00001087983 */ /* 0x001ee80000300a00 */
[----:B-1----:R-:W3:Y:S04]  /*659d0*/  LDL.LU.64 R10, [R1+0xab8] ;  /* 0x000ab800010a7983 */ /* 0x002ee80000300a00 */
[----:B------:R-:W4:Y:S04]  /*659e0*/  LDL.LU.64 R16, [R1+0xaa0] ;  /* 0x000aa00001107983 */ /* 0x000f280000300a00 */
[----:B------:R-:W4:Y:S04]  /*659f0*/  LDL.LU.64 R18, [R1+0xaa8] ;  /* 0x000aa80001127983 */ /* 0x000f280000300a00 */
[----:B------:R0:W-:Y:S04]  /*65a00*/  STL.64 [R1+0xd4f8], R24 ;  /* 0x00d4f81801007387 */ /* 0x0001e80000100a00 */
[----:B0-----:R-:W2:Y:S02]  /*65a10*/  LDL.64 R24, [R1+0xc0] ;  /* 0x0000c00001187983 */ /* 0x001ea40000100a00 */
[----:B--2---:R-:W-:Y:S01]  /*65a20*/  HMMA.16816.F32 R20, R12, R24, R20 ;  /* 0x000000180c14723c */ /* 0x004fe20000001814 */
[----:B------:R-:W-:Y:S11]  /*65a30*/  IMAD.MOV.U32 R29, RZ, RZ, R24 ;  /* 0x000000ffff1d7224 */ /* 0x000ff600078e0018 */
[----:B------:R-:W-:Y:S11]  /*65a40*/  @!UPT UIADD3 URZ, URZ, URZ, URZ ;  /* 0x0000003f3f3ff290 */ /* 0x000ff6000fffe03f */
[----:B------:R0:W-:Y:S04]  /*65a50*/  STL.64 [R1+0x660], R20 ;  /* 0x0006601401007387 */ /* 0x0001e80000100a00 */
[----:B------:R-:W-:Y:S04]  /*65a60*/  STL.64 [R1+0x668], R22 ;  /* 0x0006681601007387 */ /* 0x000fe80000100a00 */
[----:B0-----:R-:W2:Y:S04]  /*65a70*/  LDL.LU.64 R20, [R1+0xd5a8] ;  /* 0x00d5a80001147983 */ /* 0x001ea80000300a00 */
[----:B------:R-:W2:Y:S01]  /*65a80*/  LDL R24, [R1+0x10] ;  /* 0x0000100001187983 */ /* 0x000ea20000100800 */
[----:B------:R-:W-:-:S02]  /*65a90*/  IMAD.MOV.U32 R7, RZ, RZ, R25 ;  /* 0x000000ffff077224 */ /* 0x000fc400078e0019 */
[----:B------:R-:W-:Y:S02]  /*65aa0*/  IMAD.MOV.U32 R25, RZ, RZ, R3 ;  /* 0x000000ffff197224 */ /* 0x000fe400078e0003 */
[----:B------:R-:W3:Y:S04]  /*65ab0*/  LDL.LU R3, [R1+0xd5a0] ;  /* 0x00d5a00001037983 */ /* 0x000ee80000300800 */
[----:B--2---:R0:W-:Y:S04]  /*65ac0*/  STL.64 [R1+0xd510], R24 ;  /* 0x00d5101801007387 */ /* 0x0041e80000100a00 */
[----:B0-----:R-:W3:Y:S04]  /*65ad0*/  LDL R24, [R1+0xb0] ;  /* 0x0000b00001187983 */ /* 0x001ee80000100800 */
[----:B------:R-:W3:Y:S04]  /*65ae0*/  LDL R25, [R1+0xb4] ;  /* 0x0000b40001197983 */ /* 0x000ee80000100800 */
[----:B------:R-:W-:Y:S04]  /*65af0*/  STL.64 [R1+0xd4d0], R6 ;  /* 0x00d4d00601007387 */ /* 0x000fe80000100a00 */
[----:B------:R0:W-:Y:S04]  /*65b00*/  STL.64 [R1+0xd4c8], R4 ;  /* 0x00d4c80401007387 */ /* 0x0001e80000100a00 */
[----:B0-----:R-:W2:Y:S04]  /*65b10*/  LDL.LU.64 R4, [R1+0xa90] ;  /* 0x000a900001047983 */ /* 0x001ea80000300a00 */
[----:B------:R-:W2:Y:S01]  /*65b20*/  LDL.LU.64 R6, [R1+0xa98] ;  /* 0x000a980001067983 */ /* 0x000ea20000300a00 */
[----:B---3--:R-:W-:Y:S03]  /*65b30*/  HMMA.16816.F32 R24, R12, R24, R8 ;  /* 0x000000180c18723c */ /* 0x008fe60000001808 */
[----:B------:R-:W2:Y:S11]  /*65b40*/  LDL.LU.64 R8, [R1+0xd598] ;  /* 0x00d5980001087983 */ /* 0x000eb60000300a00 */
[----:B------:R-:W-:Y:S09]  /*65b50*/  @!UPT UIADD3 URZ, URZ, URZ, URZ ;  /* 0x0000003f3f3ff290 */ /* 0x000ff2000fffe03f */
[----:B------:R0:W-:Y:S04]  /*65b60*/  STL.64 [R1+0x650], R24 ;  /* 0x0006501801007387 */ /* 0x0001e80000100a00 */
[----:B------:R-:W-:Y:S01]  /*65b70*/  STL.64 [R1+0x658], R26 ;  /* 0x0006581a01007387 */ /* 0x000fe20000100a00 */
[----:B0-----:R-:W-:Y:S02]  /*65b80*/  IMAD.MOV.U32 R24, RZ, RZ, R2 ;  /* 0x000000ffff187224 */ /* 0x001fe400078e0002 */
[----:B------:R-:W-:-:S05]  /*65b90*/  IMAD.MOV.U32 R25, RZ, RZ, R0 ;  /* 0x000000ffff197224 */ /* 0x000fca00078e0000 */
[----:B------:R0:W-:Y:S04]  /*65ba0*/  STL.64 [R1+0xd538], R24 ;  /* 0x00d5381801007387 */ /* 0x0001e80000100a00 */
[----:B0-----:R-:W4:Y:S01]  /*65bb0*/  LDL.64 R24, [R1+0xa0] ;  /* 0x0000a00001187983 */ /* 0x001f220000100a00 */
[----:B--2---:R-:W-:Y:S01]  /*65bc0*/  HMMA.16816.F32 R4, R12, R8, R4 ;  /* 0x000000080c04723c */ /* 0x004fe20000001804 */
[----:B------:R-:W-:Y:S02]  /*65bd0*/  IMAD.MOV.U32 R23, RZ, RZ, R8 ;  /* 0x000000ffff177224 */ /* 0x000fe400078e0008 */
[----:B------:R-:W-:-:S05]  /*65be0*/  IMAD.MOV.U32 R22, RZ, RZ, R9 ;  /* 0x000000ffff167224 */ /* 0x000fca00078e0009 */
[----:B----4-:R-:W-:Y:S01]  /*65bf0*/  HMMA.16816.F32 R16, R12, R24, R16 ;  /* 0x000000180c10723c */ /* 0x010fe20000001810 */
[----:B------:R-:W-:Y:S02]  /*65c00*/  IMAD.MOV.U32 R0, RZ, RZ, R25 ;  /* 0x000000ffff007224 */ /* 0x000fe400078e0019 */
[----:B------:R-:W-:Y:S11]  /*65c10*/  IMAD.MOV.U32 R2, RZ, RZ, R24 ;  /* 0x000000ffff027224 */ /* 0x000ff600078e0018 */
[----:B------:R-:W-:Y:S09]  /*65c20*/  @!UPT UIADD3 URZ, URZ, URZ, URZ ;  /* 0x0000003f3f3ff290 */ /* 0x000ff2000fffe03f */
[----:B------:R-:W-:Y:S04]  /*65c30*/  STL.64 [R1+0x640], R16 ;  /* 0x0006401001007387 */ /* 0x000fe80000100a00 */
[----:B------:R0:W-:Y:S04]  /*65c40*/  STL.64 [R1+0x648], R18 ;  /* 0x0006481201007387 */ /* 0x0001e80000100a00 */
[----:B0-----:R-:W2:Y:S04]  /*65c50*/  LDL.LU R18, [R1+0xd590] ;  /* 0x00d5900001127983 */ /* 0x001ea80000300800 */
[----:B------:R-:W-:Y:S04]  /*65c60*/  STL [R1+0xd4c0], R0 ;  /* 0x00d4c00001007387 */ /* 0x000fe80000100800 */
[----:B------:R-:W-:Y:S04]  /*65c70*/  STL [R1+0xd4bc], R2 ;  /* 0x00d4bc0201007387 */ /* 0x000fe80000100800 */
[----:B------:R-:W-:Y:S04]  /*65c80*/  STL.64 [R1+0x630], R4 ;  /* 0x0006300401007387 */ /* 0x000fe80000100a00 */
[----:B------:R-:W-:Y:S04]  /*65c90*/  STL.64 [R1+0x638], R6 ;  /* 0x0006380601007387 */ /* 0x000fe80000100a00 */
[----:B------:R-:W3:Y:S04]  /*65ca0*/  LDL.LU.64 R8, [R1+0x550] ;  /* 0x0005500001087983 */ /* 0x000ee80000300a00 */
[----:B------:R-:W4:Y:S04]  /*65cb0*/  LDL.LU.64 R10, [R1+0x558] ;  /* 0x00055800010a7983 */ /* 0x000f280000300a00 */
[----:B----4-:R-:W-:Y:S04]  /*65cc0*/  STL.64 [R1+0xd568], R10 ;  /* 0x00d5680a01007387 */ /* 0x010fe80000100a00 */
[----:B---3--:R2:W-:Y:S02]  /*65cd0*/  STL.64 [R1+0xd560], R8 ;  /* 0x00d5600801007387 */ /* 0x0085e40000100a00 */
[----:B--2---:R-:W-:-:S02]  /*65ce0*/  IMAD.MOV.U32 R8, RZ, RZ, R18 ;  /* 0x000000ffff087224 */ /* 0x004fc400078e0012 */
[----:B------:R-:W-:-:S05]  /*65cf0*/  IMAD.MOV.U32 R9, RZ, RZ, R3 ;  /* 0x000000ffff097224 */ /* 0x000fca00078e0003 */
[----:B------:R0:W-:Y:S04]  /*65d00*/  STL.64 [R1+0xd578], R8 ;  /* 0x00d5780801007387 */ /* 0x0001e80000100a00 */
[----:B0-----:R-:W2:Y:S04]  /*65d10*/  LDL.64 R8, [R1+0x80] ;  /* 0x0000800001087983 */ /* 0x001ea80000100a00 */
[----:B------:R-:W-:Y:S04]  /*65d20*/  STL.64 [R1+0xd550], R22 ;  /* 0x00d5501601007387 */ /* 0x000fe80000100a00 */
[----:B------:R0:W-:Y:S04]  /*65d30*/  STL.64 [R1+0xd548], R20 ;  /* 0x00d5481401007387 */ /* 0x0001e80000100a00 */
[----:B0-----:R-:W3:Y:S04]  /*65d40*/  LDL.64 R20, [R1+0x60] ;  /* 0x0000600001147983 */ /* 0x001ee80000100a00 */
[----:B---3--:R0:W-:Y:S04]  /*65d50*/  STL.64 [R1+0xd570], R20 ;  /* 0x00d5701401007387 */ /* 0x0081e80000100a00 */
[----:B0-----:R-:W3:Y:S04]  /*65d60*/  LDL.LU.64 R20, [R1+0x560] ;  /* 0x0005600001147983 */ /* 0x001ee80000300a00 */
[----:B------:R-:W4:Y:S04]  /*65d70*/  LDL.LU.64 R22, [R1+0x568] ;  /* 0x0005680001167983 */ /* 0x000f280000300a00 */
[----:B----4-:R-:W-:Y:S04]  /*65d80*/  STL.64 [R1+0xd588], R22 ;  /* 0x00d5881601007387 */ /* 0x010fe80000100a00 */
[----:B---3--:R0:W-:Y:S04]  /*65d90*/  STL.64 [R1+0xd580], R20 ;  /* 0x00d5801401007387 */ /* 0x0081e80000100a00 */
[----:B0-----:R-:W2:Y:S04]  /*65da0*/  LDL.LU.64 R20, [R1+0xa80] ;  /* 0x000a800001147983 */ /* 0x001ea80000300a00 */
[----:B------:R-:W2:Y:S04]  /*65db0*/  LDL.LU.64 R22, [R1+0xa88] ;  /* 0x000a880001167983 */ /* 0x000ea80000300a00 */
[----:B------:R-:W3:Y:S04]  /*65dc0*/  LDL.LU.64 R16, [R1+0x540] ;  /* 0x0005400001107983 */ /* 0x000ee80000300a00 */
        /* <DEDUP_REMOVED lines=9> */
[----:B------:R-:W-:Y:S03]  /*65e60*/  HMMA.16816.F32 R20, R12, R8, R20 ;  /* 0x000000080c14723c */ /* 0x000fe60000001814 */
[----:B--2---:R-:W-:Y:S04]  /*65e70*/  STL.64 [R1+0xd508], R6 ;  /* 0x00d5080601007387 */ /* 0x004fe80000100a00 */
[----:B------:R0:W-:Y:S04]  /*65e80*/  STL.64 [R1+0xd500], R4 ;  /* 0x00d5000401007387 */ /* 0x0001e80000100a00 */
[----:B0-----:R-:W2:Y:S04]  /*65e90*/  LDL.LU.64 R4, [R1+0xe60] ;  /* 0x000e600001047983 */ /* 0x001ea80000300a00 */
[----:B------:R-:W2:Y:S01]  /*65ea0*/  LDL.LU.64 R6, [R1+0xe68] ;  /* 0x000e680001067983 */ /* 0x000ea20000300a00 */
[----:B------:R-:W-:-:S02]  /*65eb0*/  IMAD.MOV.U32 R0, RZ, RZ, R8 ;  /* 0x000000ffff007224 */ /* 0x000fc400078e0008 */
[----:B------:R-:W-:Y:S01]  /*65ec0*/  IMAD.MOV.U32 R2, RZ, RZ, R9 ;  /* 0x000000ffff027224 */ /* 0x000fe200078e0009 */
[----:B--2---:R-:W-:Y:S04]  /*65ed0*/  STL.64 [R1+0xd520], R6 ;  /* 0x00d5200601007387 */ /* 0x004fe80000100a00 */
[----:B------:R0:W-:Y:S04]  /*65ee0*/  STL.64 [R1+0xd518], R4 ;  /* 0x00d5180401007387 */ /* 0x0001e80000100a00 */
[----:B0-----:R-:W2:Y:S04]  /*65ef0*/  LDL.LU.64 R4, [R1+0xe70] ;  /* 0x000e700001047983 */ /* 0x001ea80000300a00 */
[----:B------:R-:W2:Y:S04]  /*65f00*/  LDL.LU.64 R6, [R1+0xe78] ;  /* 0x000e780001067983 */ /* 0x000ea80000300a00 */
[----:B------:R-:W-:Y:S04]  /*65f10*/  STL.64 [R1+0x620], R20 ;  /* 0x0006201401007387 */ /* 0x000fe80000100a00 */
[----:B------:R0:W-:Y:S04]  /*65f20*/  STL.64 [R1+0x628], R22 ;  /* 0x0006281601007387 */ /* 0x0001e80000100a00 */
[----:B0-----:R-:W2:Y:S04]  /*65f30*/  LDL.LU.64 R22, [R1+0xd588] ;  /* 0x00d5880001167983 */ /* 0x001ea80000300a00 */
[----:B------:R-:W2:Y:S04]  /*65f40*/  LDL.LU.64 R20, [R1+0xd580] ;  /* 0x00d5800001147983 */ /* 0x000ea80000300a00 */
[----:B------:R-:W2:Y:S02]  /*65f50*/  LDL.LU.64 R8, [R1+0xd578] ;  /* 0x00d5780001087983 */ /* 0x000ea40000300a00 */
[C---:B--2---:R-:W-:Y:S02]  /*65f60*/  HMMA.16816.F32 R8, R12.reuse, R8, R20 ;  /* 0x000000080c08723c */ /* 0x044fe40000001814 */
[----:B------:R-:W2:Y:S11]  /*65f70*/  LDL.LU.64 R20, [R1+0xd570] ;  /* 0x00d5700001147983 */ /* 0x000eb60000300a00 */
[----:B------:R-:W-:Y:S10]  /*65f80*/  @!UPT UIADD3 URZ, URZ, URZ, URZ ;  /* 0x0000003f3f3ff290 */ /* 0x000ff4000fffe03f */
[----:B------:R-:W-:Y:S04]  /*65f90*/  STL.64 [R1+0x610], R8 ;  /* 0x0006100801007387 */ /* 0x000fe80000100a00 */
[----:B------:R0:W-:Y:S04]  /*65fa0*/  STL.64 [R1+0x618], R10 ;  /* 0x0006180a01007387 */ /* 0x0001e80000100a00 */
[----:B0-----:R-:W3:Y:S04]  /*65fb0*/  LDL.LU.64 R10, [R1+0xd568] ;  /* 0x00d56800010a7983 */ /* 0x001ee80000300a00 */
[----:B------:R-:W3:Y:S01]  /*65fc0*/  LDL.LU.64 R8, [R1+0xd560] ;  /* 0x00d5600001087983 */ /* 0x000ee20000300a00 */
[----:B--2---:R-:W-:Y:S01]  /*65fd0*/  IMAD.MOV.U32 R3, RZ, RZ, R21 ;  /* 0x000000ffff037224 */ /* 0x004fe200078e0015 */
[----:B---3--:R-:W-:Y:S11]  /*65fe0*/  HMMA.16816.F32 R8, R12, R20, R8 ;  /* 0x000000140c08723c */ /* 0x008ff60000001808 */
[----:B------:R-:W-:Y:S11]  /*65ff0*/  @!UPT UIADD3 URZ, URZ, URZ, URZ ;  /* 0x0000003f3f3ff290 */ /* 0x000ff6000fffe03f */
[----:B------:R-:W-:Y:S01]  /*66000*/  @!UPT UIADD3 URZ, URZ, URZ, URZ ;  /* 0x0000003f3f3ff290 */ /* 0x000fe2000fffe03f */
[----:B------:R0:W-:Y:S04]  /*66010*/  STL.64 [R1+0x600], R8 ;  /* 0x0006000801007387 */ /* 0x0001e80000100a00 */
[----:B------:R1:W-:Y:S04]  /*66020*/  STL.64 [R1+0x608], R10 ;  /* 0x0006080a01007387 */ /* 0x0003e80000100a00 */
[----:B0-----:R-:W2:Y:S01]  /*66030*/  LDL.LU.64 R8, [R1+0xd558] ;  /* 0x00d5580001087983 */ /* 0x001ea20000300a00 */
[----:B-1----:R-:W-:-:S03]  /*66040*/  IMAD.MOV.U32 R10, RZ, RZ, R20 ;  /* 0x000000ffff0a7224 */ /* 0x002fc600078e0014 */
[----:B------:R-:W3:Y:S04]  /*66050*/  LDL.LU.64 R22, [R1+0xd550] ;  /* 0x00d5500001167983 */ /* 0x000ee80000300a00 */
[----:B------:R-:W2:Y:S02]  /*66060*/  LDL.LU.64 R20, [R1+0xd548] ;  /* 0x00d5480001147983 */ /* 0x000ea40000300a00 */
[C---:B--2---:R-:W-:Y:S11]  /*66070*/  HMMA.16816.F32 R16, R12.reuse, R20, R16 ;  /* 0x000000140c10723c */ /* 0x044ff60000001810 */
[----:B------:R-:W-:Y:S11]  /*66080*/  @!UPT UIADD3 URZ, URZ, URZ, URZ ;  /* 0x0000003f3f3ff290 */ /* 0x000ff6000fffe03f */
[----:B------:R-:W-:Y:S01]  /*66090*/  @!UPT UIADD3 URZ, URZ, URZ, URZ ;  /* 0x0000003f3f3ff290 */ /* 0x000fe2000fffe03f */
[----:B------:R0:W-:Y:S04]  /*660a0*/  STL.64 [R1+0x5f0], R16 ;  /* 0x0005f01001007387 */ /* 0x0001e80000100a00 */
[----:B------:R1:W-:Y:S04]  /*660b0*/  STL.64 [R1+0x5f8], R18 ;  /* 0x0005f81201007387 */ /* 0x0003e80000100a00 */
[----:B0-----:R-:W4:Y:S04]  /*660c0*/  LDL.LU.64 R16, [R1+0xd540] ;  /* 0x00d5400001107983 */ /* 0x001f280000300a00 */
[----:B------:R-:W-:Y:S01]  /*660d0*/  STL.64 [R1+0xd430], R20 ;  /* 0x00d4301401007387 */ /* 0x000fe20000100a00 */
[----:B----4-:R-:W-:Y:S03]  /*660e0*/  HMMA.16816.F32 R12, R12, R16, R24 ;  /* 0x000000100c0c723c */ /* 0x010fe60000001818 */
[----:B------:R-:W2:Y:S04]  /*660f0*/  LDL.LU.64 R24, [R1+0xd538] ;  /* 0x00d5380001187983 */ /* 0x000ea80000300a00 */
[----:B-1----:R-:W2:Y:S04]  /*66100*/  LDL.LU.64 R18, [R1+0xd530] ;  /* 0x00d5300001127983 */ /* 0x002ea80000300a00 */
[----:B------:R-:W2:Y:S11]  /*66110*/  LDL.LU.64 R16, [R1+0xd528] ;  /* 0x00d5280001107983 */ /* 0x000eb60000300a00 */
[----:B------:R-:W-:Y:S01]  /*66120*/  @!UPT UIADD3 URZ, URZ, URZ, URZ ;  /* 0x0000003f3f3ff290 */ /* 0x000fe2000fffe03f */
[----:B------:R0:W-:Y:S04]  /*66130*/  STL.64 [R1+0x240], R12 ;  /* 0x0002400c01007387 */ /* 0x0001e80000100a00 */
[----:B------:R1:W-:Y:S04]  /*66140*/  STL.64 [R1+0x248], R14 ;  /* 0x0002480e01007387 */ /* 0x0003e80000100a00 */
[----:B0-----:R-:W4:Y:S04]  /*66150*/  LDL.LU.64 R12, [R1+0xc40] ;  /* 0x000c4000010c7983 */ /* 0x001f280000300a00 */
[----:B-1----:R-:W4:Y:S01]  /*66160*/  LDL.LU.64 R14, [R1+0xc48] ;  /* 0x000c4800010e7983 */ /* 0x002f220000300a00 */
[C---:B--2---:R-:W-:Y:S03]  /*66170*/  HMMA.16816.F32 R24, R16.reuse, R24, R4 ;  /* 0x000000181018723c */ /* 0x044fe60000001804 */
[----:B------:R-:W2:Y:S04]  /*66180*/  LDL.LU.64 R6, [R1+0xd520] ;  /* 0x00d5200001067983 */ /* 0x000ea80000300a00 */
[----:B------:R-:W2:Y:S11]  /*66190*/  LDL.LU.64 R4, [R1+0xd518] ;  /* 0x00d5180001047983 */ /* 0x000eb60000300a00 */
[----:B------:R-:W-:Y:S05]  /*661a0*/  @!UPT UIADD3 URZ, URZ, URZ, URZ ;  /* 0x0000003f3f3ff290 */ /* 0x000fea000fffe03f */
        /* <DEDUP_REMOVED lines=14> */
[----:B------:R-:W-:Y:S04]  /*66290*/  STL.64 [R1+0x5c0], R24 ;  /* 0x0005c01801007387 */ /* 0x000fe80000100a00 */
[----:B------:R0:W-:Y:S04]  /*662a0*/  STL.64 [R1+0x5c8], R26 ;  /* 0x0005c81a01007387 */ /* 0x0001e80000100a00 */
[----:B0-----:R-:W2:Y:S04]  /*662b0*/  LDL.LU.64 R26, [R1+0xd4e0] ;  /* 0x00d4e000011a7983 */ /* 0x001ea80000300a00 */
[----:B------:R-:W2:Y:S02]  /*662c0*/  LDL.LU.64 R24, [R1+0xd4d8] ;  /* 0x00d4d80001187983 */ /* 0x000ea40000300a00 */
[C---:B--2---:R-:W-:Y:S11]  /*662d0*/  HMMA.16816.F32 R4, R16.reuse, R24, R4 ;  /* 0x000000181004723c */ /* 0x044ff60000001804 */
[----:B------:R-:W-:Y:S11]  /*662e0*/  @!UPT UIADD3 URZ, URZ, URZ, URZ ;  /* 0x0000003f3f3ff290 */ /* 0x000ff6000fffe03f */
[----:B------:R-:W-:Y:S01]  /*662f0*/  @!UPT UIADD3 URZ, URZ, URZ, URZ ;  /* 0x0000003f3f3ff290 */ /* 0x000fe2000fffe03f */
[----:B------:R-:W-:Y:S04]  /*66300*/  STL.64 [R1+0x5b0], R4 ;  /* 0x0005b00401007387 */ /* 0x000fe80000100a00 */
[----:B------:R0:W-:Y:S04]  /*66310*/  STL.64 [R1+0x5b8], R6 ;  /* 0x0005b80601007387 */ /* 0x0001e80000100a00 */
[----:B0-----:R-:W2:Y:S04]  /*66320*/  LDL.LU.64 R6, [R1+0xd4d0] ;  /* 0x00d4d00001067983 */ /* 0x001ea80000300a00 */
[----:B------:R-:W4:Y:S04]  /*66330*/  LDL.LU.64 R4, [R1+0xd4c8] ;  /* 0x00d4c80001047983 */ /* 0x000f280000300a00 */
[----:B------:R-:W-:Y:S04]  /*66340*/  STL.64 [R1+0xd3e0], R26 ;  /* 0x00d3e01a01007387 */ /* 0x000fe80000100a00 */
[----:B------:R0:W-:Y:S04]  /*66350*/  STL.64 [R1+0xd3d8], R24 ;  /* 0x00d3d81801007387 */ /* 0x0001e80000100a00 */
[----:B0-----:R-:W2:Y:S04]  /*66360*/  LDL.LU.64 R24, [R1+0xc70] ;  /* 0x000c700001187983 */ /* 0x001ea80000300a00 */
[----:B------:R-:W2:Y:S04]  /*66370*/  LDL.LU.64 R26, [R1+0xc78] ;  /* 0x000c7800011a7983 */ /* 0x000ea80000300a00 */
[----:B------:R-:W-:Y:S04]  /*66380*/  STL [R1+0xd440], R10 ;  /* 0x00d4400a01007387 */ /* 0x000fe80000100800 */
[----:B------:R0:W-:Y:S01]  /*66390*/  STL.64 [R1+0xd438], R8 ;  /* 0x00d4380801007387 */ /* 0x0001e20000100a00 */
[C---:B--2---:R-:W-:Y:S11]  /*663a0*/  HMMA.16816.F32 R24, R16.reuse, R8, R24 ;  /* 0x000000081018723c */ /* 0x044ff60000001818 */
[----:B------:R-:W-:Y:S11]  /*663b0*/  @!UPT UIADD3 URZ, URZ, URZ, URZ ;  /* 0x0000003f3f3ff290 */ /* 0x000ff6000fffe03f */
[----:B------:R-:W-:Y:S01]  /*663c0*/  @!UPT UIADD3 URZ, URZ, URZ, URZ ;  /* 0x0000003f3f3ff290 */ /* 0x000fe2000fffe03f */
[----:B------:R1:W-:Y:S04]  /*663d0*/  STL.64 [R1+0x5a0], R24 ;  /* 0x0005a01801007387 */ /* 0x0003e80000100a00 */
[----:B------:R-:W-:Y:S04]  /*663e0*/  STL.64 [R1+0x5a8], R26 ;  /* 0x0005a81a01007387 */ /* 0x000fe80000100a00 */
[----:B0-----:R-:W2:Y:S04]  /*663f0*/  LDL.LU.64 R8, [R1+0x520] ;  /* 0x0005200001087983 */ /* 0x001ea80000300a00 */
[----:B------:R-:W2:Y:S01]  /*66400*/  LDL.LU.64 R10, [R1+0x528] ;  /* 0x00052800010a7983 */ /* 0x000ea20000300a00 */
[----:B----4-:R-:W-:Y:S01]  /*66410*/  HMMA.16816.F32 R12, R16, R4, R12 ;  /* 0x00000004100c723c */ /* 0x010fe2000000180c */
[----:B-1----:R-:W-:Y:S11]  /*66420*/  IMAD.MOV.U32 R24, RZ, RZ, R29 ;  /* 0x000000ffff187224 */ /* 0x002ff600078e001d */
[----:B------:R-:W-:Y:S11]  /*66430*/  @!UPT UIADD3 URZ, URZ, URZ, URZ ;  /* 0x0000003f3f3ff290 */ /* 0x000ff6000fffe03f */
[----:B------:R-:W-:Y:S04]  /*66440*/  STL.64 [R1+0x590], R12 ;  /* 0x0005900c01007387 */ /* 0x000fe80000100a00 */
[----:B------:R-:W-:Y:S01]  /*66450*/  STL.64 [R1+0x598], R14 ;  /* 0x0005980e01007387 */ /* 0x000fe20000100a00 */
[----:B------:R-:W-:Y:S02]  /*66460*/  IMAD.MOV.U32 R25, RZ, RZ, R7 ;  /* 0x000000ffff197224 */ /* 0x000fe400078e0007 */
[----:B------:R-:W-:Y:S01]  /*66470*/  IMAD.MOV.U32 R20, RZ, RZ, R6 ;  /* 0x000000ffff147224 */ /* 0x000fe200078e0006 */
[----:B--2---:R-:W-:Y:S04]  /*66480*/  STL.64 [R1+0xd450], R10 ;  /* 0x00d4500a01007387 */ /* 0x004fe80000100a00 */
[----:B------:R0:W-:Y:S02]  /*66490*/  STL.64 [R1+0xd448], R8 ;  /* 0x00d4480801007387 */ /* 0x0001e40000100a00 */
[----:B0-----:R-:W-:-:S02]  /*664a0*/  IMAD.MOV.U32 R8, RZ, RZ, R0 ;  /* 0x000000ffff087224 */ /* 0x001fc400078e0000 */
[----:B------:R-:W2:Y:S01]  /*664b0*/  LDL.LU R0, [R1+0xd4c0] ;  /* 0x00d4c00001007983 */ /* 0x000ea20000300800 */
[----:B------:R-:W-:-:S03]  /*664c0*/  IMAD.MOV.U32 R9, RZ, RZ, R2 ;  /* 0x000000ffff097224 */ /* 0x000fc600078e0002 */
[----:B------:R-:W4:Y:S04]  /*664d0*/  LDL.LU R2, [R1+0xd4bc] ;  /* 0x00d4bc0001027983 */ /* 0x000f280000300800 */
[----:B------:R-:W2:Y:S04]  /*664e0*/  LDL.LU R29, [R1+0xd4b8] ;  /* 0x00d4b800011d7983 */ /* 0x000ea80000300800 */
[----:B------:R-:W4:Y:S04]  /*664f0*/  LDL.LU R7, [R1+0xd4b4] ;  /* 0x00d4b40001077983 */ /* 0x000f280000300800 */
[----:B------:R0:W-:Y:S04]  /*66500*/  STL.64 [R1+0xd4a8], R24 ;  /* 0x00d4a81801007387 */ /* 0x0001e80000100a00 */
[----:B------:R-:W4:Y:S04]  /*66510*/  LDL.LU R6, [R1+0xd4b0] ;  /* 0x00d4b00001067983 */ /* 0x000f280000300800 */
[----:B0-----:R-:W4:Y:S04]  /*66520*/  LDL.LU.64 R24, [R1+0xc60] ;  /* 0x000c600001187983 */ /* 0x001f280000300a00 */
[----:B------:R-:W4:Y:S04]  /*66530*/  LDL.LU.64 R26, [R1+0xc68] ;  /* 0x000c6800011a7983 */ /* 0x000f280000300a00 */
[----:B------:R3:W-:Y:S02]  /*66540*/  STL.64 [R1+0xd460], R8 ;  /* 0x00d4600801007387 */ /* 0x0007e40000100a00 */
[----:B---3--:R-:W-:-:S02]  /*66550*/  IMAD.MOV.U32 R8, RZ, RZ, R23 ;  /* 0x000000ffff087224 */ /* 0x008fc400078e0017 */
[----:B------:R-:W-:-:S05]  /*66560*/  IMAD.MOV.U32 R9, RZ, RZ, R22 ;  /* 0x000000ffff097224 */ /* 0x000fca00078e0016 */
[----:B------:R4:W-:Y:S04]  /*66570*/  STL.64 [R1+0xd478], R8 ;  /* 0x00d4780801007387 */ /* 0x0009e80000100a00 */
[----:B--2---:R-:W0:Y:S01]  /*66580*/  LDSM.16.MT88.4 R12, [R29+0x380] ;  /* 0x000380001d0c783b */ /* 0x004e220000004200 */
[----:B----4-:R-:W-:Y:S02]  /*66590*/  IMAD.MOV.U32 R8, RZ, RZ, R2 ;  /* 0x000000ffff087224 */ /* 0x010fe400078e0002 */
[----:B------:R-:W-:-:S05]  /*665a0*/  IMAD.MOV.U32 R9, RZ, RZ, R0 ;  /* 0x000000ffff097224 */ /* 0x000fca00078e0000 */
[----:B------:R1:W-:Y:S04]  /*665b0*/  STL.64 [R1+0xd490], R8 ;  /* 0x00d4900801007387 */ /* 0x0003e80000100a00 */
[----:B-1----:R-:W2:Y:S04]  /*665c0*/  LDL.64 R8, [R1+0xb0] ;  /* 0x0000b00001087983 */ /* 0x002ea80000100a00 */
[----:B------:R-:W-:Y:S04]  /*665d0*/  STL.64 [R1+0xd3c0], R6 ;  /* 0x00d3c00601007387 */ /* 0x000fe80000100a00 */
[----:B------:R1:W-:Y:S04]  /*665e0*/  STL.64 [R1+0xd3b8], R4 ;  /* 0x00d3b80401007387 */ /* 0x0003e80000100a00 */
[----:B-1----:R-:W3:Y:S04]  /*665f0*/  LDL.LU.64 R4, [R1+0xc50] ;  /* 0x000c500001047983 */ /* 0x002ee80000300a00 */
[----:B------:R-:W3:Y:S04]  /*66600*/  LDL.LU.64 R6, [R1+0xc58] ;  /* 0x000c580001067983 */ /* 0x000ee80000300a00 */
[----:B0-----:R-:W-:Y:S04]  /*66610*/  STL.64 [R1+0xd340], R14 ;  /* 0x00d3400e01007387 */ /* 0x001fe80000100a00 */
[----:B------:R0:W-:Y:S04]  /*66620*/  STL.64 [R1+0xd338], R12 ;  /* 0x00d3380c01007387 */ /* 0x0001e80000100a00 */
[----:B0-----:R-:W4:Y:S04]  /*66630*/  LDL.LU.64 R12, [R1+0x70] ;  /* 0x00007000010c7983 */ /* 0x001f280000300a00 */
[----:B----4-:R0:W-:Y:S04]  /*66640*/  STL.64 [R1+0xd458], R12 ;  /* 0x00d4580c01007387 */ /* 0x0101e80000100a00 */
[----:B0-----:R-:W4:Y:S04]  /*66650*/  LDL.LU.64 R12, [R1+0xa40] ;  /* 0x000a4000010c7983 */ /* 0x001f280000300a00 */
[----:B------:R-:W2:Y:S04]  /*66660*/  LDL.LU.64 R14, [R1+0xa48] ;  /* 0x000a4800010e7983 */ /* 0x000ea80000300a00 */
[----:B--2---:R-:W-:Y:S04]  /*66670*/  STL.64 [R1+0xd470], R14 ;  /* 0x00d4700e01007387 */ /* 0x004fe80000100a00 */
[----:B----4-:R0:W-:Y:S04]  /*66680*/  STL.64 [R1+0xd468], R12 ;  /* 0x00d4680c01007387 */ /* 0x0101e80000100a00 */
[----:B0-----:R-:W2:Y:S04]  /*66690*/  LDL.LU.64 R12, [R1+0xa50] ;  /* 0x000a5000010c7983 */ /* 0x001ea80000300a00 */
[----:B------:R-:W4:Y:S01]  /*666a0*/  LDL.LU.64 R14, [R1+0xa58] ;  /* 0x000a5800010e7983 */ /* 0x000f220000300a00 */
[----:B------:R-:W-:-:S03]  /*666b0*/  IMAD.MOV.U32 R21, RZ, RZ, R28 ;  /* 0x000000ffff157224 */ /* 0x000fc600078e001c */
[----:B----4-:R-:W-:Y:S04]  /*666c0*/  STL.64 [R1+0xd488], R14 ;  /* 0x00d4880e01007387 */ /* 0x010fe80000100a00 */
[----:B--2---:R0:W-:Y:S04]  /*666d0*/  STL.64 [R1+0xd480], R12 ;  /* 0x00d4800c01007387 */ /* 0x0041e80000100a00 */
[----:B0-----:R-:W2:Y:S04]  /*666e0*/  LDL.LU.64 R12, [R1+0xa60] ;  /* 0x000a6000010c7983 */ /* 0x001ea80000300a00 */
[----:B------:R-:W4:Y:S01]  /*666f0*/  LDL.LU.64 R14, [R1+0xa68] ;  /* 0x000a6800010e7983 */ /* 0x000f220000300a00 */
[C---:B------:R-:W-:Y:S03]  /*66700*/  HMMA.16816.F32 R20, R16.reuse, R20, R24 ;  /* 0x000000141014723c */ /* 0x040fe60000001818 */
[----:B----4-:R-:W-:Y:S04]  /*66710*/  STL.64 [R1+0xd4a0], R14 ;  /* 0x00d4a00e01007387 */ /* 0x010fe80000100a00 */
[----:B--2---:R0:W-:Y:S04]  /*66720*/  STL.64 [R1+0xd498], R12 ;  /* 0x00d4980c01007387 */ /* 0x0041e80000100a00 */
[----:B0-----:R-:W2:Y:S04]  /*66730*/  LDL.LU.64 R12, [R1+0xa70] ;  /* 0x000a7000010c7983 */ /* 0x001ea80000300a00 */
[----:B------:R-:W2:Y:S04]  /*66740*/  LDL.LU.64 R14, [R1+0xa78] ;  /* 0x000a7800010e7983 */ /* 0x000ea80000300a00 */
[----:B------:R-:W3:Y:S04]  /*66750*/  LDL.LU.64 R24, [R1+0xd4a8] ;  /* 0x00d4a80001187983 */ /* 0x000ee80000300a00 */
[----:B------:R0:W-:Y:S04]  /*66760*/  STL.64 [R1+0x580], R20 ;  /* 0x0005801401007387 */ /* 0x0001e80000100a00 */
[----:B------:R1:W-:Y:S04]  /*66770*/  STL.64 [R1+0x588], R22 ;  /* 0x0005881601007387 */ /* 0x0003e80000100a00 */
[----:B0-----:R-:W4:Y:S04]  /*66780*/  LDL.LU.64 R20, [R1+0x510] ;  /* 0x0005100001147983 */ /* 0x001f280000300a00 */
[----:B-1----:R-:W4:Y:S01]  /*66790*/  LDL.LU.64 R22, [R1+0x518] ;  /* 0x0005180001167983 */ /* 0x002f220000300a00 */
[C---:B---3--:R-:W-:Y:S03]  /*667a0*/  HMMA.16816.F32 R24, R16.reuse, R24, R4 ;  /* 0x000000181018723c */ /* 0x048fe60000001804 */
[----:B------:R-:W3:Y:S11]  /*667b0*/  LDL.LU.64 R4, [R1+0x40] ;  /* 0x0000400001047983 */ /* 0x000ef60000300a00 */
[----:B------:R-:W-:Y:S09]  /*667c0*/  @!UPT UIADD3 URZ, URZ, URZ, URZ ;  /* 0x0000003f3f3ff290 */ /* 0x000ff2000fffe03f */
[----:B------:R0:W-:Y:S04]  /*667d0*/  STL.64 [R1+0x570], R24 ;  /* 0x0005701801007387 */ /* 0x0001e80000100a00 */
[----:B------:R-:W-:Y:S04]  /*667e0*/  STL.64 [R1+0x578], R26 ;  /* 0x0005781a01007387 */ /* 0x000fe80000100a00 */
[----:B0-----:R-:W3:Y:S01]  /*667f0*/  LDL.64 R24, [R1] ;  /* 0x0000000001187983 */ /* 0x001ee20000100a00 */
[----:B--2---:R-:W-:Y:S01]  /*66800*/  HMMA.16816.F32 R12, R16, R8, R12 ;  /* 0x00000008100c723c */ /* 0x004fe2000000180c */
[----:B------:R-:W-:-:S02]  /*66810*/  IMAD.MOV.U32 R2, RZ, RZ, R8 ;  /* 0x000000ffff027224 */ /* 0x000fc400078e0008 */
[----:B------:R-:W-:Y:S01]  /*66820*/  IMAD.MOV.U32 R0, RZ, RZ, R9 ;  /* 0x000000ffff007224 */ /* 0x000fe200078e0009 */
[----:B---3--:R0:W-:Y:S04]  /*66830*/  STL.64 [R1+0xd3f8], R24 ;  /* 0x00d3f81801007387 */ /* 0x0081e80000100a00 */
[----:B0-----:R-:W2:Y:S04]  /*66840*/  LDL.LU.64 R24, [R1+0x500] ;  /* 0x0005000001187983 */ /* 0x001ea80000300a00 */
[----:B------:R-:W2:Y:S11]  /*66850*/  LDL.LU.64 R26, [R1+0x508] ;  /* 0x00050800011a7983 */ /* 0x000eb60000300a00 */
[----:B------:R-:W-:Y:S04]  /*66860*/  STL.64 [R1+0x560], R12 ;  /* 0x0005600c01007387 */ /* 0x000fe80000100a00 */
[----:B------:R0:W-:Y:S04]  /*66870*/  STL.64 [R1+0x568], R14 ;  /* 0x0005680e01007387 */ /* 0x0001e80000100a00 */
[----:B0-----:R-:W3:Y:S04]  /*66880*/  LDL.LU.64 R14, [R1+0xd4a0] ;  /* 0x00d4a000010e7983 */ /* 0x001ee80000300a00 */
[----:B------:R-:W3:Y:S04]  /*66890*/  LDL.LU.64 R12, [R1+0xd498] ;  /* 0x00d49800010c7983 */ /* 0x000ee80000300a00 */
[----:B------:R-:W3:Y:S02]  /*668a0*/  LDL.LU.64 R8, [R1+0xd490] ;  /* 0x00d4900001087983 */ /* 0x000ee40000300a00 */
[C---:B---3--:R-:W-:Y:S02]  /*668b0*/  HMMA.16816.F32 R8, R16.reuse, R8, R12 ;  /* 0x000000081008723c */ /* 0x048fe4000000180c */
[----:B------:R-:W3:Y:S04]  /*668c0*/  LDL.LU.64 R14, [R1+0xd488] ;  /* 0x00d48800010e7983 */ /* 0x000ee80000300a00 */
[----:B------:R-:W3:Y:S11]  /*668d0*/  LDL.LU.64 R12, [R1+0xd480] ;  /* 0x00d48000010c7983 */ /* 0x000ef60000300a00 */
[----:B------:R-:W-:Y:S06]  /*668e0*/  @!UPT UIADD3 URZ, URZ, URZ, URZ ;  /* 0x0000003f3f3ff290 */ /* 0x000fec000fffe03f */
[----:B------:R0:W-:Y:S04]  /*668f0*/  STL.64 [R1+0x550], R8 ;  /* 0x0005500801007387 */ /* 0x0001e80000100a00 */
[----:B------:R3:W-:Y:S04]  /*66900*/  STL.64 [R1+0x558], R10 ;  /* 0x0005580a01007387 */ /* 0x0007e80000100a00 */
[----:B0-----:R-:W3:Y:S02]  /*66910*/  LDL.LU.64 R8, [R1+0xd478] ;  /* 0x00d4780001087983 */ /* 0x001ee40000300a00 */
        /* <DEDUP_REMOVED lines=8> */
[----:B------:R-:W3:Y:S11]  /*669a0*/  LDL.LU.64 R12, [R1+0xd458] ;  /* 0x00d45800010c7983 */ /* 0x000ef60000300a00 */
[----:B------:R-:W-:Y:S10]  /*669b0*/  @!UPT UIADD3 URZ, URZ, URZ, URZ ;  /* 0x0000003f3f3ff290 */ /* 0x000ff4000fffe03f */
[----:B------:R-:W-:Y:S04]  /*669c0*/  STL.64 [R1+0x530], R8 ;  /* 0x0005300801007387 */ /* 0x000fe80000100a00 */
[----:B------:R0:W-:Y:S04]  /*669d0*/  STL.64 [R1+0x538], R10 ;  /* 0x0005380a01007387 */ /* 0x0001e80000100a00 */
[----:B0-----:R-:W3:Y:S04]  /*669e0*/  LDL.LU.64 R10, [R1+0xd450] ;  /* 0x00d45000010a7983 */ /* 0x001ee80000300a00 */
[----:B------:R-:W3:Y:S02]  /*669f0*/  LDL.LU.64 R8, [R1+0xd448] ;  /* 0x00d4480001087983 */ /* 0x000ee40000300a00 */
[----:B---3--:R-:W-:Y:S11]  /*66a00*/  HMMA.16816.F32 R8, R16, R12, R8 ;  /* 0x0000000c1008723c */ /* 0x008ff60000001808 */
[----:B------:R-:W-:Y:S11]  /*66a10*/  @!UPT UIADD3 URZ, URZ, URZ, URZ ;  /* 0x0000003f3f3ff290 */ /* 0x000ff6000fffe03f */
[----:B------:R-:W-:Y:S01]  /*66a20*/  @!UPT UIADD3 URZ, URZ, URZ, URZ ;  /* 0x0000003f3f3ff290 */ /* 0x000fe2000fffe03f */
[----:B------:R-:W-:Y:S04]  /*66a30*/  STL.64 [R1+0x520], R8 ;  /* 0x0005200801007387 */ /* 0x000fe80000100a00 */
[----:B------:R0:W-:Y:S04]  /*66a40*/  STL.64 [R1+0x528], R10 ;  /* 0x0005280a01007387 */ /* 0x0001e80000100a00 */
[----:B0-----:R-:W3:Y:S04]  /*66a50*/  LDL.LU R10, [R1+0xd440] ;  /* 0x00d44000010a7983 */ /* 0x001ee80000300800 */
[----:B------:R-:W2:Y:S04]  /*66a60*/  LDL.LU.64 R8, [R1+0xd438] ;  /* 0x00d4380001087983 */ /* 0x000ea80000300a00 */
[----:B------:R0:W-:Y:S02]  /*66a70*/  STL.64 [R1+0xd378], R12 ;  /* 0x00d3780c01007387 */ /* 0x0001e40000100a00 */
[----:B0-----:R-:W-:-:S02]  /*66a80*/  IMAD.MOV.U32 R13, RZ, RZ, R3 ;  /* 0x000000ffff0d7224 */ /* 0x001fc400078e0003 */
[----:B---3--:R-:W-:-:S07]  /*66a90*/  IMAD.MOV.U32 R12, RZ, RZ, R10 ;  /* 0x000000ffff0c7224 */ /* 0x008fce00078e000a */
[C---:B----4-:R-:W-:Y:S01]  /*66aa0*/  HMMA.16816.F32 R12, R16.reuse, R12, R20 ;  /* 0x0000000c100c723c */ /* 0x050fe20000001814 */
[----:B------:R-:W2:Y:S11]  /*66ab0*/  LDL.LU.64 R20, [R1+0xd430] ;  /* 0x00d4300001147983 */ /* 0x000eb60000300a00 */
[----:B------:R-:W-:Y:S11]  /*66ac0*/  @!UPT UIADD3 URZ, URZ, URZ, URZ ;  /* 0x0000003f3f3ff290 */ /* 0x000ff6000fffe03f */
[----:B------:R-:W-:Y:S04]  /*66ad0*/  STL.64 [R1+0x510], R12 ;  /* 0x0005100c01007387 */ /* 0x000fe80000100a00 */
[----:B------:R0:W-:Y:S01]  /*66ae0*/  STL.64 [R1+0x518], R14 ;  /* 0x0005180e01007387 */ /* 0x0001e20000100a00 */
[C---:B--2---:R-:W-:Y:S01]  /*66af0*/  HMMA.16816.F32 R24, R16.reuse, R20, R24 ;  /* 0x000000141018723c */ /* 0x044fe20000001818 */
[----:B0-----:R-:W-:Y:S02]  /*66b00*/  IMAD.MOV.U32 R14, RZ, RZ, R20 ;  /* 0x000000ffff0e7224 */ /* 0x001fe400078e0014 */
[----:B------:R-:W-:Y:S11]  /*66b10*/  IMAD.MOV.U32 R10, RZ, RZ, R21 ;  /* 0x000000ffff0a7224 */ /* 0x000ff600078e0015 */
[----:B------:R-:W-:Y:S09]  /*66b20*/  @!UPT UIADD3 URZ, URZ, URZ, URZ ;  /* 0x0000003f3f3ff290 */ /* 0x000ff2000fffe03f */
[----:B------:R0:W-:Y:S04]  /*66b30*/  STL.64 [R1+0x500], R24 ;  /* 0x0005001801007387 */ /* 0x0001e80000100a00 */
[----:B------:R1:W-:Y:S04]  /*66b40*/  STL.64 [R1+0x508], R26 ;  /* 0x0005081a01007387 */ /* 0x0003e80000100a00 */
[----:B------:R-:W2:Y:S04]  /*66b50*/  LDL.LU.64 R22, [R1+0xd428] ;  /* 0x00d4280001167983 */ /* 0x000ea80000300a00 */
[----:B------:R-:W2:Y:S04]  /*66b60*/  LDL.LU.64 R20, [R1+0xd420] ;  /* 0x00d4200001147983 */ /* 0x000ea80000300a00 */
[----:B0-----:R-:W3:Y:S04]  /*66b70*/  LDL.LU.64 R24, [R1+0xe20] ;  /* 0x000e200001187983 */ /* 0x001ee80000300a00 */
[----:B-1----:R-:W4:Y:S04]  /*66b80*/  LDL.LU.64 R26, [R1+0xe28] ;  /* 0x000e2800011a7983 */ /* 0x002f280000300a00 */
[----:B----4-:R-:W-:Y:S04]  /*66b90*/  STL.64 [R1+0xd408], R26 ;  /* 0x00d4081a01007387 */ /* 0x010fe80000100a00 */
[----:B---3--:R0:W-:Y:S04]  /*66ba0*/  STL.64 [R1+0xd400], R24 ;  /* 0x00d4001801007387 */ /* 0x0081e80000100a00 */
[----:B0-----:R-:W2:Y:S04]  /*66bb0*/  LDL.64 R24, [R1+0x20] ;  /* 0x0000200001187983 */ /* 0x001ea80000100a00 */
[----:B------:R-:W-:Y:S04]  /*66bc0*/  STL [R1+0xd3d0], R10 ;  /* 0x00d3d00a01007387 */ /* 0x000fe80000100800 */
[----:B------:R0:W-:Y:S04]  /*66bd0*/  STL.64 [R1+0xd3c8], R8 ;  /* 0x00d3c80801007387 */ /* 0x0001e80000100a00 */
[----:B0-----:R-:W3:Y:S04]  /*66be0*/  LDL.LU.64 R8, [R1+0xe00] ;  /* 0x000e000001087983 */ /* 0x001ee80000300a00 */
[----:B------:R-:W4:Y:S04]  /*66bf0*/  LDL.LU.64 R10, [R1+0xe08] ;  /* 0x000e0800010a7983 */ /* 0x000f280000300a00 */
[----:B----4-:R-:W-:Y:S04]  /*66c00*/  STL.64 [R1+0xd3f0], R10 ;  /* 0x00d3f00a01007387 */ /* 0x010fe80000100a00 */
[----:B---3--:R0:W-:Y:S04]  /*66c10*/  STL.64 [R1+0xd3e8], R8 ;  /* 0x00d3e80801007387 */ /* 0x0081e80000100a00 */
[----:B0-----:R-:W3:Y:S04]  /*66c20*/  LDL.LU.64 R8, [R1+0xe10] ;  /* 0x000e100001087983 */ /* 0x001ee80000300a00 */
[----:B------:R-:W4:Y:S04]  /*66c30*/  LDL.LU.64 R10, [R1+0xe18] ;  /* 0x000e1800010a7983 */ /* 0x000f280000300a00 */
[----:B----4-:R-:W-:Y:S04]  /*66c40*/  STL.64 [R1+0xd418], R10 ;  /* 0x00d4180a01007387 */ /* 0x010fe80000100a00 */
[----:B---3--:R0:W-:Y:S04]  /*66c50*/  STL.64 [R1+0xd410], R8 ;  /* 0x00d4100801007387 */ /* 0x0081e80000100a00 */
[----:B0-----:R-:W2:Y:S04]  /*66c60*/  LDL.LU.64 R8, [R1+0xe30] ;  /* 0x000e300001087983 */ /* 0x001ea80000300a00 */
[----:B------:R-:W2:Y:S04]  /*66c70*/  LDL.LU.64 R10, [R1+0xe38] ;  /* 0x000e3800010a7983 */ /* 0x000ea80000300a00 */
[----:B------:R0:W-:Y:S04]  /*66c80*/  STL [R1+0xd394], R14 ;  /* 0x00d3940e01007387 */ /* 0x0001e80000100800 */
[----:B------:R-:W3:Y:S04]  /*66c90*/  LDL.LU.64 R12, [R1+0x870] ;  /* 0x00087000010c7983 */ /* 0x000ee80000300a00 */
[----:B0-----:R-:W3:Y:S01]  /*66ca0*/  LDL.LU.64 R14, [R1+0x878] ;  /* 0x00087800010e7983 */ /* 0x001ee20000300a00 */
[----:B------:R-:W-:Y:S01]  /*66cb0*/  IMAD.MOV.U32 R3, RZ, RZ, R5 ;  /* 0x000000ffff037224 */ /* 0x000fe200078e0005 */
[----:B---3--:R-:W-:Y:S07]  /*66cc0*/  HMMA.16816.F32 R16, R16, R4, R12 ;  /* 0x000000041010723c */ /* 0x008fee000000180c */
[----:B------:R-:W-:Y:S11]  /*66cd0*/  IMAD.MOV.U32 R12, RZ, RZ, R4 ;  /* 0x000000ffff0c7224 */ /* 0x000ff600078e0004 */
[----:B------:R-:W-:Y:S05]  /*66ce0*/  @!UPT UIADD3 URZ, URZ, URZ, URZ ;  /* 0x0000003f3f3ff290 */ /* 0x000fea000fffe03f */
[----:B------:R0:W-:Y:S04]  /*66cf0*/  STL.64 [R1+0x230], R16 ;  /* 0x0002301001007387 */ /* 0x0001e80000100a00 */
[----:B------:R-:W-:Y:S04]  /*66d00*/  STL.64 [R1+0x238], R18 ;  /* 0x0002381201007387 */ /* 0x000fe80000100a00 */
[----:B------:R-:W3:Y:S04]  /*66d10*/  LDL.LU.64 R4, [R1+0xc30] ;  /* 0x000c300001047983 */ /* 0x000ee80000300a00 */
[----:B------:R-:W3:Y:S04]  /*66d20*/  LDL.LU.64 R6, [R1+0xc38] ;  /* 0x000c380001067983 */ /* 0x000ee80000300a00 */
[----:B0-----:R-:W4:Y:S01]  /*66d30*/  LDL.LU.64 R16, [R1+0x30] ;  /* 0x0000300001107983 */ /* 0x001f220000300a00 */
[----:B--2---:R-:W-:Y:S01]  /*66d40*/  HMMA.16816.F32 R8, R20, R24, R8 ;  /* 0x000000181408723c */ /* 0x004fe20000001808 */
[----:B------:R-:W-:-:S02]  /*66d50*/  IMAD.MOV.U32 R15, RZ, RZ, R25 ;  /* 0x000000ffff0f7224 */ /* 0x000fc400078e0019 */
[----:B----4-:R0:W-:Y:S04]  /*66d60*/  STL.64 [R1+0xd3b0], R16 ;  /* 0x00d3b01001007387 */ /* 0x0101e80000100a00 */
[----:B0-----:R-:W2:Y:S11]  /*66d70*/  LDL.64 R16, [R1+0x10] ;  /* 0x0000100001107983 */ /* 0x001eb60000100a00 */
[----:B------:R-:W-:Y:S05]  /*66d80*/  @!UPT UIADD3 URZ, URZ, URZ, URZ ;  /* 0x0000003f3f3ff290 */ /* 0x000fea000fffe03f */
[----:B------:R-:W-:Y:S04]  /*66d90*/  STL.64 [R1+0x220], R8 ;  /* 0x0002200801007387 */ /* 0x000fe80000100a00 */
[----:B------:R0:W-:Y:S04]  /*66da0*/  STL.64 [R1+0x228], R10 ;  /* 0x0002280a01007387 */ /* 0x0001e80000100a00 */
[----:B0-----:R-:W4:Y:S04]  /*66db0*/  LDL.LU.64 R10, [R1+0xd418] ;  /* 0x00d41800010a7983 */ /* 0x001f280000300a00 */
[----:B------:R-:W4:Y:S04]  /*66dc0*/  LDL.LU.64 R8, [R1+0xd410] ;  /* 0x00d4100001087983 */ /* 0x000f280000300a00 */
[----:B------:R-:W2:Y:S04]  /*66dd0*/  LDL.LU.64 R26, [R1+0xd408] ;  /* 0x00d40800011a7983 */ /* 0x000ea80000300a00 */
[----:B------:R-:W2:Y:S04]  /*66de0*/  LDL.LU.64 R24, [R1+0xd400] ;  /* 0x00d4000001187983 */ /* 0x000ea80000300a00 */
[----:B------:R-:W-:Y:S01]  /*66df0*/  STL [R1+0xd398], R15 ;  /* 0x00d3980f01007387 */ /* 0x000fe20000100800 */
[----:B--2---:R-:W-:Y:S11]  /*66e00*/  HMMA.16816.F32 R24, R20, R16, R24 ;  /* 0x000000101418723c */ /* 0x004ff60000001818 */
[----:B------:R-:W-:Y:S11]  /*66e10*/  @!UPT UIADD3 URZ, URZ, URZ, URZ ;  /* 0x0000003f3f3ff290 */ /* 0x000ff6000fffe03f */
[----:B------:R-:W-:Y:S01]  /*66e20*/  @!UPT UIADD3 URZ, URZ, URZ, URZ ;  /* 0x0000003f3f3ff290 */ /* 0x000fe2000fffe03f */
[----:B------:R0:W-:Y:S04]  /*66e30*/  STL.64 [R1+0x210], R24 ;  /* 0x0002101801007387 */ /* 0x0001e80000100a00 */
[----:B------:R-:W-:Y:S04]  /*66e40*/  STL.64 [R1+0x218], R26 ;  /* 0x0002181a01007387 */ /* 0x000fe80000100a00 */
[----:B0-----:R-:W4:Y:S01]  /*66e50*/  LDL.LU.64 R24, [R1+0xd3f8] ;  /* 0x00d3f80001187983 */ /* 0x001f220000300a00 */
[----:B------:R-:W-:-:S03]  /*66e60*/  IMAD.MOV.U32 R14, RZ, RZ, R17 ;  /* 0x000000ffff0e7224 */ /* 0x000fc600078e0011 */
[----:B------:R-:W2:Y:S04]  /*66e70*/  LDL.LU.64 R16, [R1+0xc10] ;  /* 0x000c100001107983 */ /* 0x000ea80000300a00 */
[----:B------:R-:W2:Y:S01]  /*66e80*/  LDL.LU.64 R18, [R1+0xc18] ;  /* 0x000c180001127983 */ /* 0x000ea20000300a00 */
[C---:B----4-:R-:W-:Y:S01]  /*66e90*/  HMMA.16816.F32 R8, R20.reuse, R24, R8 ;  /* 0x000000181408723c */ /* 0x050fe20000001808 */
[----:B------:R-:W-:Y:S11]  /*66ea0*/  IMAD.MOV.U32 R15, RZ, RZ, R25 ;  /* 0x000000ffff0f7224 */ /* 0x000ff600078e0019 */
[----:B------:R-:W-:Y:S11]  /*66eb0*/  @!UPT UIADD3 URZ, URZ, URZ, URZ ;  /* 0x0000003f3f3ff290 */ /* 0x000ff6000fffe03f */
[----:B------:R-:W-:Y:S04]  /*66ec0*/  STL.64 [R1+0x200], R8 ;  /* 0x0002000801007387 */ /* 0x000fe80000100a00 */
[----:B------:R0:W-:Y:S04]  /*66ed0*/  STL.64 [R1+0x208], R10 ;  /* 0x0002080a01007387 */ /* 0x0001e80000100a00 */
[----:B0-----:R-:W4:Y:S04]  /*66ee0*/  LDL.LU.64 R10, [R1+0xd3f0] ;  /* 0x00d3f000010a7983 */ /* 0x001f280000300a00 */
[----:B------:R-:W4:Y:S04]  /*66ef0*/  LDL.LU.64 R8, [R1+0xd3e8] ;  /* 0x00d3e80001087983 */ /* 0x000f280000300a00 */
[----:B------:R-:W2:Y:S04]  /*66f00*/  LDL.LU.64 R26, [R1+0xd3e0] ;  /* 0x00d3e000011a7983 */ /* 0x000ea80000300a00 */
[----:B------:R-:W4:Y:S02]  /*66f10*/  LDL.LU.64 R24, [R1+0xd3d8] ;  /* 0x00d3d80001187983 */ /* 0x000f240000300a00 */
[C---:B----4-:R-:W-:Y:S11]  /*66f20*/  HMMA.16816.F32 R8, R20.reuse, R24, R8 ;  /* 0x000000181408723c */ /* 0x050ff60000001808 */
[----:B------:R-:W-:Y:S11]  /*66f30*/  @!UPT UIADD3 URZ, URZ, URZ, URZ ;  /* 0x0000003f3f3ff290 */ /* 0x000ff6000fffe03f */
[----:B------:R-:W-:Y:S01]  /*66f40*/  @!UPT UIADD3 URZ, URZ, URZ, URZ ;  /* 0x0000003f3f3ff290 */ /* 0x000fe2000fffe03f */
[----:B------:R-:W-:Y:S04]  /*66f50*/  STL.64 [R1+0x1f0], R8 ;  /* 0x0001f00801007387 */ /* 0x000fe80000100a00 */
[----:B------:R0:W-:Y:S04]  /*66f60*/  STL.64 [R1+0x1f8], R10 ;  /* 0x0001f80a01007387 */ /* 0x0001e80000100a00 */
[----:B0-----:R-:W4:Y:S04]  /*66f70*/  LDL.LU R10, [R1+0xd3d0] ;  /* 0x00d3d000010a7983 */ /* 0x001f280000300800 */
[----:B------:R-:W3:Y:S04]  /*66f80*/  LDL.LU.64 R8, [R1+0xd3c8] ;  /* 0x00d3c80001087983 */ /* 0x000ee80000300a00 */
[----:B--2---:R-:W-:Y:S04]  /*66f90*/  STL.64 [R1+0xd2f0], R26 ;  /* 0x00d2f01a01007387 */ /* 0x004fe80000100a00 */
[----:B------:R0:W-:Y:S04]  /*66fa0*/  STL.64 [R1+0xd2e8], R24 ;  /* 0x00d2e81801007387 */ /* 0x0001e80000100a00 */
[----:B0-----:R-:W2:Y:S01]  /*66fb0*/  LDL.LU.64 R24, [R1+0xa0] ;  /* 0x0000a00001187983 */ /* 0x001ea20000300a00 */
[----:B---3--:R-:W-:Y:S03]  /*66fc0*/  HMMA.16816.F32 R4, R20, R8, R4 ;  /* 0x000000081404723c */ /* 0x008fe60000001804 */
[----:B--2---:R0:W-:Y:S04]  /*66fd0*/  STL.64 [R1+0xd3a0], R24 ;  /* 0x00d3a01801007387 */ /* 0x0041e80000100a00 */
[----:B0-----:R-:W2:Y:S11]  /*66fe0*/  LDL.LU.64 R24, [R1+0xc0] ;  /* 0x0000c00001187983 */ /* 0x001eb60000300a00 */
[----:B------:R-:W-:Y:S05]  /*66ff0*/  @!UPT UIADD3 URZ, URZ, URZ, URZ ;  /* 0x0000003f3f3ff290 */ /* 0x000fea000fffe03f */
[----:B------:R-:W-:Y:S04]  /*67000*/  STL.64 [R1+0x1e0], R4 ;  /* 0x0001e00401007387 */ /* 0x000fe80000100a00 */
[----:B------:R0:W-:Y:S04]  /*67010*/  STL.64 [R1+0x1e8], R6 ;  /* 0x0001e80601007387 */ /* 0x0001e80000100a00 */
[----:B0-----:R-:W3:Y:S04]  /*67020*/  LDL.LU.64 R6, [R1+0xd3c0] ;  /* 0x00d3c00001067983 */ /* 0x001ee80000300a00 */
[----:B------:R-:W2:Y:S04]  /*67030*/  LDL.LU.64 R4, [R1+0xd3b8] ;  /* 0x00d3b80001047983 */ /* 0x000ea80000300a00 */
[----:B----4-:R-:W-:Y:S04]  /*67040*/  STL [R1+0xd390], R10 ;  /* 0x00d3900a01007387 */ /* 0x010fe80000100800 */
[----:B------:R0:W-:Y:S02]  /*67050*/  STL.64 [R1+0xd388], R8 ;  /* 0x00d3880801007387 */ /* 0x0001e40000100a00 */
[----:B0-----:R-:W-:-:S02]  /*67060*/  IMAD.MOV.U32 R8, RZ, RZ, R2 ;  /* 0x000000ffff087224 */ /* 0x001fc400078e0002 */
[----:B------:R-:W-:-:S05]  /*67070*/  IMAD.MOV.U32 R9, RZ, RZ, R0 ;  /* 0x000000ffff097224 */ /* 0x000fca00078e0000 */
[----:B------:R0:W-:Y:S04]  /*67080*/  STL.64 [R1+0xd3a8], R8 ;  /* 0x00d3a80801007387 */ /* 0x0001e80000100a00 */
[----:B0-----:R-:W4:Y:S04]  /*67090*/  LDL.LU.64 R8, [R1+0xc20] ;  /* 0x000c200001087983 */ /* 0x001f280000300a00 */
[----:B------:R-:W4:Y:S01]  /*670a0*/  LDL.LU.64 R10, [R1+0xc28] ;  /* 0x000c2800010a7983 */ /* 0x000f220000300a00 */
        /* <DEDUP_REMOVED lines=8> */
[----:B0-----:R-:W3:Y:S04]  /*67130*/  LDL.LU.64 R4, [R1+0xc00] ;  /* 0x000c000001047983 */ /* 0x001ee80000300a00 */
[----:B------:R-:W3:Y:S01]  /*67140*/  LDL.LU.64 R6, [R1+0xc08] ;  /* 0x000c080001067983 */ /* 0x000ee20000300a00 */
[----:B----4-:R-:W-:Y:S01]  /*67150*/  HMMA.16816.F32 R8, R20, R24, R8 ;  /* 0x000000181408723c */ /* 0x010fe20000001808 */
[----:B--2---:R-:W-:-:S02]  /*67160*/  IMAD.MOV.U32 R2, RZ, RZ, R16 ;  /* 0x000000ffff027224 */ /* 0x004fc400078e0010 */
[----:B------:R-:W-:-:S05]  /*67170*/  IMAD.MOV.U32 R0, RZ, RZ, R17 ;  /* 0x000000ffff007224 */ /* 0x000fca00078e0011 */
[----:B---3--:R-:W-:Y:S01]  /*67180*/  HMMA.16816.F32 R4, R20, R16, R4 ;  /* 0x000000101404723c */ /* 0x008fe20000001804 */
[----:B------:R-:W0:Y:S11]  /*67190*/  LDSM.16.MT88.4 R16, [R29+0x4000] ;  /* 0x004000001d10783b */ /* 0x000e360000004200 */
[----:B------:R-:W-:Y:S11]  /*671a0*/  @!UPT UIADD3 URZ, URZ, URZ, URZ ;  /* 0x0000003f3f3ff290 */ /* 0x000ff6000fffe03f */
[----:B------:R1:W-:Y:S04]  /*671b0*/  STL.64 [R1+0x1c0], R4 ;  /* 0x0001c00401007387 */ /* 0x0003e80000100a00 */
[----:B------:R2:W-:Y:S04]  /*671c0*/  STL.64 [R1+0x1c8], R6 ;  /* 0x0001c80601007387 */ /* 0x0005e80000100a00 */
[----:B-1----:R-:W3:Y:S04]  /*671d0*/  LDL.LU.64 R4, [R1+0xa00] ;  /* 0x000a000001047983 */ /* 0x002ee80000300a00 */
[----:B--2---:R-:W3:Y:S04]  /*671e0*/  LDL.LU.64 R6, [R1+0xa08] ;  /* 0x000a080001067983 */ /* 0x004ee80000300a00 */
[----:B------:R-:W-:Y:S04]  /*671f0*/  STL [R1+0xd2a0], R29 ;  /* 0x00d2a01d01007387 */ /* 0x000fe80000100800 */
[----:B0-----:R0:W-:Y:S04]  /*67200*/  STL.64 [R1+0xd210], R18 ;  /* 0x00d2101201007387 */ /* 0x0011e80000100a00 */
[----:B------:R1:W-:Y:S01]  /*67210*/  STL.64 [R1+0xd208], R16 ;  /* 0x00d2081001007387 */ /* 0x0003e20000100a00 */
[----:B0-----:R-:W-:-:S02]  /*67220*/  IMAD.MOV.U32 R18, RZ, RZ, R25 ;  /* 0x000000ffff127224 */ /* 0x001fc400078e0019 */
[----:B------:R-:W-:Y:S02]  /*67230*/  IMAD.MOV.U32 R19, RZ, RZ, R24 ;  /* 0x000000ffff137224 */ /* 0x000fe400078e0018 */
[----:B-1----:R-:W-:Y:S02]  /*67240*/  IMAD.MOV.U32 R16, RZ, RZ, R12 ;  /* 0x000000ffff107224 */ /* 0x002fe400078e000c */
[----:B------:R-:W2:Y:S01]  /*67250*/  LDL.LU.64 R12, [R1+0x80] ;  /* 0x00008000010c7983 */ /* 0x000ea20000300a00 */
[----:B------:R-:W-:-:S03]  /*67260*/  IMAD.MOV.U32 R17, RZ, RZ, R3 ;  /* 0x000000ffff117224 */ /* 0x000fc600078e0003 */
[----:B------:R0:W-:Y:S04]  /*67270*/  STL.64 [R1+0x1b0], R8 ;  /* 0x0001b00801007387 */ /* 0x0001e80000100a00 */
[----:B------:R-:W-:Y:S04]  /*67280*/  STL.64 [R1+0x1b8], R10 ;  /* 0x0001b80a01007387 */ /* 0x000fe80000100a00 */
[----:B0-----:R-:W4:Y:S04]  /*67290*/  LDL.LU.64 R8, [R1+0xd3a8] ;  /* 0x00d3a80001087983 */ /* 0x001f280000300a00 */
[----:B------:R-:W3:Y:S04]  /*672a0*/  LDL.LU.64 R24, [R1+0xd3a0] ;  /* 0x00d3a00001187983 */ /* 0x000ee80000300a00 */
[----:B------:R-:W-:Y:S04]  /*672b0*/  STL [R1+0xd2b0], R18 ;  /* 0x00d2b01201007387 */ /* 0x000fe80000100800 */
[----:B------:R-:W-:Y:S04]  /*672c0*/  STL [R1+0xd2ac], R19 ;  /* 0x00d2ac1301007387 */ /* 0x000fe80000100800 */
[----:B------:R0:W-:Y:S04]  /*672d0*/  STL.64 [R1+0xd380], R16 ;  /* 0x00d3801001007387 */ /* 0x0001e80000100a00 */
[----:B0-----:R-:W4:Y:S04]  /*672e0*/  LDL.LU.64 R16, [R1+0xa30] ;  /* 0x000a300001107983 */ /* 0x001f280000300a00 */
[----:B------:R-:W4:Y:S01]  /*672f0*/  LDL.LU.64 R18, [R1+0xa38] ;  /* 0x000a380001127983 */ /* 0x000f220000300a00 */
[----:B---3--:R-:W-:Y:S01]  /*67300*/  HMMA.16816.F32 R4, R20, R24, R4 ;  /* 0x000000181404723c */ /* 0x008fe20000001804 */
[----:B------:R-:W-:-:S07]  /*67310*/  IMAD.MOV.U32 R28, RZ, RZ, R24 ;  /* 0x000000ffff1c7224 */ /* 0x000fce00078e0018 */
[----:B----4-:R-:W-:Y:S01]  /*67320*/  HMMA.16816.F32 R16, R20, R8, R16 ;  /* 0x000000081410723c */ /* 0x010fe20000001810 */
[----:B------:R-:W3:Y:S04]  /*67330*/  LDL.LU.64 R8, [R1+0x9f0] ;  /* 0x0009f00001087983 */ /* 0x000ee80000300a00 */
[----:B------:R-:W3:Y:S11]  /*67340*/  LDL.LU.64 R10, [R1+0x9f8] ;  /* 0x0009f800010a7983 */ /* 0x000ef60000300a00 */
[----:B------:R-:W-:Y:S07]  /*67350*/  @!UPT UIADD3 URZ, URZ, URZ, URZ ;  /* 0x0000003f3f3ff290 */ /* 0x000fee000fffe03f */
[----:B------:R-:W-:Y:S04]  /*67360*/  STL.64 [R1+0x1a0], R16 ;  /* 0x0001a01001007387 */ /* 0x000fe80000100a00 */
[----:B------:R-:W-:Y:S04]  /*67370*/  STL.64 [R1+0x1a8], R18 ;  /* 0x0001a81201007387 */ /* 0x000fe80000100a00 */
[----:B------:R-:W-:Y:S04]  /*67380*/  STL.64 [R1+0x190], R4 ;  /* 0x0001900401007387 */ /* 0x000fe80000100a00 */
[----:B------:R-:W-:Y:S04]  /*67390*/  STL.64 [R1+0x198], R6 ;  /* 0x0001980601007387 */ /* 0x000fe80000100a00 */
[----:B------:R-:W4:Y:S01]  /*673a0*/  LDL.LU R24, [R1] ;  /* 0x0000000001187983 */ /* 0x000f220000300800 */
[----:B------:R-:W-:-:S02]  /*673b0*/  IMAD.MOV.U32 R3, RZ, RZ, R25 ;  /* 0x000000ffff037224 */ /* 0x000fc400078e0019 */
[----:B------:R-:W-:Y:S02]  /*673c0*/  IMAD.MOV.U32 R25, RZ, RZ, R15 ;  /* 0x000000ffff197224 */ /* 0x000fe400078e000f */
[----:B------:R-:W2:Y:S04]  /*673d0*/  LDL.LU R15, [R1+0xd398] ;  /* 0x00d39800010f7983 */ /* 0x000ea80000300800 */
[----:B----4-:R0:W-:Y:S04]  /*673e0*/  STL.64 [R1+0xd308], R24 ;  /* 0x00d3081801007387 */ /* 0x0101e80000100a00 */
[----:B0-----:R-:W4:Y:S01]  /*673f0*/  LDL.LU R24, [R1+0x10] ;  /* 0x0000100001187983 */ /* 0x001f220000300800 */
[----:B------:R-:W-:-:S03]  /*67400*/  IMAD.MOV.U32 R25, RZ, RZ, R14 ;  /* 0x000000ffff197224 */ /* 0x000fc600078e000e */
[----:B------:R-:W2:Y:S04]  /*67410*/  LDL.LU R14, [R1+0xd394] ;  /* 0x00d39400010e7983 */ /* 0x000ea80000300800 */
[----:B------:R-:W2:Y:S04]  /*67420*/  LDL.LU.64 R16, [R1+0x9e0] ;  /* 0x0009e00001107983 */ /* 0x000ea80000300a00 */
[----:B------:R-:W2:Y:S04]  /*67430*/  LDL.LU.64 R18, [R1+0x9e8] ;  /* 0x0009e80001127983 */ /* 0x000ea80000300a00 */
[----:B------:R-:W2:Y:S04]  /*67440*/  LDL.LU.64 R4, [R1+0x860] ;  /* 0x0008600001047983 */ /* 0x000ea80000300a00 */
[----:B------:R-:W2:Y:S04]  /*67450*/  LDL.LU.64 R6, [R1+0x868] ;  /* 0x0008680001067983 */ /* 0x000ea80000300a00 */
[----:B----4-:R0:W-:Y:S04]  /*67460*/  STL.64 [R1+0xd320], R24 ;  /* 0x00d3201801007387 */ /* 0x0101e80000100a00 */
[----:B0-----:R-:W3:Y:S04]  /*67470*/  LDL.LU.64 R24, [R1+0x90] ;  /* 0x0000900001187983 */ /* 0x001ee80000300a00 */
[----:B------:R-:W-:Y:S04]  /*67480*/  STL [R1+0xd2b8], R3 ;  /* 0x00d2b80301007387 */ /* 0x000fe80000100800 */
[----:B------:R-:W-:Y:S01]  /*67490*/  STL [R1+0xd2b4], R28 ;  /* 0x00d2b41c01007387 */ /* 0x000fe20000100800 */
[----:B---3--:R-:W-:Y:S11]  /*674a0*/  HMMA.16816.F32 R8, R20, R24, R8 ;  /* 0x000000181408723c */ /* 0x008ff60000001808 */
[----:B------:R-:W-:Y:S11]  /*674b0*/  @!UPT UIADD3 URZ, URZ, URZ, URZ ;  /* 0x0000003f3f3ff290 */ /* 0x000ff6000fffe03f */
[----:B------:R-:W-:Y:S01]  /*674c0*/  @!UPT UIADD3 URZ, URZ, URZ, URZ ;  /* 0x0000003f3f3ff290 */ /* 0x000fe2000fffe03f */
[----:B------:R-:W-:Y:S04]  /*674d0*/  STL.64 [R1+0x180], R8 ;  /* 0x0001800801007387 */ /* 0x000fe80000100a00 */
[----:B------:R0:W-:Y:S04]  /*674e0*/  STL.64 [R1+0x188], R10 ;  /* 0x0001880a01007387 */ /* 0x0001e80000100a00 */
[----:B0-----:R-:W3:Y:S01]  /*674f0*/  LDL.LU R10, [R1+0xd390] ;  /* 0x00d39000010a7983 */ /* 0x001ee20000300800 */
[----:B------:R-:W-:-:S03]  /*67500*/  IMAD.MOV.U32 R11, RZ, RZ, R24 ;  /* 0x000000ffff0b7224 */ /* 0x000fc600078e0018 */
[----:B------:R-:W4:Y:S04]  /*67510*/  LDL.LU.64 R8, [R1+0xd388] ;  /* 0x00d3880001087983 */ /* 0x000f280000300a00 */
[----:B------:R-:W3:Y:S01]  /*67520*/  LDL.LU R24, [R1+0x20] ;  /* 0x0000200001187983 */ /* 0x000ee20000300800 */
[----:B--2---:R-:W-:Y:S01]  /*67530*/  HMMA.16816.F32 R16, R20, R12, R16 ;  /* 0x0000000c1410723c */ /* 0x004fe20000001810 */
[----:B------:R-:W-:Y:S02]  /*67540*/  IMAD.MOV.U32 R29, RZ, RZ, R25 ;  /* 0x000000ffff1d7224 */ /* 0x000fe400078e0019 */
[----:B------:R-:W-:-:S05]  /*67550*/  IMAD.MOV.U32 R25, RZ, RZ, R15 ;  /* 0x000000ffff197224 */ /* 0x000fca00078e000f */
[----:B---3--:R0:W-:Y:S02]  /*67560*/  STL.64 [R1+0xd348], R24 ;  /* 0x00d3481801007387 */ /* 0x0081e40000100a00 */
[----:B0-----:R-:W-:Y:S02]  /*67570*/  IMAD.MOV.U32 R24, RZ, RZ, R14 ;  /* 0x000000ffff187224 */ /* 0x001fe400078e000e */
[----:B------:R-:W-:-:S05]  /*67580*/  IMAD.MOV.U32 R25, RZ, RZ, R10 ;  /* 0x000000ffff197224 */ /* 0x000fca00078e000a */
[----:B------:R0:W-:Y:S01]  /*67590*/  STL.64 [R1+0xd360], R24 ;  /* 0x00d3601801007387 */ /* 0x0001e20000100a00 */
[----:B------:R-:W-:-:S03]  /*675a0*/  IMAD.MOV.U32 R10, RZ, RZ, R13 ;  /* 0x000000ffff0a7224 */ /* 0x000fc600078e000d */
[----:B0-----:R-:W2:Y:S04]  /*675b0*/  LDL.LU.64 R24, [R1+0x60] ;  /* 0x0000600001187983 */ /* 0x001ea80000300a00 */
[----:B------:R-:W-:Y:S04]  /*675c0*/  STL [R1+0xd2bc], R11 ;  /* 0x00d2bc0b01007387 */ /* 0x000fe80000100800 */
[----:B------:R0:W-:Y:S04]  /*675d0*/  STL.64 [R1+0x170], R16 ;  /* 0x0001701001007387 */ /* 0x0001e80000100a00 */
[----:B------:R1:W-:Y:S04]  /*675e0*/  STL.64 [R1+0x178], R18 ;  /* 0x0001781201007387 */ /* 0x0003e80000100a00 */
[----:B0-----:R-:W3:Y:S01]  /*675f0*/  LDL.LU.64 R16, [R1+0xd380] ;  /* 0x00d3800001107983 */ /* 0x001ee20000300a00 */
[----:B-1----:R-:W-:-:S03]  /*67600*/  IMAD.MOV.U32 R19, RZ, RZ, R12 ;  /* 0x000000ffff137224 */ /* 0x002fc600078e000c */
[----:B------:R-:W2:Y:S04]  /*67610*/  LDL.LU.64 R12, [R1+0xd378] ;  /* 0x00d37800010c7983 */ /* 0x000ea80000300a00 */
[----:B------:R-:W-:Y:S04]  /*67620*/  STL [R1+0xd370], R10 ;  /* 0x00d3700a01007387 */ /* 0x000fe80000100800 */
[----:B----4-:R0:W-:Y:S01]  /*67630*/  STL.64 [R1+0xd368], R8 ;  /* 0x00d3680801007387 */ /* 0x0101e20000100a00 */
[----:B--2---:R-:W-:Y:S01]  /*67640*/  HMMA.16816.F32 R4, R20, R12, R4 ;  /* 0x0000000c1404723c */ /* 0x004fe20000001804 */
[----:B------:R-:W-:-:S02]  /*67650*/  IMAD.MOV.U32 R18, RZ, RZ, R13 ;  /* 0x000000ffff127224 */ /* 0x000fc400078e000d */
[----:B------:R-:W-:Y:S11]  /*67660*/  IMAD.MOV.U32 R28, RZ, RZ, R12 ;  /* 0x000000ffff1c7224 */ /* 0x000ff600078e000c */
[----:B------:R-:W-:Y:S09]  /*67670*/  @!UPT UIADD3 URZ, URZ, URZ, URZ ;  /* 0x0000003f3f3ff290 */ /* 0x000ff2000fffe03f */
[----:B------:R-:W-:Y:S04]  /*67680*/  STL.64 [R1+0x160], R4 ;  /* 0x0001600401007387 */ /* 0x000fe80000100a00 */
[----:B------:R-:W-:Y:S04]  /*67690*/  STL.64 [R1+0x168], R6 ;  /* 0x0001680601007387 */ /* 0x000fe80000100a00 */
[----:B0-----:R-:W2:Y:S04]  /*676a0*/  LDL.LU.64 R8, [R1+0x850] ;  /* 0x0008500001087983 */ /* 0x001ea80000300a00 */
[----:B------:R-:W2:Y:S04]  /*676b0*/  LDL.LU.64 R10, [R1+0x858] ;  /* 0x00085800010a7983 */ /* 0x000ea80000300a00 */
[----:B------:R-:W-:Y:S04]  /*676c0*/  STL.64 [R1+0xd358], R18 ;  /* 0x00d3581201007387 */ /* 0x000fe80000100a00 */
[----:B---3--:R0:W-:Y:S04]  /*676d0*/  STL.64 [R1+0xd350], R16 ;  /* 0x00d3501001007387 */ /* 0x0081e80000100a00 */
        /* <DEDUP_REMOVED lines=19> */
[----:B------:R-:W-:-:S03]  /*67810*/  IMAD.MOV.U32 R3, RZ, RZ, R25 ;  /* 0x000000ffff037224 */ /* 0x000fc600078e0019 */
[----:B--2---:R-:W-:Y:S04]  /*67820*/  STL.64 [R1+0xd330], R6 ;  /* 0x00d3300601007387 */ /* 0x004fe80000100a00 */
[----:B------:R0:W-:Y:S04]  /*67830*/  STL.64 [R1+0xd328], R4 ;  /* 0x00d3280401007387 */ /* 0x0001e80000100a00 */
[----:B0-----:R-:W2:Y:S04]  /*67840*/  LDL.LU.64 R4, [R1+0xdf0] ;  /* 0x000df00001047983 */ /* 0x001ea80000300a00 */
[----:B------:R-:W2:Y:S04]  /*67850*/  LDL.LU.64 R6, [R1+0xdf8] ;  /* 0x000df80001067983 */ /* 0x000ea80000300a00 */
[----:B------:R-:W-:Y:S04]  /*67860*/  STL.64 [R1+0x150], R8 ;  /* 0x0001500801007387 */ /* 0x000fe80000100a00 */
[----:B------:R0:W-:Y:S04]  /*67870*/  STL.64 [R1+0x158], R10 ;  /* 0x0001580a01007387 */ /* 0x0001e80000100a00 */
[----:B0-----:R-:W2:Y:S01]  /*67880*/  LDL.LU R10, [R1+0xd370] ;  /* 0x00d37000010a7983 */ /* 0x001ea20000300800 */
[----:B------:R-:W-:-:S03]  /*67890*/  IMAD.MOV.U32 R11, RZ, RZ, R24 ;  /* 0x000000ffff0b7224 */ /* 0x000fc600078e0018 */
[----:B------:R-:W2:Y:S04]  /*678a0*/  LDL.LU.64 R8, [R1+0xd368] ;  /* 0x00d3680001087983 */ /* 0x000ea80000300a00 */
[----:B------:R-:W3:Y:S02]  /*678b0*/  LDL.LU.64 R24, [R1+0xd360] ;  /* 0x00d3600001187983 */ /* 0x000ee40000300a00 */
[C---:B---3--:R-:W-:Y:S02]  /*678c0*/  HMMA.16816.F32 R24, R20.reuse, R24, R16 ;  /* 0x000000181418723c */ /* 0x048fe40000001810 */
[----:B------:R-:W3:Y:S04]  /*678d0*/  LDL.LU.64 R18, [R1+0xd358] ;  /* 0x00d3580001127983 */ /* 0x000ee80000300a00 */
[----:B------:R-:W4:Y:S11]  /*678e0*/  LDL.LU.64 R16, [R1+0xd350] ;  /* 0x00d3500001107983 */ /* 0x000f360000300a00 */
[----:B------:R-:W-:Y:S06]  /*678f0*/  @!UPT UIADD3 URZ, URZ, URZ, URZ ;  /* 0x0000003f3f3ff290 */ /* 0x000fec000fffe03f */
[----:B------:R0:W-:Y:S04]  /*67900*/  STL.64 [R1+0x140], R24 ;  /* 0x0001401801007387 */ /* 0x0001e80000100a00 */
[----:B------:R-:W-:Y:S04]  /*67910*/  STL.64 [R1+0x148], R26 ;  /* 0x0001481a01007387 */ /* 0x000fe80000100a00 */
[----:B0-----:R-:W2:Y:S01]  /*67920*/  LDL.LU.64 R24, [R1+0xd348] ;  /* 0x00d3480001187983 */ /* 0x001ea20000300a00 */
[----:B----4-:R-:W-:Y:S03]  /*67930*/  HMMA.16816.F32 R20, R20, R16, R12 ;  /* 0x000000101414723c */ /* 0x010fe6000000180c */
[----:B------:R-:W2:Y:S04]  /*67940*/  LDL.LU.64 R14, [R1+0xd340] ;  /* 0x00d34000010e7983 */ /* 0x000ea80000300a00 */
[----:B------:R-:W2:Y:S11]  /*67950*/  LDL.LU.64 R12, [R1+0xd338] ;  /* 0x00d33800010c7983 */ /* 0x000eb60000300a00 */
[----:B------:R-:W-:Y:S05]  /*67960*/  @!UPT UIADD3 URZ, URZ, URZ, URZ ;  /* 0x0000003f3f3ff290 */ /* 0x000fea000fffe03f */
[----:B------:R0:W-:Y:S04]  /*67970*/  STL.64 [R1+0x130], R20 ;  /* 0x0001301401007387 */ /* 0x0001e80000100a00 */
[----:B------:R-:W-:Y:S01]  /*67980*/  STL.64 [R1+0x138], R22 ;  /* 0x0001381601007387 */ /* 0x000fe20000100a00 */
[----:B0-----:R-:W-:Y:S02]  /*67990*/  IMAD.MOV.U32 R20, RZ, RZ, R2 ;  /* 0x000000ffff147224 */ /* 0x001fe400078e0002 */
[----:B------:R-:W-:-:S05]  /*679a0*/  IMAD.MOV.U32 R21, RZ, RZ, R0 ;  /* 0x000000ffff157224 */ /* 0x000fca00078e0000 */
[----:B------:R0:W-:Y:S04]  /*679b0*/  STL.64 [R1+0xd2c0], R20 ;  /* 0x00d2c01401007387 */ /* 0x0001e80000100a00 */
[----:B0-----:R-:W4:Y:S04]  /*679c0*/  LDL.LU.64 R20, [R1+0xb10] ;  /* 0x000b100001147983 */ /* 0x001f280000300a00 */
[----:B------:R-:W4:Y:S04]  /*679d0*/  LDL.LU.64 R22, [R1+0xb18] ;  /* 0x000b180001167983 */ /* 0x000f280000300a00 */
[----:B------:R-:W-:Y:S01]  /*679e0*/  STL.64 [R1+0xd220], R16 ;  /* 0x00d2201001007387 */ /* 0x000fe20000100a00 */
        /* <DEDUP_REMOVED lines=35> */
[----:B------:R-:W4:Y:S02]  /*67c20*/  LDL.LU.64 R4, [R1+0xd2c8] ;  /* 0x00d2c80001047983 */ /* 0x000f240000300a00 */
[----:B----4-:R-:W-:Y:S11]  /*67c30*/  HMMA.16816.F32 R20, R12, R4, R20 ;  /* 0x000000040c14723c */ /* 0x010ff60000001814 */
[----:B------:R-:W-:Y:S11]  /*67c40*/  @!UPT UIADD3 URZ, URZ, URZ, URZ ;  /* 0x0000003f3f3ff290 */ /* 0x000ff6000fffe03f */
[----:B------:R-:W-:Y:S02]  /*67c50*/  @!UPT UIADD3 URZ, URZ, URZ, URZ ;  /* 0x0000003f3f3ff290 */ /* 0x000fe4000fffe03f */
[----:B------:R-:W-:Y:S01]  /*67c60*/  IMAD.MOV.U32 R4, RZ, RZ, R23 ;  /* 0x000000ffff047224 */ /* 0x000fe200078e0017 */
[----:B------:R0:W-:Y:S01]  /*67c70*/  STL [R1+0xd0], R20 ;  /* 0x0000d01401007387 */ /* 0x0001e20000100800 */
[----:B------:R-:W-:-:S03]  /*67c80*/  IMAD.MOV.U32 R25, RZ, RZ, R21 ;  /* 0x000000ffff197224 */ /* 0x000fc600078e0015 */
[----:B0-----:R-:W4:Y:S04]  /*67c90*/  LDL.LU.64 R20, [R1+0xd2c0] ;  /* 0x00d2c00001147983 */ /* 0x001f280000300a00 */
[----:B--2---:R-:W-:Y:S04]  /*67ca0*/  STL.64 [R1+0xd1e8], R6 ;  /* 0x00d1e80601007387 */ /* 0x004fe80000100a00 */
[----:B------:R0:W-:Y:S04]  /*67cb0*/  STL [R1+0xd1e0], R4 ;  /* 0x00d1e00401007387 */ /* 0x0001e80000100800 */
[----:B0-----:R-:W4:Y:S04]  /*67cc0*/  LDL.LU.64 R4, [R1+0xad0] ;  /* 0x000ad00001047983 */ /* 0x001f280000300a00 */
[----:B------:R-:W4:Y:S01]  /*67cd0*/  LDL.LU.64 R6, [R1+0xad8] ;  /* 0x000ad80001067983 */ /* 0x000f220000300a00 */
[----:B------:R-:W-:-:S03]  /*67ce0*/  IMAD.MOV.U32 R24, RZ, RZ, R22 ;  /* 0x000000ffff187224 */ /* 0x000fc600078e0016 */
[----:B------:R-:W-:Y:S04]  /*67cf0*/  STL.64 [R1+0xd1c8], R26 ;  /* 0x00d1c81a01007387 */ /* 0x000fe80000100a00 */
[----:B------:R-:W-:Y:S01]  /*67d00*/  STL.64 [R1+0xd1c0], R24 ;  /* 0x00d1c01801007387 */ /* 0x000fe20000100a00 */
[----:B----4-:R-:W-:Y:S03]  /*67d10*/  HMMA.16816.F32 R20, R12, R20, R4 ;  /* 0x000000140c14723c */ /* 0x010fe60000001804 */
[----:B------:R-:W2:Y:S04]  /*67d20*/  LDL.LU R4, [R1+0x4e0] ;  /* 0x0004e00001047983 */ /* 0x000ea80000300800 */
[----:B------:R-:W2:Y:S04]  /*67d30*/  LDL.LU R5, [R1+0x4e4] ;  /* 0x0004e40001057983 */ /* 0x000ea80000300800 */
[----:B------:R-:W4:Y:S04]  /*67d40*/  LDL.LU R6, [R1+0x4e8] ;  /* 0x0004e80001067983 */ /* 0x000f280000300800 */
[----:B------:R-:W4:Y:S04]  /*67d50*/  LDL.LU R7, [R1+0x4ec] ;  /* 0x0004ec0001077983 */ /* 0x000f280000300800 */
[----:B------:R-:W2:Y:S04]  /*67d60*/  LDL.LU R16, [R1+0xb0] ;  /* 0x0000b00001107983 */ /* 0x000ea80000300800 */
[----:B------:R-:W3:Y:S04]  /*67d70*/  LDL.LU R17, [R1+0xb4] ;  /* 0x0000b40001117983 */ /* 0x000ee80000300800 */
[----:B----4-:R0:W-:Y:S04]  /*67d80*/  STL.64 [R1+0xd200], R6 ;  /* 0x00d2000601007387 */ /* 0x0101e80000100a00 */
[----:B--2---:R-:W-:Y:S04]  /*67d90*/  STL.64 [R1+0xd1f8], R4 ;  /* 0x00d1f80401007387 */ /* 0x004fe80000100a00 */
[----:B0-----:R-:W2:Y:S04]  /*67da0*/  LDL.64 R6, [R1+0x28] ;  /* 0x0000280001067983 */ /* 0x001ea80000100a00 */
[----:B--2---:R-:W-:Y:S04]  /*67db0*/  STL.64 [R1+0xd218], R6 ;  /* 0x00d2180601007387 */ /* 0x004fe80000100a00 */
[----:B------:R-:W2:Y:S04]  /*67dc0*/  LDL.64 R26, [R1+0x8] ;  /* 0x00000800011a7983 */ /* 0x000ea80000100a00 */
[----:B--2---:R0:W-:Y:S04]  /*67dd0*/  STL.64 [R1+0xd1f0], R26 ;  /* 0x00d1f01a01007387 */ /* 0x0041e80000100a00 */
[----:B0-----:R-:W2:Y:S01]  /*67de0*/  LDL.64 R26, [R1+0x18] ;  /* 0x00001800011a7983 */ /* 0x001ea20000100a00 */
[----:B------:R-:W-:-:S02]  /*67df0*/  IMAD.MOV.U32 R24, RZ, RZ, R11 ;  /* 0x000000ffff187224 */ /* 0x000fc400078e000b */
[----:B------:R-:W-:Y:S01]  /*67e00*/  IMAD.MOV.U32 R25, RZ, RZ, R3 ;  /* 0x000000ffff197224 */ /* 0x000fe200078e0003 */
[----:B--2---:R-:W-:Y:S04]  /*67e10*/  STL.64 [R1+0xd228], R26 ;  /* 0x00d2281a01007387 */ /* 0x004fe80000100a00 */
[----:B------:R-:W2:Y:S04]  /*67e20*/  LDL.LU R11, [R1+0xd2bc] ;  /* 0x00d2bc00010b7983 */ /* 0x000ea80000300800 */
[----:B------:R-:W4:Y:S04]  /*67e30*/  LDL.LU R3, [R1+0xd2b8] ;  /* 0x00d2b80001037983 */ /* 0x000f280000300800 */
[----:B------:R0:W-:Y:S02]  /*67e40*/  STL.64 [R1+0xd238], R24 ;  /* 0x00d2381801007387 */ /* 0x0001e40000100a00 */
[----:B0-----:R-:W-:-:S02]  /*67e50*/  IMAD.MOV.U32 R24, RZ, RZ, R28 ;  /* 0x000000ffff187224 */ /* 0x001fc400078e001c */
[----:B---3--:R-:W-:Y:S01]  /*67e60*/  IMAD.MOV.U32 R25, RZ, RZ, R18 ;  /* 0x000000ffff197224 */ /* 0x008fe200078e0012 */
[----:B------:R-:W3:Y:S04]  /*67e70*/  LDL.LU R28, [R1+0xd2b4] ;  /* 0x00d2b400011c7983 */ /* 0x000ee80000300800 */
[----:B------:R-:W3:Y:S04]  /*67e80*/  LDL.LU R18, [R1+0xd2b0] ;  /* 0x00d2b00001127983 */ /* 0x000ee80000300800 */
[----:B------:R0:W-:Y:S02]  /*67e90*/  STL.64 [R1+0xd250], R24 ;  /* 0x00d2501801007387 */ /* 0x0001e40000100a00 */
[----:B0-----:R-:W-:-:S02]  /*67ea0*/  IMAD.MOV.U32 R24, RZ, RZ, R19 ;  /* 0x000000ffff187224 */ /* 0x001fc400078e0013 */
[----:B------:R-:W-:Y:S01]  /*67eb0*/  IMAD.MOV.U32 R25, RZ, RZ, R10 ;  /* 0x000000ffff197224 */ /* 0x000fe200078e000a */
[----:B------:R-:W4:Y:S04]  /*67ec0*/  LDL.LU R19, [R1+0xd2ac] ;  /* 0x00d2ac0001137983 */ /* 0x000f280000300800 */
[----:B------:R-:W4:Y:S04]  /*67ed0*/  LDL.LU R10, [R1+0xd2a8] ;  /* 0x00d2a800010a7983 */ /* 0x000f280000300800 */
[----:B------:R0:W-:Y:S02]  /*67ee0*/  STL.64 [R1+0xd268], R24 ;  /* 0x00d2681801007387 */ /* 0x0001e40000100a00 */
[----:B0-----:R-:W-:-:S02]  /*67ef0*/  IMAD.MOV.U32 R25, RZ, RZ, R29 ;  /* 0x000000ffff197224 */ /* 0x001fc400078e001d */
[----:B--2---:R-:W-:Y:S02]  /*67f00*/  IMAD.MOV.U32 R24, RZ, RZ, R11 ;  /* 0x000000ffff187224 */ /* 0x004fe400078e000b */
[----:B------:R-:W2:Y:S04]  /*67f10*/  LDL.LU R11, [R1+0xd2a4] ;  /* 0x00d2a400010b7983 */ /* 0x000ea80000300800 */
[----:B------:R-:W2:Y:S01]  /*67f20*/  LDL.LU R29, [R1+0xd2a0] ;  /* 0x00d2a000011d7983 */ /* 0x000ea20000300800 */
[----:B------:R-:W-:Y:S02]  /*67f30*/  IMAD.MOV.U32 R9, RZ, RZ, R20 ;  /* 0x000000ffff097224 */ /* 0x000fe400078e0014 */
[----:B------:R-:W-:Y:S01]  /*67f40*/  IMAD.MOV.U32 R8, RZ, RZ, R21 ;  /* 0x000000ffff087224 */ /* 0x000fe200078e0015 */
[----:B------:R-:W2:Y:S01]  /*67f50*/  LDL.LU.64 R4, [R1+0x900] ;  /* 0x0009000001047983 */ /* 0x000ea20000300a00 */
[----:B------:R-:W-:-:S02]  /*67f60*/  IMAD.MOV.U32 R2, RZ, RZ, R22 ;  /* 0x000000ffff027224 */ /* 0x000fc400078e0016 */
[----:B------:R-:W-:Y:S01]  /*67f70*/  IMAD.MOV.U32 R0, RZ, RZ, R23 ;  /* 0x000000ffff007224 */ /* 0x000fe200078e0017 */
[----:B------:R-:W2:Y:S04]  /*67f80*/  LDL.LU.64 R6, [R1+0x908] ;  /* 0x0009080001067983 */ /* 0x000ea80000300a00 */
[----:B------:R3:W-:Y:S02]  /*67f90*/  STL.64 [R1+0xd280], R24 ;  /* 0x00d2801801007387 */ /* 0x0007e40000100a00 */
[----:B---3--:R-:W-:Y:S02]  /*67fa0*/  IMAD.MOV.U32 R24, RZ, RZ, R28 ;  /* 0x000000ffff187224 */ /* 0x008fe400078e001c */
[----:B------:R-:W3:Y:S01]  /*67fb0*/  LDL.LU R28, [R1+0xd29c] ;  /* 0x00d29c00011c7983 */ /* 0x000ee20000300800 */
[----:B----4-:R-:W-:-:S03]  /*67fc0*/  IMAD.MOV.U32 R25, RZ, RZ, R3 ;  /* 0x000000ffff197224 */ /* 0x010fc600078e0003 */
[----:B------:R-:W4:Y:S04]  /*67fd0*/  LDL.LU R3, [R1+0xd298] ;  /* 0x00d2980001037983 */ /* 0x000f280000300800 */
[----:B------:R-:W-:Y:S04]  /*67fe0*/  STL [R1+0xd074], R8 ;  /* 0x00d0740801007387 */ /* 0x000fe80000100800 */
[----:B------:R-:W-:Y:S04]  /*67ff0*/  STL [R1+0xd070], R9 ;  /* 0x00d0700901007387 */ /* 0x000fe80000100800 */
[----:B--2---:R-:W0:Y:S04]  /*68000*/  LDSM.16.MT88.4 R20, [R29+0x4080] ;  /* 0x004080001d14783b */ /* 0x004e280000004200 */
[----:B------:R-:W-:Y:S04]  /*68010*/  STL.64 [R1+0xd1b0], R10 ;  /* 0x00d1b00a01007387 */ /* 0x000fe80000100a00 */
[----:B------:R-:W-:Y:S04]  /*68020*/  STL [R1+0xc9fc], R0 ;  /* 0x00c9fc0001007387 */ /* 0x000fe80000100800 */
[----:B------:R-:W-:Y:S04]  /*68030*/  STL [R1+0xc9f8], R2 ;  /* 0x00c9f80201007387 */ /* 0x000fe80000100800 */
[----:B0-----:R-:W-:Y:S04]  /*68040*/  STL.64 [R1+0xd0e8], R22 ;  /* 0x00d0e81601007387 */ /* 0x001fe80000100a00 */
[----:B------:R0:W-:Y:S04]  /*68050*/  STL.64 [R1+0xd0e0], R20 ;  /* 0x00d0e01401007387 */ /* 0x0001e80000100a00 */
[----:B0-----:R-:W2:Y:S04]  /*68060*/  LDL.LU.64 R20, [R1+0x50] ;  /* 0x0000500001147983 */ /* 0x001ea80000300a00 */
[----:B------:R-:W2:Y:S01]  /*68070*/  LDL.64 R22, [R1+0x58] ;  /* 0x0000580001167983 */ /* 0x000ea20000100a00 */
[----:B------:R-:W-:-:S02]  /*68080*/  IMAD.MOV.U32 R8, RZ, RZ, R19 ;  /* 0x000000ffff087224 */ /* 0x000fc400078e0013 */
[----:B------:R-:W-:Y:S01]  /*68090*/  IMAD.MOV.U32 R9, RZ, RZ, R18 ;  /* 0x000000ffff097224 */ /* 0x000fe200078e0012 */
[----:B--2---:R-:W-:Y:S04]  /*680a0*/  STL [R1+0xd104], R22 ;  /* 0x00d1041601007387 */ /* 0x004fe80000100800 */
[----:B------:R-:W-:Y:S04]  /*680b0*/  STL [R1+0xd100], R23 ;  /* 0x00d1001701007387 */ /* 0x000fe80000100800 */
[----:B------:R0:W-:Y:S04]  /*680c0*/  STL.64 [R1+0xd230], R20 ;  /* 0x00d2301401007387 */ /* 0x0001e80000100a00 */
[----:B0-----:R-:W2:Y:S04]  /*680d0*/  LDL.LU.64 R20, [R1+0xac0] ;  /* 0x000ac00001147983 */ /* 0x001ea80000300a00 */
[----:B------:R-:W2:Y:S02]  /*680e0*/  LDL.LU.64 R22, [R1+0xac8] ;  /* 0x000ac80001167983 */ /* 0x000ea40000300a00 */
[C---:B--2---:R-:W-:Y:S02]  /*680f0*/  HMMA.16816.F32 R8, R12.reuse, R8, R20 ;  /* 0x000000080c08723c */ /* 0x044fe40000001814 */
[----:B------:R-:W2:Y:S11]  /*68100*/  LDL.LU.64 R20, [R1+0x8a0] ;  /* 0x0008a00001147983 */ /* 0x000eb60000300a00 */
[----:B------:R-:W-:Y:S10]  /*68110*/  @!UPT UIADD3 URZ, URZ, URZ, URZ ;  /* 0x0000003f3f3ff290 */ /* 0x000ff4000fffe03f */
[----:B------:R-:W-:Y:S04]  /*68120*/  STL.64 [R1+0x840], R8 ;  /* 0x0008400801007387 */ /* 0x000fe80000100a00 */
[----:B------:R-:W-:Y:S04]  /*68130*/  STL.64 [R1+0x848], R10 ;  /* 0x0008480a01007387 */ /* 0x000fe80000100a00 */
[----:B------:R-:W2:Y:S01]  /*68140*/  LDL.LU.64 R22, [R1+0x8a8] ;  /* 0x0008a80001167983 */ /* 0x000ea20000300a00 */
[C---:B------:R-:W-:Y:S11]  /*68150*/  HMMA.16816.F32 R4, R12.reuse, R16, R4 ;  /* 0x000000100c04723c */ /* 0x040ff60000001804 */
[----:B------:R-:W-:Y:S11]  /*68160*/  @!UPT UIADD3 URZ, URZ, URZ, URZ ;  /* 0x0000003f3f3ff290 */ /* 0x000ff6000fffe03f */
[----:B------:R-:W-:Y:S01]  /*68170*/  @!UPT UIADD3 URZ, URZ, URZ, URZ ;  /* 0x0000003f3f3ff290 */ /* 0x000fe2000fffe03f */
[----:B------:R-:W-:Y:S04]  /*68180*/  STL.64 [R1+0x850], R4 ;  /* 0x0008500401007387 */ /* 0x000fe80000100a00 */
[----:B------:R-:W-:Y:S04]  /*68190*/  STL.64 [R1+0x858], R6 ;  /* 0x0008580601007387 */ /* 0x000fe80000100a00 */
        /* <DEDUP_REMOVED lines=16> */
[----:B------:R-:W3:Y:S04]  /*682a0*/  LDL.LU.64 R16, [R1+0x890] ;  /* 0x0008900001107983 */ /* 0x000ee80000300a00 */
[----:B------:R-:W3:Y:S04]  /*682b0*/  LDL.LU.64 R18, [R1+0x898] ;  /* 0x0008980001127983 */ /* 0x000ee80000300a00 */
[----:B------:R-:W3:Y:S04]  /*682c0*/  LDL.LU R8, [R1+0x4c0] ;  /* 0x0004c00001087983 */ /* 0x000ee80000300800 */
[----:B------:R-:W3:Y:S04]  /*682d0*/  LDL.LU R9, [R1+0x4c4] ;  /* 0x0004c40001097983 */ /* 0x000ee80000300800 */
[----:B------:R-:W3:Y:S04]  /*682e0*/  LDL.LU R10, [R1+0x4c8] ;  /* 0x0004c800010a7983 */ /* 0x000ee80000300800 */
[----:B------:R-:W3:Y:S04]  /*682f0*/  LDL.LU R11, [R1+0x4cc] ;  /* 0x0004cc00010b7983 */ /* 0x000ee80000300800 */
[----:B------:R-:W4:Y:S04]  /*68300*/  LDL.LU.64 R4, [R1+0x880] ;  /* 0x0008800001047983 */ /* 0x000f280000300a00 */
[----:B------:R-:W4:Y:S01]  /*68310*/  LDL.LU.64 R6, [R1+0x888] ;  /* 0x0008880001067983 */ /* 0x000f220000300a00 */
[C---:B--2---:R-:W-:Y:S03]  /*68320*/  HMMA.16816.F32 R24, R12.reuse, R24, R20 ;  /* 0x000000180c18723c */ /* 0x044fe60000001814 */
[----:B---3--:R-:W-:Y:S04]  /*68330*/  STL.64 [R1+0xd1d8], R10 ;  /* 0x00d1d80a01007387 */ /* 0x008fe80000100a00 */
[----:B------:R0:W-:Y:S04]  /*68340*/  STL.64 [R1+0xd1d0], R8 ;  /* 0x00d1d00801007387 */ /* 0x0001e80000100a00 */
[----:B0-----:R-:W2:Y:S04]  /*68350*/  LDL.LU R8, [R1+0x4d0] ;  /* 0x0004d00001087983 */ /* 0x001ea80000300800 */
[----:B------:R-:W2:Y:S04]  /*68360*/  LDL.LU R9, [R1+0x4d4] ;  /* 0x0004d40001097983 */ /* 0x000ea80000300800 */
[----:B------:R-:W2:Y:S04]  /*68370*/  LDL.LU R10, [R1+0x4d8] ;  /* 0x0004d800010a7983 */ /* 0x000ea80000300800 */
[----:B------:R-:W2:Y:S04]  /*68380*/  LDL.LU R11, [R1+0x4dc] ;  /* 0x0004dc00010b7983 */ /* 0x000ea80000300800 */
[----:B------:R-:W3:Y:S04]  /*68390*/  LDL.LU.64 R22, [R1+0xd290] ;  /* 0x00d2900001167983 */ /* 0x000ee80000300a00 */
[----:B------:R-:W3:Y:S04]  /*683a0*/  LDL.LU.64 R20, [R1+0xd288] ;  /* 0x00d2880001147983 */ /* 0x000ee80000300a00 */
        /* <DEDUP_REMOVED lines=29> */
[----:B0-----:R-:W2:Y:S01]  /*68580*/  LDL.LU.64 R26, [R1+0xd228] ;  /* 0x00d22800011a7983 */ /* 0x001ea20000300a00 */
[C---:B---3--:R-:W-:Y:S03]  /*68590*/  HMMA.16816.F32 R20, R12.reuse, R20, R16 ;  /* 0x000000140c14723c */ /* 0x048fe60000001810 */
[----:B------:R-:W4:Y:S11]  /*685a0*/  LDL.LU.64 R16, [R1+0xd220] ;  /* 0x00d2200001107983 */ /* 0x000f360000300a00 */
[----:B------:R-:W-:Y:S09]  /*685b0*/  @!UPT UIADD3 URZ, URZ, URZ, URZ ;  /* 0x0000003f3f3ff290 */ /* 0x000ff2000fffe03f */
[----:B------:R0:W-:Y:S04]  /*685c0*/  STL.64 [R1+0x990], R20 ;  /* 0x0009901401007387 */ /* 0x0001e80000100a00 */
[----:B------:R1:W-:Y:S04]  /*685d0*/  STL.64 [R1+0x998], R22 ;  /* 0x0009981601007387 */ /* 0x0003e80000100a00 */
[----:B0-----:R-:W3:Y:S04]  /*685e0*/  LDL.LU R20, [R1+0x4f0] ;  /* 0x0004f00001147983 */ /* 0x001ee80000300800 */
[----:B------:R-:W3:Y:S04]  /*685f0*/  LDL.LU R21, [R1+0x4f4] ;  /* 0x0004f40001157983 */ /* 0x000ee80000300800 */
[----:B-1----:R-:W3:Y:S04]  /*68600*/  LDL.LU R22, [R1+0x4f8] ;  /* 0x0004f80001167983 */ /* 0x002ee80000300800 */
[----:B------:R-:W3:Y:S01]  /*68610*/  LDL.LU R23, [R1+0x4fc] ;  /* 0x0004fc0001177983 */ /* 0x000ee20000300800 */
[----:B----4-:R-:W-:Y:S03]  /*68620*/  HMMA.16816.F32 R12, R12, R16, R4 ;  /* 0x000000100c0c723c */ /* 0x010fe60000001804 */
[----:B------:R-:W3:Y:S04]  /*68630*/  LDL.LU.64 R6, [R1+0xd218] ;  /* 0x00d2180001067983 */ /* 0x000ee80000300a00 */
[----:B------:R-:W3:Y:S04]  /*68640*/  LDL.LU.64 R18, [R1+0xd210] ;  /* 0x00d2100001127983 */ /* 0x000ee80000300a00 */
[----:B------:R-:W3:Y:S11]  /*68650*/  LDL.LU.64 R16, [R1+0xd208] ;  /* 0x00d2080001107983 */ /* 0x000ef60000300a00 */
[----:B------:R-:W-:Y:S01]  /*68660*/  @!UPT UIADD3 URZ, URZ, URZ, URZ ;  /* 0x0000003f3f3ff290 */ /* 0x000fe2000fffe03f */
[----:B------:R0:W-:Y:S04]  /*68670*/  STL.64 [R1+0x980], R12 ;  /* 0x0009800c01007387 */ /* 0x0001e80000100a00 */
[----:B------:R1:W-:Y:S04]  /*68680*/  STL.64 [R1+0x988], R14 ;  /* 0x0009880e01007387 */ /* 0x0003e80000100a00 */
[----:B0-----:R-:W4:Y:S04]  /*68690*/  LDL.LU R12, [R1+0x4a0] ;  /* 0x0004a000010c7983 */ /* 0x001f280000300800 */
[----:B------:R-:W4:Y:S04]  /*686a0*/  LDL.LU R13, [R1+0x4a4] ;  /* 0x0004a400010d7983 */ /* 0x000f280000300800 */
[----:B-1----:R-:W4:Y:S04]  /*686b0*/  LDL.LU R14, [R1+0x4a8] ;  /* 0x0004a800010e7983 */ /* 0x002f280000300800 */
[----:B------:R-:W4:Y:S01]  /*686c0*/  LDL.LU R15, [R1+0x4ac] ;  /* 0x0004ac00010f7983 */ /* 0x000f220000300800 */
[----:B---3--:R-:W-:Y:S11]  /*686d0*/  HMMA.16816.F32 R20, R16, R6, R20 ;  /* 0x000000061014723c */ /* 0x008ff60000001814 */
[----:B------:R-:W-:Y:S11]  /*686e0*/  @!UPT UIADD3 URZ, URZ, URZ, URZ ;  /* 0x0000003f3f3ff290 */ /* 0x000ff6000fffe03f */
[----:B------:R-:W-:Y:S01]  /*686f0*/  @!UPT UIADD3 URZ, URZ, URZ, URZ ;  /* 0x0000003f3f3ff290 */ /* 0x000fe2000fffe03f */
[----:B------:R0:W-:Y:S04]  /*68700*/  STL.64 [R1+0x4f0], R20 ;  /* 0x0004f01401007387 */ /* 0x0001e80000100a00 */
[----:B------:R2:W-:Y:S01]  /*68710*/  STL.64 [R1+0x4f8], R22 ;  /* 0x0004f81601007387 */ /* 0x0005e20000100a00 */
[----:B0-----:R-:W-:Y:S02]  /*68720*/  IMAD.MOV.U32 R21, RZ, RZ, R6 ;  /* 0x000000ffff157224 */ /* 0x001fe400078e0006 */
[----:B------:R-:W-:Y:S02]  /*68730*/  IMAD.MOV.U32 R20, RZ, RZ, R7 ;  /* 0x000000ffff147224 */ /* 0x000fe400078e0007 */
[----:B------:R-:W3:Y:S04]  /*68740*/  LDL.LU.64 R6, [R1+0xd200] ;  /* 0x00d2000001067983 */ /* 0x000ee80000300a00 */
[----:B------:R-:W3:Y:S01]  /*68750*/  LDL.LU.64 R4, [R1+0xd1f8] ;  /* 0x00d1f80001047983 */ /* 0x000ee20000300a00 */
[----:B--2---:R-:W-:-:S02]  /*68760*/  IMAD.MOV.U32 R22, RZ, RZ, R26 ;  /* 0x000000ffff167224 */ /* 0x004fc400078e001a */
[----:B------:R-:W-:Y:S01]  /*68770*/  IMAD.MOV.U32 R23, RZ, RZ, R27 ;  /* 0x000000ffff177224 */ /* 0x000fe200078e001b */
[----:B------:R-:W-:Y:S04]  /*68780*/  STL [R1+0xd10c], R20 ;  /* 0x00d10c1401007387 */ /* 0x000fe80000100800 */
[----:B------:R-:W-:Y:S01]  /*68790*/  STL [R1+0xd108], R21 ;  /* 0x00d1081501007387 */ /* 0x000fe20000100800 */
[----:B---3--:R-:W-:Y:S03]  /*687a0*/  HMMA.16816.F32 R4, R16, R26, R4 ;  /* 0x0000001a1004723c */ /* 0x008fe60000001804 */
[----:B------:R-:W2:Y:S11]  /*687b0*/  LDL.LU.64 R26, [R1+0xd1f0] ;  /* 0x00d1f000011a7983 */ /* 0x000eb60000300a00 */
[----:B------:R-:W-:Y:S09]  /*687c0*/  @!UPT UIADD3 URZ, URZ, URZ, URZ ;  /* 0x0000003f3f3ff290 */ /* 0x000ff2000fffe03f */
[----:B------:R0:W-:Y:S04]  /*687d0*/  STL.64 [R1+0x4e0], R4 ;  /* 0x0004e00401007387 */ /* 0x0001e80000100a00 */
[----:B------:R1:W-:Y:S01]  /*687e0*/  STL [R1+0x4e8], R6 ;  /* 0x0004e80601007387 */ /* 0x0003e20000100800 */
[----:B0-----:R-:W-:-:S03]  /*687f0*/  IMAD.MOV.U32 R5, RZ, RZ, R7 ;  /* 0x000000ffff057224 */ /* 0x001fc600078e0007 */
[----:B-1----:R-:W3:Y:S04]  /*68800*/  LDL.LU.64 R6, [R1+0xd1e8] ;  /* 0x00d1e80001067983 */ /* 0x002ee80000300a00 */
[----:B------:R-:W3:Y:S04]  /*68810*/  LDL.LU R4, [R1+0xd1e0] ;  /* 0x00d1e00001047983 */ /* 0x000ee80000300800 */
[----:B------:R-:W-:Y:S01]  /*68820*/  STL [R1+0xc8d0], R5 ;  /* 0x00c8d00501007387 */ /* 0x000fe20000100800 */
        /* <DEDUP_REMOVED lines=9> */
[----:B------:R-:W4:Y:S04]  /*688c0*/  LDL.LU.64 R24, [R1+0xd1c0] ;  /* 0x00d1c00001187983 */ /* 0x000f280000300a00 */
[----:B------:R3:W-:Y:S04]  /*688d0*/  STL.64 [R1+0xd118], R22 ;  /* 0x00d1181601007387 */ /* 0x0007e80000100a00 */
[----:B------:R0:W-:Y:S01]  /*688e0*/  STL.64 [R1+0xd110], R20 ;  /* 0x00d1101401007387 */ /* 0x0001e20000100a00 */
[----:B---3--:R-:W-:-:S03]  /*688f0*/  IMAD.MOV.U32 R22, RZ, RZ, R7 ;  /* 0x000000ffff167224 */ /* 0x008fc600078e0007 */
[----:B0-----:R-:W3:Y:S01]  /*68900*/  LDL.LU R20, [R1+0x4b0] ;  /* 0x0004b00001147983 */ /* 0x001ee20000300800 */
[----:B------:R-:W-:-:S03]  /*68910*/  IMAD.MOV.U32 R21, RZ, RZ, R6 ;  /* 0x000000ffff157224 */ /* 0x000fc600078e0006 */
[----:B------:R-:W4:Y:S04]  /*68920*/  LDL.LU R6, [R1+0xd1bc] ;  /* 0x00d1bc0001067983 */ /* 0x000f280000300800 */
[----:B------:R-:W4:Y:S04]  /*68930*/  LDL.LU R7, [R1+0xd1b8] ;  /* 0x00d1b80001077983 */ /* 0x000f280000300800 */
[----:B------:R-:W3:Y:S01]  /*68940*/  LDL.LU R23, [R1+0x4bc] ;  /* 0x0004bc0001177983 */ /* 0x000ee20000300800 */
[C---:B--2---:R-:W-:Y:S11]  /*68950*/  HMMA.16816.F32 R8, R16.reuse, R26, R8 ;  /* 0x0000001a1008723c */ /* 0x044ff60000001808 */
[----:B------:R-:W-:Y:S11]  /*68960*/  @!UPT UIADD3 URZ, URZ, URZ, URZ ;  /* 0x0000003f3f3ff290 */ /* 0x000ff6000fffe03f */
[----:B------:R-:W-:Y:S01]  /*68970*/  @!UPT UIADD3 URZ, URZ, URZ, URZ ;  /* 0x0000003f3f3ff290 */ /* 0x000fe2000fffe03f */
[----:B------:R-:W-:Y:S04]  /*68980*/  STL.64 [R1+0x4c0], R8 ;  /* 0x0004c00801007387 */ /* 0x000fe80000100a00 */
[----:B------:R0:W-:Y:S04]  /*68990*/  STL.64 [R1+0x4c8], R10 ;  /* 0x0004c80a01007387 */ /* 0x0001e80000100a00 */
[----:B0-----:R-:W3:Y:S01]  /*689a0*/  LDL.LU.64 R10, [R1+0xd1b0] ;  /* 0x00d1b000010a7983 */ /* 0x001ee20000300a00 */
[C---:B----4-:R-:W-:Y:S03]  /*689b0*/  HMMA.16816.F32 R12, R16.reuse, R6, R12 ;  /* 0x00000006100c723c */ /* 0x050fe6000000180c */
[----:B------:R-:W-:Y:S04]  /*689c0*/  STL.64 [R1+0xd090], R26 ;  /* 0x00d0901a01007387 */ /* 0x000fe80000100a00 */
[----:B------:R-:W-:Y:S01]  /*689d0*/  STL.64 [R1+0xd088], R24 ;  /* 0x00d0881801007387 */ /* 0x000fe20000100a00 */
[----:B---3--:R-:W-:Y:S03]  /*689e0*/  HMMA.16816.F32 R20, R16, R10, R20 ;  /* 0x0000000a1014723c */ /* 0x008fe60000001814 */
[----:B------:R0:W-:Y:S11]  /*689f0*/  STL.64 [R1+0xd160], R10 ;  /* 0x00d1600a01007387 */ /* 0x0001f60000100a00 */
[----:B------:R-:W-:Y:S09]  /*68a00*/  @!UPT UIADD3 URZ, URZ, URZ, URZ ;  /* 0x0000003f3f3ff290 */ /* 0x000ff2000fffe03f */
[----:B------:R-:W-:Y:S04]  /*68a10*/  STL.64 [R1+0x4b0], R20 ;  /* 0x0004b01401007387 */ /* 0x000fe80000100a00 */
[----:B------:R-:W-:Y:S04]  /*68a20*/  STL.64 [R1+0x4b8], R22 ;  /* 0x0004b81601007387 */ /* 0x000fe80000100a00 */
[----:B------:R-:W2:Y:S04]  /*68a30*/  LDL.LU R8, [R1+0x7f0] ;  /* 0x0007f00001087983 */ /* 0x000ea80000300800 */
[----:B------:R-:W-:Y:S04]  /*68a40*/  STL.64 [R1+0x4a0], R12 ;  /* 0x0004a00c01007387 */ /* 0x000fe80000100a00 */
[----:B------:R-:W-:Y:S04]  /*68a50*/  STL.64 [R1+0x4a8], R14 ;  /* 0x0004a80e01007387 */ /* 0x000fe80000100a00 */
[----:B------:R-:W2:Y:S04]  /*68a60*/  LDL.LU R9, [R1+0x7f4] ;  /* 0x0007f40001097983 */ /* 0x000ea80000300800 */
[----:B0-----:R-:W3:Y:S04]  /*68a70*/  LDL.LU R10, [R1+0x7f8] ;  /* 0x0007f800010a7983 */ /* 0x001ee80000300800 */
[----:B------:R-:W3:Y:S04]  /*68a80*/  LDL.LU R11, [R1+0x7fc] ;  /* 0x0007fc00010b7983 */ /* 0x000ee80000300800 */
[----:B------:R-:W0:Y:S04]  /*68a90*/  LDSM.16.MT88.4 R12, [R29+0x4100] ;  /* 0x004100001d0c783b */ /* 0x000e280000004200 */
[----:B---3--:R1:W-:Y:S04]  /*68aa0*/  STL.64 [R1+0xd170], R10 ;  /* 0x00d1700a01007387 */ /* 0x0083e80000100a00 */
[----:B--2---:R-:W-:Y:S04]  /*68ab0*/  STL.64 [R1+0xd168], R8 ;  /* 0x00d1680801007387 */ /* 0x004fe80000100a00 */
[----:B-1----:R-:W2:Y:S04]  /*68ac0*/  LDL.64 R10, [R1+0xb8] ;  /* 0x0000b800010a7983 */ /* 0x002ea80000100a00 */
[----:B--2---:R1:W-:Y:S04]  /*68ad0*/  STL.64 [R1+0xd180], R10 ;  /* 0x00d1800a01007387 */ /* 0x0043e80000100a00 */
[----:B-1----:R-:W2:Y:S04]  /*68ae0*/  LDL.64 R10, [R1+0xc8] ;  /* 0x0000c800010a7983 */ /* 0x002ea80000100a00 */
[----:B--2---:R-:W-:Y:S04]  /*68af0*/  STL.64 [R1+0xd198], R10 ;  /* 0x00d1980a01007387 */ /* 0x004fe80000100a00 */
[----:B------:R-:W2:Y:S04]  /*68b00*/  LDL.64 R22, [R1+0x78] ;  /* 0x0000780001167983 */ /* 0x000ea80000100a00 */
[----:B--2---:R1:W-:Y:S04]  /*68b10*/  STL.64 [R1+0xd128], R22 ;  /* 0x00d1281601007387 */ /* 0x0043e80000100a00 */
[----:B-1----:R-:W2:Y:S04]  /*68b20*/  LDL.64 R22, [R1+0x88] ;  /* 0x0000880001167983 */ /* 0x002ea80000100a00 */
[----:B--2---:R1:W-:Y:S04]  /*68b30*/  STL.64 [R1+0xd140], R22 ;  /* 0x00d1401601007387 */ /* 0x0043e80000100a00 */
[----:B-1----:R-:W2:Y:S04]  /*68b40*/  LDL.64 R22, [R1+0x98] ;  /* 0x0000980001167983 */ /* 0x002ea80000100a00 */
[----:B--2---:R1:W-:Y:S04]  /*68b50*/  STL.64 [R1+0xd158], R22 ;  /* 0x00d1581601007387 */ /* 0x0043e80000100a00 */
[----:B-1----:R-:W2:Y:S04]  /*68b60*/  LDL.64 R22, [R1+0xa8] ;  /* 0x0000a80001167983 */ /* 0x002ea80000100a00 */
[----:B--2---:R1:W-:Y:S04]  /*68b70*/  STL.64 [R1+0xd178], R22 ;  /* 0x00d1781601007387 */ /* 0x0043e80000100a00 */
[----:B------:R-:W2:Y:S04]  /*68b80*/  LDL.LU R20, [R1+0x800] ;  /* 0x0008000001147983 */ /* 0x000ea80000300800 */
[----:B------:R-:W2:Y:S04]  /*68b90*/  LDL.LU R21, [R1+0x804] ;  /* 0x0008040001157983 */ /* 0x000ea80000300800 */
[----:B-1----:R-:W3:Y:S04]  /*68ba0*/  LDL.LU R22, [R1+0x808] ;  /* 0x0008080001167983 */ /* 0x002ee80000300800 */
[----:B------:R-:W3:Y:S04]  /*68bb0*/  LDL.LU R23, [R1+0x80c] ;  /* 0x00080c0001177983 */ /* 0x000ee80000300800 */
[----:B------:R-:W4:Y:S04]  /*68bc0*/  LDL.LU R24, [R1+0x820] ;  /* 0x0008200001187983 */ /* 0x000f280000300800 */
[----:B------:R-:W4:Y:S04]  /*68bd0*/  LDL.LU R25, [R1+0x824] ;  /* 0x0008240001197983 */ /* 0x000f280000300800 */
[----:B------:R-:W4:Y:S04]  /*68be0*/  LDL.LU R26, [R1+0x828] ;  /* 0x00082800011a7983 */ /* 0x000f280000300800 */
[----:B------:R-:W4:Y:S04]  /*68bf0*/  LDL.LU R27, [R1+0x82c] ;  /* 0x00082c00011b7983 */ /* 0x000f280000300800 */
[----:B------:R-:W4:Y:S04]  /*68c00*/  LDL.64 R10, [R1+0x38] ;  /* 0x00003800010a7983 */ /* 0x000f280000100a00 */
[----:B---3--:R-:W-:Y:S04]  /*68c10*/  STL.64 [R1+0xd190], R22 ;  /* 0x00d1901601007387 */ /* 0x008fe80000100a00 */
[----:B--2---:R1:W-:Y:S04]  /*68c20*/  STL.64 [R1+0xd188], R20 ;  /* 0x00d1881401007387 */ /* 0x0043e80000100a00 */
[----:B-1----:R-:W2:Y:S04]  /*68c30*/  LDL.LU R20, [R1+0x810] ;  /* 0x0008100001147983 */ /* 0x002ea80000300800 */
[----:B------:R-:W2:Y:S04]  /*68c40*/  LDL.LU R21, [R1+0x814] ;  /* 0x0008140001157983 */ /* 0x000ea80000300800 */
[----:B------:R-:W2:Y:S04]  /*68c50*/  LDL.LU R22, [R1+0x818] ;  /* 0x0008180001167983 */ /* 0x000ea80000300800 */
[----:B------:R-:W2:Y:S04]  /*68c60*/  LDL.LU R23, [R1+0x81c] ;  /* 0x00081c0001177983 */ /* 0x000ea80000300800 */
[----:B------:R1:W-:Y:S04]  /*68c70*/  STL.64 [R1+0xd0f8], R6 ;  /* 0x00d0f80601007387 */ /* 0x0003e80000100a00 */
[----:B------:R3:W-:Y:S04]  /*68c80*/  STL [R1+0xd0f0], R4 ;  /* 0x00d0f00401007387 */ /* 0x0007e80000100800 */
[----:B-1----:R-:W2:Y:S04]  /*68c90*/  LDL.64 R6, [R1+0x68] ;  /* 0x0000680001067983 */ /* 0x002ea80000100a00 */
[----:B--2---:R1:W-:Y:S04]  /*68ca0*/  STL.64 [R1+0xd120], R6 ;  /* 0x00d1200601007387 */ /* 0x0043e80000100a00 */
[----:B---3--:R-:W2:Y:S04]  /*68cb0*/  LDL.LU R4, [R1+0x7c0] ;  /* 0x0007c00001047983 */ /* 0x008ea80000300800 */
[----:B------:R-:W2:Y:S04]  /*68cc0*/  LDL.LU R5, [R1+0x7c4] ;  /* 0x0007c40001057983 */ /* 0x000ea80000300800 */
[----:B-1----:R-:W3:Y:S01]  /*68cd0*/  LDL.LU R6, [R1+0x7c8] ;  /* 0x0007c80001067983 */ /* 0x002ee20000300800 */
[----:B------:R-:W-:-:S03]  /*68ce0*/  IMAD.MOV.U32 R7, RZ, RZ, R28 ;  /* 0x000000ffff077224 */ /* 0x000fc600078e001c */
[----:B------:R-:W2:Y:S01]  /*68cf0*/  LDL.LU R28, [R1+0xd1a8] ;  /* 0x00d1a800011c7983 */ /* 0x000ea20000300800 */
[----:B----4-:R-:W-:Y:S03]  /*68d00*/  HMMA.16816.F32 R24, R16, R10, R24 ;  /* 0x0000000a1018723c */ /* 0x010fe60000001818 */
[----:B---3--:R-:W-:Y:S04]  /*68d10*/  STL.64 [R1+0xd138], R6 ;  /* 0x00d1380601007387 */ /* 0x008fe80000100a00 */
[----:B--2---:R1:W-:Y:S04]  /*68d20*/  STL.64 [R1+0xd130], R4 ;  /* 0x00d1300401007387 */ /* 0x0043e80000100a00 */
[----:B-1----:R-:W2:Y:S04]  /*68d30*/  LDL.LU R4, [R1+0x7d0] ;  /* 0x0007d00001047983 */ /* 0x002ea80000300800 */
[----:B------:R-:W2:Y:S04]  /*68d40*/  LDL.LU R5, [R1+0x7d4] ;  /* 0x0007d40001057983 */ /* 0x000ea80000300800 */
[----:B------:R-:W3:Y:S01]  /*68d50*/  LDL.LU R6, [R1+0x7d8] ;  /* 0x0007d80001067983 */ /* 0x000ee20000300800 */
[----:B------:R-:W-:-:S03]  /*68d60*/  IMAD.MOV.U32 R7, RZ, RZ, R3 ;  /* 0x000000ffff077224 */ /* 0x000fc600078e0003 */
[----:B------:R-:W4:Y:S04]  /*68d70*/  LDL.LU R3, [R1+0xd1a4] ;  /* 0x00d1a40001037983 */ /* 0x000f280000300800 */
[----:B---3--:R-:W-:Y:S04]  /*68d80*/  STL.64 [R1+0xd150], R6 ;  /* 0x00d1500601007387 */ /* 0x008fe80000100a00 */
[----:B--2---:R1:W-:Y:S02]  /*68d90*/  STL.64 [R1+0xd148], R4 ;  /* 0x00d1480401007387 */ /* 0x0043e40000100a00 */
[----:B-1----:R-:W-:-:S02]  /*68da0*/  IMAD.MOV.U32 R4, RZ, RZ, R28 ;  /* 0x000000ffff047224 */ /* 0x002fc400078e001c */
[----:B------:R-:W2:Y:S04]  /*68db0*/  LDL.LU R28, [R1+0xd1a0] ;  /* 0x00d1a000011c7983 */ /* 0x000ea80000300800 */
[----:B------:R-:W3:Y:S04]  /*68dc0*/  LDL.LU R5, [R1+0x7e4] ;  /* 0x0007e40001057983 */ /* 0x000ee80000300800 */
[----:B------:R-:W3:Y:S04]  /*68dd0*/  LDL.LU R6, [R1+0x7e8] ;  /* 0x0007e80001067983 */ /* 0x000ee80000300800 */
[----:B------:R-:W3:Y:S04]  /*68de0*/  LDL.LU R7, [R1+0x7ec] ;  /* 0x0007ec0001077983 */ /* 0x000ee80000300800 */
[----:B------:R-:W-:Y:S04]  /*68df0*/  STL [R1+0xd0d8], R29 ;  /* 0x00d0d81d01007387 */ /* 0x000fe80000100800 */
[----:B0-----:R-:W-:Y:S04]  /*68e00*/  STL.64 [R1+0xcf80], R14 ;  /* 0x00cf800e01007387 */ /* 0x001fe80000100a00 */
[----:B------:R-:W-:Y:S04]  /*68e10*/  STL.64 [R1+0xcf78], R12 ;  /* 0x00cf780c01007387 */ /* 0x000fe80000100a00 */
[----:B------:R0:W-:Y:S04]  /*68e20*/  STL.64 [R1+0x820], R24 ;  /* 0x0008201801007387 */ /* 0x0001e80000100a00 */
[----:B------:R-:W-:Y:S01]  /*68e30*/  STL.64 [R1+0x828], R26 ;  /* 0x0008281a01007387 */ /* 0x000fe20000100a00 */
[----:B0-----:R-:W-:-:S02]  /*68e40*/  IMAD.MOV.U32 R25, RZ, RZ, R10 ;  /* 0x000000ffff197224 */ /* 0x001fc400078e000a */
[----:B------:R-:W-:Y:S02]  /*68e50*/  IMAD.MOV.U32 R24, RZ, RZ, R11 ;  /* 0x000000ffff187224 */ /* 0x000fe400078e000b */
[----:B------:R-:W2:Y:S02]  /*68e60*/  LDL.LU.64 R10, [R1+0xd198] ;  /* 0x00d19800010a7983 */ /* 0x000ea40000300a00 */
[----:B--2---:R-:W-:Y:S01]  /*68e70*/  HMMA.16816.F32 R20, R16, R10, R20 ;  /* 0x0000000a1014723c */ /* 0x004fe20000001814 */
[----:B------:R-:W-:Y:S11]  /*68e80*/  IMAD.MOV.U32 R29, RZ, RZ, R11 ;  /* 0x000000ffff1d7224 */ /* 0x000ff600078e000b */
[----:B------:R-:W-:Y:S11]  /*68e90*/  @!UPT UIADD3 URZ, URZ, URZ, URZ ;  /* 0x0000003f3f3ff290 */ /* 0x000ff6000fffe03f */
[----:B------:R-:W-:Y:S04]  /*68ea0*/  STL.64 [R1+0x810], R20 ;  /* 0x0008101401007387 */ /* 0x000fe80000100a00 */
[----:B------:R0:W-:Y:S04]  /*68eb0*/  STL.64 [R1+0x818], R22 ;  /* 0x0008181601007387 */ /* 0x0001e80000100a00 */
[----:B0-----:R-:W2:Y:S04]  /*68ec0*/  LDL.LU.64 R22, [R1+0xd190] ;  /* 0x00d1900001167983 */ /* 0x001ea80000300a00 */
[----:B------:R-:W2:Y:S04]  /*68ed0*/  LDL.LU.64 R20, [R1+0xd188] ;  /* 0x00d1880001147983 */ /* 0x000ea80000300a00 */
[----:B------:R-:W2:Y:S01]  /*68ee0*/  LDL.LU.64 R10, [R1+0xd180] ;  /* 0x00d18000010a7983 */ /* 0x000ea20000300a00 */
[----:B------:R-:W-:-:S02]  /*68ef0*/  IMAD.MOV.U32 R14, RZ, RZ, R28 ;  /* 0x000000ffff0e7224 */ /* 0x000fc400078e001c */
[----:B----4-:R-:W-:Y:S01]  /*68f00*/  IMAD.MOV.U32 R15, RZ, RZ, R3 ;  /* 0x000000ffff0f7224 */ /* 0x010fe200078e0003 */
[C---:B--2---:R-:W-:Y:S01]  /*68f10*/  HMMA.16816.F32 R20, R16.reuse, R10, R20 ;  /* 0x0000000a1014723c */ /* 0x044fe20000001814 */
[----:B------:R-:W-:Y:S02]  /*68f20*/  IMAD.MOV.U32 R28, RZ, RZ, R10 ;  /* 0x000000ffff1c7224 */ /* 0x000fe400078e000a */
        /* <DEDUP_REMOVED lines=17> */
[----:B--2---:R-:W-:Y:S04]  /*69040*/  STL.64 [R1+0xd080], R10 ;  /* 0x00d0800a01007387 */ /* 0x004fe80000100a00 */
[----:B------:R0:W-:Y:S01]  /*69050*/  STL.64 [R1+0xd078], R8 ;  /* 0x00d0780801007387 */ /* 0x0001e20000100a00 */
[----:B------:R-:W-:-:S02]  /*69060*/  IMAD.MOV.U32 R2, RZ, RZ, R22 ;  /* 0x000000ffff027224 */ /* 0x000fc400078e0016 */
[----:B------:R-:W-:Y:S01]  /*69070*/  IMAD.MOV.U32 R0, RZ, RZ, R23 ;  /* 0x000000ffff007224 */ /* 0x000fe200078e0017 */
[----:B0-----:R-:W2:Y:S04]  /*69080*/  LDL.LU R8, [R1+0x7b0] ;  /* 0x0007b00001087983 */ /* 0x001ea80000300800 */
[----:B------:R-:W2:Y:S04]  /*69090*/  LDL.LU R9, [R1+0x7b4] ;  /* 0x0007b40001097983 */ /* 0x000ea80000300800 */
[----:B------:R-:W2:Y:S04]  /*690a0*/  LDL.LU R10, [R1+0x7b8] ;  /* 0x0007b800010a7983 */ /* 0x000ea80000300800 */
[----:B------:R-:W2:Y:S04]  /*690b0*/  LDL.LU R11, [R1+0x7bc] ;  /* 0x0007bc00010b7983 */ /* 0x000ea80000300800 */
[----:B------:R-:W-:Y:S04]  /*690c0*/  STL.64 [R1+0x7e0], R4 ;  /* 0x0007e00401007387 */ /* 0x000fe80000100a00 */
[----:B------:R0:W-:Y:S04]  /*690d0*/  STL.64 [R1+0x7e8], R6 ;  /* 0x0007e80601007387 */ /* 0x0001e80000100a00 */
[----:B0-----:R-:W3:Y:S04]  /*690e0*/  LDL.LU.64 R6, [R1+0xd150] ;  /* 0x00d1500001067983 */ /* 0x001ee80000300a00 */
[----:B------:R-:W3:Y:S04]  /*690f0*/  LDL.LU.64 R4, [R1+0xd148] ;  /* 0x00d1480001047983 */ /* 0x000ee80000300a00 */
[----:B------:R-:W3:Y:S04]  /*69100*/  LDL.LU.64 R22, [R1+0xd140] ;  /* 0x00d1400001167983 */ /* 0x000ee80000300a00 */
[----:B------:R-:W-:Y:S04]  /*69110*/  STL [R1+0xd014], R0 ;  /* 0x00d0140001007387 */ /* 0x000fe80000100800 */
[----:B------:R-:W-:Y:S01]  /*69120*/  STL [R1+0xd010], R2 ;  /* 0x00d0100201007387 */ /* 0x000fe20000100800 */
[----:B---3--:R-:W-:Y:S01]  /*69130*/  HMMA.16816.F32 R4, R16, R22, R4 ;  /* 0x000000161004723c */ /* 0x008fe20000001804 */
[----:B------:R-:W-:-:S02]  /*69140*/  IMAD.MOV.U32 R13, RZ, RZ, R22 ;  /* 0x000000ffff0d7224 */ /* 0x000fc400078e0016 */
[----:B------:R-:W-:Y:S11]  /*69150*/  IMAD.MOV.U32 R12, RZ, RZ, R23 ;  /* 0x000000ffff0c7224 */ /* 0x000ff600078e0017 */
[----:B------:R-:W-:Y:S09]  /*69160*/  @!UPT UIADD3 URZ, URZ, URZ, URZ ;  /* 0x0000003f3f3ff290 */ /* 0x000ff2000fffe03f */
[----:B------:R-:W-:Y:S04]  /*69170*/  STL.64 [R1+0x7d0], R4 ;  /* 0x0007d00401007387 */ /* 0x000fe80000100a00 */
[----:B------:R0:W-:Y:S04]  /*69180*/  STL.64 [R1+0x7d8], R6 ;  /* 0x0007d80601007387 */ /* 0x0001e80000100a00 */
[----:B0-----:R-:W3:Y:S04]  /*69190*/  LDL.LU.64 R6, [R1+0xd138] ;  /* 0x00d1380001067983 */ /* 0x001ee80000300a00 */
[----:B------:R-:W3:Y:S04]  /*691a0*/  LDL.LU.64 R4, [R1+0xd130] ;  /* 0x00d1300001047983 */ /* 0x000ee80000300a00 */
[----:B------:R-:W3:Y:S04]  /*691b0*/  LDL.LU.64 R22, [R1+0xd128] ;  /* 0x00d1280001167983 */ /* 0x000ee80000300a00 */
[----:B------:R-:W-:Y:S04]  /*691c0*/  STL [R1+0xd01c], R12 ;  /* 0x00d01c0c01007387 */ /* 0x000fe80000100800 */
[----:B------:R-:W-:Y:S01]  /*691d0*/  STL [R1+0xd018], R13 ;  /* 0x00d0180d01007387 */ /* 0x000fe20000100800 */
[----:B---3--:R-:W-:Y:S11]  /*691e0*/  HMMA.16816.F32 R4, R16, R22, R4 ;  /* 0x000000161004723c */ /* 0x008ff60000001804 */
[----:B------:R-:W-:Y:S11]  /*691f0*/  @!UPT UIADD3 URZ, URZ, URZ, URZ ;  /* 0x0000003f3f3ff290 */ /* 0x000ff6000fffe03f */
[----:B------:R-:W-:Y:S01]  /*69200*/  @!UPT UIADD3 URZ, URZ, URZ, URZ ;  /* 0x0000003f3f3ff290 */ /* 0x000fe2000fffe03f */
[----:B------:R-:W-:Y:S04]  /*69210*/  STL.64 [R1+0x7c0], R4 ;  /* 0x0007c00401007387 */ /* 0x000fe80000100a00 */
[----:B------:R0:W-:Y:S04]  /*69220*/  STL.64 [R1+0x7c8], R6 ;  /* 0x0007c80601007387 */ /* 0x0001e80000100a00 */
[----:B0-----:R-:W2:Y:S01]  /*69230*/  LDL.LU.64 R6, [R1+0xd120] ;  /* 0x00d1200001067983 */ /* 0x001ea20000300a00 */
[----:B------:R-:W-:Y:S02]  /*69240*/  IMAD.MOV.U32 R0, RZ, RZ, R22 ;  /* 0x000000ffff007224 */ /* 0x000fe400078e0016 */
[----:B------:R-:W-:-:S02]  /*69250*/  IMAD.MOV.U32 R2, RZ, RZ, R23 ;  /* 0x000000ffff027224 */ /* 0x000fc400078e0017 */
[----:B------:R-:W3:Y:S04]  /*69260*/  LDL.LU.64 R22, [R1+0xd118] ;  /* 0x00d1180001167983 */ /* 0x000ee80000300a00 */
[----:B------:R-:W4:Y:S04]  /*69270*/  LDL.LU.64 R20, [R1+0xd110] ;  /* 0x00d1100001147983 */ /* 0x000f280000300a00 */
[----:B------:R-:W-:Y:S01]  /*69280*/  STL [R1+0xd020], R0 ;  /* 0x00d0200001007387 */ /* 0x000fe20000100800 */
[----:B--2---:R-:W-:Y:S01]  /*69290*/  HMMA.16816.F32 R8, R16, R6, R8 ;  /* 0x000000061008723c */ /* 0x004fe20000001808 */
[----:B------:R-:W-:-:S02]  /*692a0*/  IMAD.MOV.U32 R12, RZ, RZ, R6 ;  /* 0x000000ffff0c7224 */ /* 0x000fc400078e0006 */
[----:B------:R-:W-:Y:S02]  /*692b0*/  IMAD.MOV.U32 R13, RZ, RZ, R7 ;  /* 0x000000ffff0d7224 */ /* 0x000fe400078e0007 */
[----:B----4-:R-:W-:Y:S02]  /*692c0*/  IMAD.MOV.U32 R26, RZ, RZ, R20 ;  /* 0x000000ffff1a7224 */ /* 0x010fe400078e0014 */
[----:B------:R-:W-:Y:S11]  /*692d0*/  IMAD.MOV.U32 R27, RZ, RZ, R21 ;  /* 0x000000ffff1b7224 */ /* 0x000ff600078e0015 */
[----:B------:R-:W-:Y:S05]  /*692e0*/  @!UPT UIADD3 URZ, URZ, URZ, URZ ;  /* 0x0000003f3f3ff290 */ /* 0x000fea000fffe03f */
[----:B------:R0:W-:Y:S04]  /*692f0*/  STL.64 [R1+0x7b0], R8 ;  /* 0x0007b00801007387 */ /* 0x0001e80000100a00 */
[----:B------:R1:W-:Y:S04]  /*69300*/  STL.64 [R1+0x7b8], R10 ;  /* 0x0007b80a01007387 */ /* 0x0003e80000100a00 */
[----:B------:R-:W2:Y:S04]  /*69310*/  LDL.LU R4, [R1+0x7a0] ;  /* 0x0007a00001047983 */ /* 0x000ea80000300800 */
[----:B------:R-:W2:Y:S04]  /*69320*/  LDL.LU R5, [R1+0x7a4] ;  /* 0x0007a40001057983 */ /* 0x000ea80000300800 */
[----:B------:R-:W2:Y:S04]  /*69330*/  LDL.LU R6, [R1+0x7a8] ;  /* 0x0007a80001067983 */ /* 0x000ea80000300800 */
[----:B------:R-:W2:Y:S04]  /*69340*/  LDL.LU R7, [R1+0x7ac] ;  /* 0x0007ac0001077983 */ /* 0x000ea80000300800 */
[----:B------:R-:W4:Y:S04]  /*69350*/  LDL.LU R20, [R1+0xd10c] ;  /* 0x00d10c0001147983 */ /* 0x000f280000300800 */
[----:B------:R-:W2:Y:S04]  /*69360*/  LDL.LU R21, [R1+0xd108] ;  /* 0x00d1080001157983 */ /* 0x000ea80000300800 */
[----:B------:R3:W-:Y:S04]  /*69370*/  STL.64 [R1+0xd0a8], R26 ;  /* 0x00d0a81a01007387 */ /* 0x0007e80000100a00 */
[----:B0-----:R-:W2:Y:S04]  /*69380*/  LDL.LU R8, [R1+0x450] ;  /* 0x0004500001087983 */ /* 0x001ea80000300800 */
[----:B------:R-:W2:Y:S04]  /*69390*/  LDL.LU R9, [R1+0x454] ;  /* 0x0004540001097983 */ /* 0x000ea80000300800 */
[----:B-1----:R-:W2:Y:S04]  /*693a0*/  LDL.LU R10, [R1+0x458] ;  /* 0x00045800010a7983 */ /* 0x002ea80000300800 */
[----:B------:R-:W2:Y:S01]  /*693b0*/  LDL.LU R11, [R1+0x45c] ;  /* 0x00045c00010b7983 */ /* 0x000ea20000300800 */
[----:B---3--:R-:W-:-:S02]  /*693c0*/  IMAD.MOV.U32 R26, RZ, RZ, R22 ;  /* 0x000000ffff1a7224 */ /* 0x008fc400078e0016 */
[----:B------:R-:W-:Y:S01]  /*693d0*/  IMAD.MOV.U32 R27, RZ, RZ, R23 ;  /* 0x000000ffff1b7224 */ /* 0x000fe200078e0017 */
[----:B------:R-:W3:Y:S04]  /*693e0*/  LDL.LU R22, [R1+0xd104] ;  /* 0x00d1040001167983 */ /* 0x000ee80000300800 */
[----:B------:R-:W3:Y:S04]  /*693f0*/  LDL.LU R23, [R1+0xd100] ;  /* 0x00d1000001177983 */ /* 0x000ee80000300800 */
[----:B------:R-:W-:Y:S04]  /*69400*/  STL.64 [R1+0xd0c0], R26 ;  /* 0x00d0c01a01007387 */ /* 0x000fe80000100a00 */
[----:B--2---:R-:W-:Y:S04]  /*69410*/  STL.64 [R1+0xd0a0], R10 ;  /* 0x00d0a00a01007387 */ /* 0x004fe80000100a00 */
[----:B------:R0:W-:Y:S04]  /*69420*/  STL.64 [R1+0xd098], R8 ;  /* 0x00d0980801007387 */ /* 0x0001e80000100a00 */
[----:B0-----:R-:W2:Y:S04]  /*69430*/  LDL.LU R8, [R1+0x460] ;  /* 0x0004600001087983 */ /* 0x001ea80000300800 */
[----:B------:R-:W2:Y:S04]  /*69440*/  LDL.LU R9, [R1+0x464] ;  /* 0x0004640001097983 */ /* 0x000ea80000300800 */
[----:B------:R-:W2:Y:S04]  /*69450*/  LDL.LU R10, [R1+0x468] ;  /* 0x00046800010a7983 */ /* 0x000ea80000300800 */
[----:B------:R-:W2:Y:S01]  /*69460*/  LDL.LU R11, [R1+0x46c] ;  /* 0x00046c00010b7983 */ /* 0x000ea20000300800 */
[----:B---3--:R-:W-:Y:S03]  /*69470*/  HMMA.16816.F32 R4, R16, R22, R4 ;  /* 0x000000161004723c */ /* 0x008fe60000001804 */
[----:B--2---:R-:W-:Y:S04]  /*69480*/  STL.64 [R1+0xd0b8], R10 ;  /* 0x00d0b80a01007387 */ /* 0x004fe80000100a00 */
[----:B------:R0:W-:Y:S04]  /*69490*/  STL.64 [R1+0xd0b0], R8 ;  /* 0x00d0b00801007387 */ /* 0x0001e80000100a00 */
[----:B0-----:R-:W2:Y:S04]  /*694a0*/  LDL.LU R8, [R1+0x470] ;  /* 0x0004700001087983 */ /* 0x001ea80000300800 */
[----:B------:R-:W2:Y:S04]  /*694b0*/  LDL.LU R9, [R1+0x474] ;  /* 0x0004740001097983 */ /* 0x000ea80000300800 */
[----:B------:R-:W3:Y:S04]  /*694c0*/  LDL.LU R10, [R1+0x478] ;  /* 0x00047800010a7983 */ /* 0x000ee80000300800 */
[----:B------:R-:W3:Y:S04]  /*694d0*/  LDL.LU R11, [R1+0x47c] ;  /* 0x00047c00010b7983 */ /* 0x000ee80000300800 */
[----:B---3--:R-:W-:Y:S04]  /*694e0*/  STL.64 [R1+0xd0d0], R10 ;  /* 0x00d0d00a01007387 */ /* 0x008fe80000100a00 */
[----:B--2---:R0:W-:Y:S04]  /*694f0*/  STL.64 [R1+0xd0c8], R8 ;  /* 0x00d0c80801007387 */ /* 0x0041e80000100a00 */
[----:B0-----:R-:W2:Y:S04]  /*69500*/  LDL.LU R8, [R1+0x480] ;  /* 0x0004800001087983 */ /* 0x001ea80000300800 */
[----:B------:R-:W2:Y:S04]  /*69510*/  LDL.LU R9, [R1+0x484] ;  /* 0x0004840001097983 */ /* 0x000ea80000300800 */
[----:B------:R-:W2:Y:S04]  /*69520*/  LDL.LU R10, [R1+0x488] ;  /* 0x00048800010a7983 */ /* 0x000ea80000300800 */
[----:B------:R-:W2:Y:S04]  /*69530*/  LDL.LU R11, [R1+0x48c] ;  /* 0x00048c00010b7983 */ /* 0x000ea80000300800 */
[----:B------:R-:W-:Y:S04]  /*69540*/  STL.64 [R1+0x7a0], R4 ;  /* 0x0007a00401007387 */ /* 0x000fe80000100a00 */
[----:B------:R0:W-:Y:S04]  /*69550*/  STL.64 [R1+0x7a8], R6 ;  /* 0x0007a80601007387 */ /* 0x0001e80000100a00 */
[----:B0-----:R-:W3:Y:S04]  /*69560*/  LDL.LU.64 R6, [R1+0xd0f8] ;  /* 0x00d0f80001067983 */ /* 0x001ee80000300a00 */
[----:B------:R-:W2:Y:S01]  /*69570*/  LDL.LU R4, [R1+0xd0f0] ;  /* 0x00d0f00001047983 */ /* 0x000ea20000300800 */
[----:B------:R-:W-:-:S02]  /*69580*/  IMAD.MOV.U32 R5, RZ, RZ, R23 ;  /* 0x000000ffff057224 */ /* 0x000fc400078e0017 */
[----:B------:R-:W-:Y:S02]  /*69590*/  IMAD.MOV.U32 R0, RZ, RZ, R22 ;  /* 0x000000ffff007224 */ /* 0x000fe400078e0016 */
[----:B------:R-:W-:Y:S01]  /*695a0*/  IMAD.MOV.U32 R26, RZ, RZ, R21 ;  /* 0x000000ffff1a7224 */ /* 0x000fe200078e0015 */
[----:B------:R-:W2:Y:S01]  /*695b0*/  LDL.LU.64 R22, [R1+0xd0e8] ;  /* 0x00d0e80001167983 */ /* 0x000ea20000300a00 */
[----:B----4-:R-:W-:-:S03]  /*695c0*/  IMAD.MOV.U32 R27, RZ, RZ, R20 ;  /* 0x000000ffff1b7224 */ /* 0x010fc600078e0014 */
[----:B------:R-:W4:Y:S04]  /*695d0*/  LDL.LU.64 R20, [R1+0xd0e0] ;  /* 0x00d0e00001147983 */ /* 0x000f280000300a00 */
[----:B---3--:R-:W-:Y:S04]  /*695e0*/  STL.64 [R1+0xd068], R6 ;  /* 0x00d0680601007387 */ /* 0x008fe80000100a00 */
[----:B--2---:R0:W-:Y:S04]  /*695f0*/  STL.64 [R1+0xd060], R4 ;  /* 0x00d0600401007387 */ /* 0x0041e80000100a00 */
[----:B0-----:R-:W2:Y:S04]  /*69600*/  LDL.LU R4, [R1+0x490] ;  /* 0x0004900001047983 */ /* 0x001ea80000300800 */
[----:B------:R-:W2:Y:S04]  /*69610*/  LDL.LU R5, [R1+0x494] ;  /* 0x0004940001057983 */ /* 0x000ea80000300800 */
[----:B------:R-:W2:Y:S04]  /*69620*/  LDL.LU R6, [R1+0x498] ;  /* 0x0004980001067983 */ /* 0x000ea80000300800 */
[----:B------:R-:W2:Y:S04]  /*69630*/  LDL.LU R7, [R1+0x49c] ;  /* 0x00049c0001077983 */ /* 0x000ea80000300800 */
[----:B------:R-:W-:Y:S04]  /*69640*/  STL.64 [R1+0xcf98], R14 ;  /* 0x00cf980e01007387 */ /* 0x000fe80000100a00 */
[----:B------:R0:W-:Y:S01]  /*69650*/  STL.64 [R1+0xd028], R12 ;  /* 0x00d0280c01007387 */ /* 0x0001e20000100a00 */
[----:B--2---:R-:W-:Y:S11]  /*69660*/  HMMA.16816.F32 R4, R16, R14, R4 ;  /* 0x0000000e1004723c */ /* 0x004ff60000001804 */
[----:B------:R-:W-:Y:S11]  /*69670*/  @!UPT UIADD3 URZ, URZ, URZ, URZ ;  /* 0x0000003f3f3ff290 */ /* 0x000ff6000fffe03f */
[----:B------:R-:W-:Y:S01]  /*69680*/  @!UPT UIADD3 URZ, URZ, URZ, URZ ;  /* 0x0000003f3f3ff290 */ /* 0x000fe2000fffe03f */
[----:B------:R1:W-:Y:S04]  /*69690*/  STL.64 [R1+0x490], R4 ;  /* 0x0004900401007387 */ /* 0x0003e80000100a00 */
[----:B------:R2:W-:Y:S04]  /*696a0*/  STL.64 [R1+0x498], R6 ;  /* 0x0004980601007387 */ /* 0x0005e80000100a00 */
[----:B0-----:R-:W3:Y:S04]  /*696b0*/  LDL.LU R12, [R1+0x770] ;  /* 0x00077000010c7983 */ /* 0x001ee80000300800 */
[----:B------:R-:W3:Y:S04]  /*696c0*/  LDL.LU R13, [R1+0x774] ;  /* 0x00077400010d7983 */ /* 0x000ee80000300800 */
[----:B------:R-:W3:Y:S04]  /*696d0*/  LDL.LU R14, [R1+0x778] ;  /* 0x00077800010e7983 */ /* 0x000ee80000300800 */
[----:B------:R-:W3:Y:S04]  /*696e0*/  LDL.LU R15, [R1+0x77c] ;  /* 0x00077c00010f7983 */ /* 0x000ee80000300800 */
[----:B-1----:R-:W4:Y:S04]  /*696f0*/  LDL.LU R4, [R1+0x440] ;  /* 0x0004400001047983 */ /* 0x002f280000300800 */
[----:B------:R-:W4:Y:S04]  /*69700*/  LDL.LU R5, [R1+0x444] ;  /* 0x0004440001057983 */ /* 0x000f280000300800 */
[----:B--2---:R-:W2:Y:S04]  /*69710*/  LDL.LU R6, [R1+0x448] ;  /* 0x0004480001067983 */ /* 0x004ea80000300800 */
[----:B------:R-:W2:Y:S04]  /*69720*/  LDL.LU R7, [R1+0x44c] ;  /* 0x00044c0001077983 */ /* 0x000ea80000300800 */
[----:B------:R-:W2:Y:S04]  /*69730*/  LDL.LU R16, [R1+0x430] ;  /* 0x0004300001107983 */ /* 0x000ea80000300800 */
[----:B------:R-:W2:Y:S04]  /*69740*/  LDL.LU R17, [R1+0x434] ;  /* 0x0004340001117983 */ /* 0x000ea80000300800 */
[----:B------:R-:W2:Y:S04]  /*69750*/  LDL.LU R18, [R1+0x438] ;  /* 0x0004380001127983 */ /* 0x000ea80000300800 */
[----:B------:R-:W2:Y:S04]  /*69760*/  LDL.LU R19, [R1+0x43c] ;  /* 0x00043c0001137983 */ /* 0x000ea80000300800 */
[----:B---3--:R0:W-:Y:S04]  /*69770*/  STL.64 [R1+0xd038], R14 ;  /* 0x00d0380e01007387 */ /* 0x0081e80000100a00 */
[----:B------:R-:W-:Y:S04]  /*69780*/  STL.64 [R1+0xd030], R12 ;  /* 0x00d0300c01007387 */ /* 0x000fe80000100a00 */
[----:B0-----:R-:W3:Y:S01]  /*69790*/  LDL R14, [R1+0xc8] ;  /* 0x0000c800010e7983 */ /* 0x001ee20000100800 */
[----:B------:R-:W-:-:S03]  /*697a0*/  IMAD.MOV.U32 R15, RZ, RZ, R29 ;  /* 0x000000ffff0f7224 */ /* 0x000fc600078e001d */
[----:B------:R-:W2:Y:S04]  /*697b0*/  LDL.LU R29, [R1+0xd0d8] ;  /* 0x00d0d800011d7983 */ /* 0x000ea80000300800 */
[----:B---3--:R0:W-:Y:S02]  /*697c0*/  STL.64 [R1+0xd048], R14 ;  /* 0x00d0480e01007387 */ /* 0x0081e40000100a00 */
[----:B0-----:R-:W-:Y:S02]  /*697d0*/  IMAD.MOV.U32 R14, RZ, RZ, R25 ;  /* 0x000000ffff0e7224 */ /* 0x001fe400078e0019 */
[----:B------:R-:W-:Y:S02]  /*697e0*/  IMAD.MOV.U32 R15, RZ, RZ, R24 ;  /* 0x000000ffff0f7224 */ /* 0x000fe400078e0018 */
[C---:B----4-:R-:W-:Y:S01]  /*697f0*/  HMMA.16816.F32 R24, R20.reuse, R26, R8 ;  /* 0x0000001a1418723c */ /* 0x050fe20000001808 */
[----:B------:R-:W3:Y:S04]  /*69800*/  LDL.LU.64 R10, [R1+0xd0d0] ;  /* 0x00d0d000010a7983 */ /* 0x000ee80000300a00 */
[----:B------:R-:W3:Y:S11]  /*69810*/  LDL.LU.64 R8, [R1+0xd0c8] ;  /* 0x00d0c80001087983 */ /* 0x000ef60000300a00 */
[----:B------:R-:W-:Y:S07]  /*69820*/  @!UPT UIADD3 URZ, URZ, URZ, URZ ;  /* 0x0000003f3f3ff290 */ /* 0x000fee000fffe03f */
[----:B------:R-:W-:Y:S04]  /*69830*/  STL.64 [R1+0x480], R24 ;  /* 0x0004801801007387 */ /* 0x000fe80000100a00 */
[----:B------:R0:W-:Y:S04]  /*69840*/  STL.64 [R1+0x488], R26 ;  /* 0x0004881a01007387 */ /* 0x0001e80000100a00 */
[----:B0-----:R-:W3:Y:S02]  /*69850*/  LDL.LU.64 R26, [R1+0xd0c0] ;  /* 0x00d0c000011a7983 */ /* 0x001ee40000300a00 */
[C---:B---3--:R-:W-:Y:S02]  /*69860*/  HMMA.16816.F32 R24, R20.reuse, R26, R8 ;  /* 0x0000001a1418723c */ /* 0x048fe40000001808 */
[----:B------:R-:W3:Y:S04]  /*69870*/  LDL.LU.64 R10, [R1+0xd0b8] ;  /* 0x00d0b800010a7983 */ /* 0x000ee80000300a00 */
[----:B------:R-:W3:Y:S11]  /*69880*/  LDL.LU.64 R8, [R1+0xd0b0] ;  /* 0x00d0b00001087983 */ /* 0x000ef60000300a00 */
[----:B------:R-:W-:Y:S06]  /*69890*/  @!UPT UIADD3 URZ, URZ, URZ, URZ ;  /* 0x0000003f3f3ff290 */ /* 0x000fec000fffe03f */
        /* <DEDUP_REMOVED lines=9> */
[----:B0-----:R-:W3:Y:S04]  /*69930*/  LDL.LU.64 R26, [R1+0xd090] ;  /* 0x00d09000011a7983 */ /* 0x001ee80000300a00 */
[----:B------:R-:W4:Y:S01]  /*69940*/  LDL.LU.64 R24, [R1+0xd088] ;  /* 0x00d0880001187983 */ /* 0x000f220000300a00 */
[----:B---3--:R-:W-:Y:S11]  /*69950*/  HMMA.16816.F32 R8, R20, R26, R8 ;  /* 0x0000001a1408723c */ /* 0x008ff60000001808 */
[----:B------:R-:W-:Y:S11]  /*69960*/  @!UPT UIADD3 URZ, URZ, URZ, URZ ;  /* 0x0000003f3f3ff290 */ /* 0x000ff6000fffe03f */
[----:B------:R-:W-:Y:S01]  /*69970*/  @!UPT UIADD3 URZ, URZ, URZ, URZ ;  /* 0x0000003f3f3ff290 */ /* 0x000fe2000fffe03f */
[----:B------:R-:W-:Y:S04]  /*69980*/  STL.64 [R1+0x450], R8 ;  /* 0x0004500801007387 */ /* 0x000fe80000100a00 */
[----:B------:R0:W-:Y:S04]  /*69990*/  STL.64 [R1+0x458], R10 ;  /* 0x0004580a01007387 */ /* 0x0001e80000100a00 */
[----:B0-----:R-:W2:Y:S04]  /*699a0*/  LDL.LU.64 R10, [R1+0xd080] ;  /* 0x00d08000010a7983 */ /* 0x001ea80000300a00 */
[----:B------:R-:W3:Y:S04]  /*699b0*/  LDL.LU.64 R8, [R1+0xd078] ;  /* 0x00d0780001087983 */ /* 0x000ee80000300a00 */
[----:B------:R3:W-:Y:S04]  /*699c0*/  STL.64 [R1+0xcf38], R26 ;  /* 0x00cf381a01007387 */ /* 0x0007e80000100a00 */
[----:B----4-:R0:W-:Y:S01]  /*699d0*/  STL.64 [R1+0xcf30], R24 ;  /* 0x00cf301801007387 */ /* 0x0101e20000100a00 */
[----:B---3--:R-:W-:-:S02]  /*699e0*/  IMAD.MOV.U32 R26, RZ, RZ, R8 ;  /* 0x000000ffff1a7224 */ /* 0x008fc400078e0008 */
[----:B------:R-:W-:Y:S01]  /*699f0*/  IMAD.MOV.U32 R27, RZ, RZ, R9 ;  /* 0x000000ffff1b7224 */ /* 0x000fe200078e0009 */
[----:B------:R-:W3:Y:S04]  /*69a00*/  LDL.LU R8, [R1+0xd074] ;  /* 0x00d0740001087983 */ /* 0x000ee80000300800 */
[----:B------:R-:W3:Y:S04]  /*69a10*/  LDL.LU R9, [R1+0xd070] ;  /* 0x00d0700001097983 */ /* 0x000ee80000300800 */
[----:B------:R1:W-:Y:S04]  /*69a20*/  STL.64 [R1+0xd040], R26 ;  /* 0x00d0401a01007387 */ /* 0x0003e80000100a00 */
[----:B0-----:R-:W4:Y:S04]  /*69a30*/  LDL.LU R24, [R1+0x780] ;  /* 0x0007800001187983 */ /* 0x001f280000300800 */
[----:B------:R-:W4:Y:S04]  /*69a40*/  LDL.LU R25, [R1+0x784] ;  /* 0x0007840001197983 */ /* 0x000f280000300800 */
[----:B-1----:R-:W3:Y:S04]  /*69a50*/  LDL.LU R26, [R1+0x788] ;  /* 0x00078800011a7983 */ /* 0x002ee80000300800 */
[----:B------:R-:W3:Y:S01]  /*69a60*/  LDL.LU R27, [R1+0x78c] ;  /* 0x00078c00011b7983 */ /* 0x000ee20000300800 */
[C---:B--2---:R-:W-:Y:S03]  /*69a70*/  HMMA.16816.F32 R4, R20.reuse, R10, R4 ;  /* 0x0000000a1404723c */ /* 0x044fe60000001804 */
[----:B---3--:R-:W-:Y:S04]  /*69a80*/  STL.64 [R1+0xd058], R26 ;  /* 0x00d0581a01007387 */ /* 0x008fe80000100a00 */
[----:B----4-:R0:W-:Y:S04]  /*69a90*/  STL.64 [R1+0xd050], R24 ;  /* 0x00d0501801007387 */ /* 0x0101e80000100a00 */
[----:B0-----:R-:W2:Y:S04]  /*69aa0*/  LDL.LU R24, [R1+0x790] ;  /* 0x0007900001187983 */ /* 0x001ea80000300800 */
[----:B------:R-:W2:Y:S04]  /*69ab0*/  LDL.LU R25, [R1+0x794] ;  /* 0x0007940001197983 */ /* 0x000ea80000300800 */
[----:B------:R-:W2:Y:S04]  /*69ac0*/  LDL.LU R26, [R1+0x798] ;  /* 0x00079800011a7983 */ /* 0x000ea80000300800 */
[----:B------:R-:W2:Y:S04]  /*69ad0*/  LDL.LU R27, [R1+0x79c] ;  /* 0x00079c00011b7983 */ /* 0x000ea80000300800 */
[----:B------:R-:W-:Y:S04]  /*69ae0*/  STL.64 [R1+0x440], R4 ;  /* 0x0004400401007387 */ /* 0x000fe80000100a00 */
[----:B------:R0:W-:Y:S04]  /*69af0*/  STL.64 [R1+0x448], R6 ;  /* 0x0004480601007387 */ /* 0x0001e80000100a00 */
[----:B0-----:R-:W3:Y:S04]  /*69b00*/  LDL.LU.64 R6, [R1+0xd068] ;  /* 0x00d0680001067983 */ /* 0x001ee80000300a00 */
[----:B------:R-:W4:Y:S04]  /*69b10*/  LDL.LU.64 R4, [R1+0xd060] ;  /* 0x00d0600001047983 */ /* 0x000f280000300a00 */
[----:B------:R-:W-:Y:S04]  /*69b20*/  STL.64 [R1+0xcf28], R10 ;  /* 0x00cf280a01007387 */ /* 0x000fe80000100a00 */
[----:B------:R0:W-:Y:S04]  /*69b30*/  STL.64 [R1+0xcf20], R8 ;  /* 0x00cf200801007387 */ /* 0x0001e80000100a00 */
[----:B0-----:R-:W2:Y:S04]  /*69b40*/  LDL.LU R8, [R1+0x760] ;  /* 0x0007600001087983 */ /* 0x001ea80000300800 */
[----:B------:R-:W2:Y:S04]  /*69b50*/  LDL.LU R9, [R1+0x764] ;  /* 0x0007640001097983 */ /* 0x000ea80000300800 */
[----:B------:R-:W2:Y:S04]  /*69b60*/  LDL.LU R10, [R1+0x768] ;  /* 0x00076800010a7983 */ /* 0x000ea80000300800 */
[----:B------:R-:W2:Y:S01]  /*69b70*/  LDL.LU R11, [R1+0x76c] ;  /* 0x00076c00010b7983 */ /* 0x000ea20000300800 */
[C---:B---3--:R-:W-:Y:S03]  /*69b80*/  HMMA.16816.F32 R16, R20.reuse, R6, R16 ;  /* 0x000000061410723c */ /* 0x048fe60000001810 */
[----:B------:R-:W-:Y:S04]  /*69b90*/  STL.64 [R1+0xcf70], R6 ;  /* 0x00cf700601007387 */ /* 0x000fe80000100a00 */
[----:B----4-:R-:W-:Y:S11]  /*69ba0*/  STL [R1+0xcf68], R4 ;  /* 0x00cf680401007387 */ /* 0x010ff60000100800 */
[----:B------:R-:W-:Y:S05]  /*69bb0*/  @!UPT UIADD3 URZ, URZ, URZ, URZ ;  /* 0x0000003f3f3ff290 */ /* 0x000fea000fffe03f */
[----:B------:R-:W-:Y:S04]  /*69bc0*/  STL.64 [R1+0x430], R16 ;  /* 0x0004301001007387 */ /* 0x000fe80000100a00 */
[----:B------:R-:W-:Y:S04]  /*69bd0*/  STL.64 [R1+0x438], R18 ;  /* 0x0004381201007387 */ /* 0x000fe80000100a00 */
[----:B------:R-:W0:Y:S01]  /*69be0*/  LDSM.16.MT88.4 R16, [R29+0x4180] ;  /* 0x004180001d10783b */ /* 0x000e220000004200 */
[C---:B--2---:R-:W-:Y:S03]  /*69bf0*/  HMMA.16816.F32 R12, R20.reuse, R14, R24 ;  /* 0x0000000e140c723c */ /* 0x044fe60000001818 */
[----:B0-----:R-:W-:Y:S04]  /*69c00*/  STL [R1+0xce4c], R16 ;  /* 0x00ce4c1001007387 */ /* 0x001fe80000100800 */
[----:B------:R-:W-:Y:S04]  /*69c10*/  STL [R1+0xce48], R17 ;  /* 0x00ce481101007387 */ /* 0x000fe80000100800 */
[----:B------:R-:W-:Y:S04]  /*69c20*/  STL [R1+0xce44], R18 ;  /* 0x00ce441201007387 */ /* 0x000fe80000100800 */
[----:B------:R-:W-:Y:S04]  /*69c30*/  STL [R1+0xce40], R19 ;  /* 0x00ce401301007387 */ /* 0x000fe80000100800 */
[----:B------:R-:W2:Y:S04]  /*69c40*/  LDL.LU.64 R26, [R1+0xd058] ;  /* 0x00d05800011a7983 */ /* 0x000ea80000300a00 */
[----:B------:R-:W2:Y:S04]  /*69c50*/  LDL.LU.64 R24, [R1+0xd050] ;  /* 0x00d0500001187983 */ /* 0x000ea80000300a00 */
[----:B------:R-:W-:Y:S04]  /*69c60*/  STL.64 [R1+0x790], R12 ;  /* 0x0007900c01007387 */ /* 0x000fe80000100a00 */
[----:B------:R0:W-:Y:S04]  /*69c70*/  STL.64 [R1+0x798], R14 ;  /* 0x0007980e01007387 */ /* 0x0001e80000100a00 */
[----:B0-----:R-:W2:Y:S02]  /*69c80*/  LDL.LU.64 R14, [R1+0xd048] ;  /* 0x00d04800010e7983 */ /* 0x001ea40000300a00 */
[----:B--2---:R-:W-:Y:S02]  /*69c90*/  HMMA.16816.F32 R12, R20, R14, R24 ;  /* 0x0000000e140c723c */ /* 0x004fe40000001818 */
[----:B------:R-:W2:Y:S11]  /*69ca0*/  LDL.LU.64 R26, [R1+0xd040] ;  /* 0x00d04000011a7983 */ /* 0x000eb60000300a00 */
[----:B------:R-:W-:Y:S10]  /*69cb0*/  @!UPT UIADD3 URZ, URZ, URZ, URZ ;  /* 0x0000003f3f3ff290 */ /* 0x000ff4000fffe03f */
[----:B------:R-:W-:Y:S04]  /*69cc0*/  STL.64 [R1+0x780], R12 ;  /* 0x0007800c01007387 */ /* 0x000fe80000100a00 */
[----:B------:R0:W-:Y:S04]  /*69cd0*/  STL.64 [R1+0x788], R14 ;  /* 0x0007880e01007387 */ /* 0x0001e80000100a00 */
[----:B0-----:R-:W3:Y:S04]  /*69ce0*/  LDL.LU.64 R14, [R1+0xd038] ;  /* 0x00d03800010e7983 */ /* 0x001ee80000300a00 */
[----:B------:R-:W3:Y:S01]  /*69cf0*/  LDL.LU.64 R12, [R1+0xd030] ;  /* 0x00d03000010c7983 */ /* 0x000ee20000300a00 */
[----:B------:R-:W-:-:S02]  /*69d00*/  IMAD.MOV.U32 R18, RZ, RZ, R28 ;  /* 0x000000ffff127224 */ /* 0x000fc400078e001c */
[----:B------:R-:W-:Y:S01]  /*69d10*/  IMAD.MOV.U32 R19, RZ, RZ, R3 ;  /* 0x000000ffff137224 */ /* 0x000fe200078e0003 */
[C---:B--2---:R-:W-:Y:S08]  /*69d20*/  HMMA.16816.F32 R8, R20.reuse, R26, R8 ;  /* 0x0000001a1408723c */ /* 0x044ff00000001808 */
[----:B---3--:R-:W-:Y:S01]  /*69d30*/  HMMA.16816.F32 R16, R20, R18, R12 ;  /* 0x000000121410723c */ /* 0x008fe2000000180c */
[----:B------:R-:W2:Y:S06]  /*69d40*/  LDL.LU.64 R12, [R1+0xd028] ;  /* 0x00d02800010c7983 */ /* 0x000eac0000300a00 */
[----:B------:R-:W-:-:S02]  /*69d50*/  IMAD.MOV.U32 R14, RZ, RZ, R0 ;  /* 0x000000ffff0e7224 */ /* 0x000fc400078e0000 */
[----:B------:R-:W-:Y:S11]  /*69d60*/  IMAD.MOV.U32 R15, RZ, RZ, R5 ;  /* 0x000000ffff0f7224 */ /* 0x000ff600078e0005 */
[----:B------:R-:W-:Y:S03]  /*69d70*/  @!UPT UIADD3 URZ, URZ, URZ, URZ ;  /* 0x0000003f3f3ff290 */ /* 0x000fe6000fffe03f */
[----:B------:R0:W-:Y:S04]  /*69d80*/  STL.64 [R1+0x770], R16 ;  /* 0x0007701001007387 */ /* 0x0001e80000100a00 */
[----:B------:R1:W-:Y:S04]  /*69d90*/  STL.64 [R1+0x778], R18 ;  /* 0x0007781201007387 */ /* 0x0003e80000100a00 */
[----:B------:R-:W-:Y:S04]  /*69da0*/  STL.64 [R1+0x760], R8 ;  /* 0x0007600801007387 */ /* 0x000fe80000100a00 */
[----:B0-----:R-:W3:Y:S04]  /*69db0*/  LDL.LU R16, [R1+0x400] ;  /* 0x0004000001107983 */ /* 0x001ee80000300800 */
[----:B------:R-:W3:Y:S04]  /*69dc0*/  LDL.LU R17, [R1+0x404] ;  /* 0x0004040001117983 */ /* 0x000ee80000300800 */
[----:B-1----:R-:W4:Y:S04]  /*69dd0*/  LDL.LU R18, [R1+0x408] ;  /* 0x0004080001127983 */ /* 0x002f280000300800 */
[----:B------:R-:W4:Y:S04]  /*69de0*/  LDL.LU R19, [R1+0x40c] ;  /* 0x00040c0001137983 */ /* 0x000f280000300800 */
[----:B------:R-:W3:Y:S04]  /*69df0*/  LDL.LU R0, [R1+0xd020] ;  /* 0x00d0200001007983 */ /* 0x000ee80000300800 */
[----:B------:R2:W-:Y:S04]  /*69e00*/  STL.64 [R1+0xcfb0], R14 ;  /* 0x00cfb00e01007387 */ /* 0x0005e80000100a00 */
[----:B------:R-:W3:Y:S04]  /*69e10*/  LDL.LU R4, [R1+0x410] ;  /* 0x0004100001047983 */ /* 0x000ee80000300800 */
[----:B------:R-:W3:Y:S04]  /*69e20*/  LDL.LU R5, [R1+0x414] ;  /* 0x0004140001057983 */ /* 0x000ee80000300800 */
[----:B------:R-:W3:Y:S04]  /*69e30*/  LDL.LU R6, [R1+0x418] ;  /* 0x0004180001067983 */ /* 0x000ee80000300800 */
[----:B------:R-:W3:Y:S01]  /*69e40*/  LDL.LU R7, [R1+0x41c] ;  /* 0x00041c0001077983 */ /* 0x000ee20000300800 */
[----:B--2---:R-:W-:-:S02]  /*69e50*/  IMAD.MOV.U32 R14, RZ, RZ, R12 ;  /* 0x000000ffff0e7224 */ /* 0x004fc400078e000c */
[----:B------:R-:W-:Y:S01]  /*69e60*/  IMAD.MOV.U32 R15, RZ, RZ, R13 ;  /* 0x000000ffff0f7224 */ /* 0x000fe200078e000d */
[----:B------:R-:W2:Y:S04]  /*69e70*/  LDL.LU R12, [R1+0xd01c] ;  /* 0x00d01c00010c7983 */ /* 0x000ea80000300800 */
[----:B------:R-:W2:Y:S04]  /*69e80*/  LDL.LU R13, [R1+0xd018] ;  /* 0x00d01800010d7983 */ /* 0x000ea80000300800 */
[----:B------:R-:W-:Y:S04]  /*69e90*/  STL.64 [R1+0xcfc8], R14 ;  /* 0x00cfc80e01007387 */ /* 0x000fe80000100a00 */
[----:B---3--:R-:W-:Y:S04]  /*69ea0*/  STL.64 [R1+0xcf90], R6 ;  /* 0x00cf900601007387 */ /* 0x008fe80000100a00 */
[----:B------:R0:W-:Y:S04]  /*69eb0*/  STL.64 [R1+0xcf88], R4 ;  /* 0x00cf880401007387 */ /* 0x0001e80000100a00 */
[----:B0-----:R-:W3:Y:S04]  /*69ec0*/  LDL.LU R4, [R1+0x420] ;  /* 0x0004200001047983 */ /* 0x001ee80000300800 */
[----:B------:R-:W3:Y:S04]  /*69ed0*/  LDL.LU R5, [R1+0x424] ;  /* 0x0004240001057983 */ /* 0x000ee80000300800 */
[----:B------:R-:W2:Y:S04]  /*69ee0*/  LDL.LU R6, [R1+0x428] ;  /* 0x0004280001067983 */ /* 0x000ea80000300800 */
[----:B------:R-:W2:Y:S01]  /*69ef0*/  LDL.LU R7, [R1+0x42c] ;  /* 0x00042c0001077983 */ /* 0x000ea20000300800 */
[----:B------:R-:W-:-:S02]  /*69f00*/  IMAD.MOV.U32 R14, RZ, RZ, R0 ;  /* 0x000000ffff0e7224 */ /* 0x000fc400078e0000 */
[----:B------:R-:W-:Y:S01]  /*69f10*/  IMAD.MOV.U32 R15, RZ, RZ, R2 ;  /* 0x000000ffff0f7224 */ /* 0x000fe200078e0002 */
[----:B------:R-:W3:Y:S04]  /*69f20*/  LDL.LU R0, [R1+0xd014] ;  /* 0x00d0140001007983 */ /* 0x000ee80000300800 */
[----:B------:R-:W4:Y:S04]  /*69f30*/  LDL.LU R2, [R1+0xd010] ;  /* 0x00d0100001027983 */ /* 0x000f280000300800 */
[----:B------:R-:W-:Y:S04]  /*69f40*/  STL.64 [R1+0xcfe0], R14 ;  /* 0x00cfe00e01007387 */ /* 0x000fe80000100a00 */
[----:B--2---:R-:W-:Y:S04]  /*69f50*/  STL.64 [R1+0xcfa8], R6 ;  /* 0x00cfa80601007387 */ /* 0x004fe80000100a00 */
[----:B---3--:R0:W-:Y:S04]  /*69f60*/  STL.64 [R1+0xcfa0], R4 ;  /* 0x00cfa00401007387 */ /* 0x0081e80000100a00 */
[----:B0-----:R-:W2:Y:S04]  /*69f70*/  LDL.LU R4, [R1+0x710] ;  /* 0x0007100001047983 */ /* 0x001ea80000300800 */
[----:B------:R-:W2:Y:S04]  /*69f80*/  LDL.LU R5, [R1+0x714] ;  /* 0x0007140001057983 */ /* 0x000ea80000300800 */
[----:B------:R-:W3:Y:S04]  /*69f90*/  LDL.LU R6, [R1+0x718] ;  /* 0x0007180001067983 */ /* 0x000ee80000300800 */
[----:B------:R-:W3:Y:S01]  /*69fa0*/  LDL.LU R7, [R1+0x71c] ;  /* 0x00071c0001077983 */ /* 0x000ee20000300800 */
[----:B------:R-:W-:-:S02]  /*69fb0*/  IMAD.MOV.U32 R14, RZ, RZ, R13 ;  /* 0x000000ffff0e7224 */ /* 0x000fc400078e000d */
[----:B------:R-:W-:-:S05]  /*69fc0*/  IMAD.MOV.U32 R15, RZ, RZ, R12 ;  /* 0x000000ffff0f7224 */ /* 0x000fca00078e000c */
[----:B------:R-:W-:Y:S04]  /*69fd0*/  STL.64 [R1+0xcff8], R14 ;  /* 0x00cff80e01007387 */ /* 0x000fe80000100a00 */
[----:B---3--:R-:W-:Y:S04]  /*69fe0*/  STL.64 [R1+0xcfc0], R6 ;  /* 0x00cfc00601007387 */ /* 0x008fe80000100a00 */
[----:B--2---:R0:W-:Y:S04]  /*69ff0*/  STL.64 [R1+0xcfb8], R4 ;  /* 0x00cfb80401007387 */ /* 0x0041e80000100a00 */
        /* <DEDUP_REMOVED lines=22> */
[----:B----4-:R0:W-:Y:S04]  /*6a160*/  STL.64 [R1+0xcf60], R18 ;  /* 0x00cf601201007387 */ /* 0x0101e80000100a00 */
[----:B------:R-:W-:Y:S04]  /*6a170*/  STL.64 [R1+0xcf58], R16 ;  /* 0x00cf581001007387 */ /* 0x000fe80000100a00 */
[----:B------:R-:W3:Y:S04]  /*6a180*/  LDL.64 R26, [R1+0x8] ;  /* 0x00000800011a7983 */ /* 0x000ee80000100a00 */
[----:B0-----:R-:W4:Y:S01]  /*6a190*/  LDL.64 R18, [R1+0x28] ;  /* 0x0000280001127983 */ /* 0x001f220000100a00 */
[----:B------:R-:W-:-:S02]  /*6a1a0*/  IMAD.MOV.U32 R28, RZ, RZ, R10 ;  /* 0x000000ffff1c7224 */ /* 0x000fc400078e000a */
[----:B------:R-:W-:Y:S02]  /*6a1b0*/  IMAD.MOV.U32 R3, RZ, RZ, R11 ;  /* 0x000000ffff037224 */ /* 0x000fe400078e000b */
[----:B------:R-:W-:Y:S02]  /*6a1c0*/  IMAD.MOV.U32 R14, RZ, RZ, R2 ;  /* 0x000000ffff0e7224 */ /* 0x000fe400078e0002 */
[----:B------:R-:W-:Y:S01]  /*6a1d0*/  IMAD.MOV.U32 R15, RZ, RZ, R0 ;  /* 0x000000ffff0f7224 */ /* 0x000fe200078e0000 */
[----:B---3--:R0:W-:Y:S04]  /*6a1e0*/  STL.64 [R1+0xcf50], R26 ;  /* 0x00cf501a01007387 */ /* 0x0081e80000100a00 */
[----:B0-----:R-:W3:Y:S04]  /*6a1f0*/  LDL.64 R26, [R1+0x18] ;  /* 0x00001800011a7983 */ /* 0x001ee80000100a00 */
[----:B------:R-:W3:Y:S04]  /*6a200*/  LDL.LU R8, [R1+0x3e0] ;  /* 0x0003e00001087983 */ /* 0x000ee80000300800 */
[----:B------:R-:W3:Y:S04]  /*6a210*/  LDL.LU R9, [R1+0x3e4] ;  /* 0x0003e40001097983 */ /* 0x000ee80000300800 */
[----:B------:R-:W3:Y:S04]  /*6a220*/  LDL.LU R10, [R1+0x3e8] ;  /* 0x0003e800010a7983 */ /* 0x000ee80000300800 */
[----:B------:R-:W3:Y:S01]  /*6a230*/  LDL.LU R11, [R1+0x3ec] ;  /* 0x0003ec00010b7983 */ /* 0x000ee20000300800 */
[C---:B--2---:R-:W-:Y:S03]  /*6a240*/  HMMA.16816.F32 R12, R20.reuse, R14, R4 ;  /* 0x0000000e140c723c */ /* 0x044fe60000001804 */
[----:B---3--:R-:W-:Y:S04]  /*6a250*/  STL.64 [R1+0xcf48], R10 ;  /* 0x00cf480a01007387 */ /* 0x008fe80000100a00 */
[----:B------:R0:W-:Y:S04]  /*6a260*/  STL.64 [R1+0xcf40], R8 ;  /* 0x00cf400801007387 */ /* 0x0001e80000100a00 */
[----:B0-----:R-:W2:Y:S04]  /*6a270*/  LDL.LU R8, [R1+0x3f0] ;  /* 0x0003f00001087983 */ /* 0x001ea80000300800 */
[----:B------:R-:W2:Y:S04]  /*6a280*/  LDL.LU R9, [R1+0x3f4] ;  /* 0x0003f40001097983 */ /* 0x000ea80000300800 */
[----:B------:R-:W2:Y:S04]  /*6a290*/  LDL.LU R10, [R1+0x3f8] ;  /* 0x0003f800010a7983 */ /* 0x000ea80000300800 */
[----:B------:R-:W2:Y:S04]  /*6a2a0*/  LDL.LU R11, [R1+0x3fc] ;  /* 0x0003fc00010b7983 */ /* 0x000ea80000300800 */
[----:B------:R-:W-:Y:S04]  /*6a2b0*/  STL [R1+0xc6f4], R3 ;  /* 0x00c6f40301007387 */ /* 0x000fe80000100800 */
[----:B------:R-:W-:Y:S04]  /*6a2c0*/  STL [R1+0xc6f0], R28 ;  /* 0x00c6f01c01007387 */ /* 0x000fe80000100800 */
[----:B------:R-:W3:Y:S04]  /*6a2d0*/  LDL.LU.64 R6, [R1+0xd008] ;  /* 0x00d0080001067983 */ /* 0x000ee80000300a00 */
[----:B------:R-:W3:Y:S04]  /*6a2e0*/  LDL.LU.64 R4, [R1+0xd000] ;  /* 0x00d0000001047983 */ /* 0x000ee80000300a00 */
        /* <DEDUP_REMOVED lines=31> */
[----:B---3--:R-:W-:Y:S02]  /*6a4e0*/  HMMA.16816.F32 R20, R20, R14, R4 ;  /* 0x0000000e1414723c */ /* 0x008fe40000001804 */
[----:B------:R-:W3:Y:S04]  /*6a4f0*/  LDL.LU.64 R6, [R1+0xcf90] ;  /* 0x00cf900001067983 */ /* 0x000ee80000300a00 */
[----:B------:R-:W3:Y:S04]  /*6a500*/  LDL.LU.64 R4, [R1+0xcf88] ;  /* 0x00cf880001047983 */ /* 0x000ee80000300a00 */
[----:B------:R-:W3:Y:S04]  /*6a510*/  LDL.LU.64 R14, [R1+0xcf80] ;  /* 0x00cf8000010e7983 */ /* 0x000ee80000300a00 */
[----:B------:R-:W3:Y:S09]  /*6a520*/  LDL.LU.64 R12, [R1+0xcf78] ;  /* 0x00cf7800010c7983 */ /* 0x000ef20000300a00 */
[----:B------:R0:W-:Y:S04]  /*6a530*/  STL.64 [R1+0x420], R20 ;  /* 0x0004201401007387 */ /* 0x0001e80000100a00 */
[----:B------:R1:W-:Y:S04]  /*6a540*/  STL.64 [R1+0x428], R22 ;  /* 0x0004281601007387 */ /* 0x0003e80000100a00 */
[----:B0-----:R-:W2:Y:S04]  /*6a550*/  LDL.LU R20, [R1+0x3c0] ;  /* 0x0003c00001147983 */ /* 0x001ea80000300800 */
[----:B------:R-:W2:Y:S04]  /*6a560*/  LDL.LU R21, [R1+0x3c4] ;  /* 0x0003c40001157983 */ /* 0x000ea80000300800 */
[----:B-1----:R-:W2:Y:S04]  /*6a570*/  LDL.LU R22, [R1+0x3c8] ;  /* 0x0003c80001167983 */ /* 0x002ea80000300800 */
[----:B------:R-:W2:Y:S01]  /*6a580*/  LDL.LU R23, [R1+0x3cc] ;  /* 0x0003cc0001177983 */ /* 0x000ea20000300800 */
[----:B----4-:R-:W-:Y:S01]  /*6a590*/  IMAD.MOV.U32 R3, RZ, RZ, R19 ;  /* 0x000000ffff037224 */ /* 0x010fe200078e0013 */
[----:B---3--:R-:W-:Y:S02]  /*6a5a0*/  HMMA.16816.F32 R4, R12, R18, R4 ;  /* 0x000000120c04723c */ /* 0x008fe40000001804 */
[----:B--2---:R-:W-:Y:S04]  /*6a5b0*/  STL.64 [R1+0xcf18], R22 ;  /* 0x00cf181601007387 */ /* 0x004fe80000100a00 */
[----:B------:R0:W-:Y:S04]  /*6a5c0*/  STL.64 [R1+0xcf10], R20 ;  /* 0x00cf101401007387 */ /* 0x0001e80000100a00 */
[----:B0-----:R-:W2:Y:S04]  /*6a5d0*/  LDL.LU R20, [R1+0x3d0] ;  /* 0x0003d00001147983 */ /* 0x001ea80000300800 */
[----:B------:R-:W2:Y:S04]  /*6a5e0*/  LDL.LU R21, [R1+0x3d4] ;  /* 0x0003d40001157983 */ /* 0x000ea80000300800 */
[----:B------:R-:W2:Y:S04]  /*6a5f0*/  LDL.LU R22, [R1+0x3d8] ;  /* 0x0003d80001167983 */ /* 0x000ea80000300800 */
[----:B------:R-:W2:Y:S04]  /*6a600*/  LDL.LU R23, [R1+0x3dc] ;  /* 0x0003dc0001177983 */ /* 0x000ea80000300800 */
[----:B------:R0:W-:Y:S04]  /*6a610*/  STL.64 [R1+0x410], R4 ;  /* 0x0004100401007387 */ /* 0x0001e80000100a00 */
[----:B------:R1:W-:Y:S01]  /*6a620*/  STL.64 [R1+0x418], R6 ;  /* 0x0004180601007387 */ /* 0x0003e20000100a00 */
[----:B0-----:R-:W-:-:S03]  /*6a630*/  IMAD.MOV.U32 R5, RZ, RZ, R18 ;  /* 0x000000ffff057224 */ /* 0x001fc600078e0012 */
[----:B-1----:R-:W3:Y:S04]  /*6a640*/  LDL.LU.64 R6, [R1+0xcf70] ;  /* 0x00cf700001067983 */ /* 0x002ee80000300a00 */
[----:B------:R-:W4:Y:S04]  /*6a650*/  LDL.LU R4, [R1+0xcf68] ;  /* 0x00cf680001047983 */ /* 0x000f280000300800 */
[----:B------:R-:W2:Y:S04]  /*6a660*/  LDL.LU.64 R18, [R1+0xcf60] ;  /* 0x00cf600001127983 */ /* 0x000ea80000300a00 */
[----:B------:R-:W2:Y:S04]  /*6a670*/  LDL.LU.64 R16, [R1+0xcf58] ;  /* 0x00cf580001107983 */ /* 0x000ea80000300a00 */
[----:B------:R-:W-:Y:S01]  /*6a680*/  STL [R1+0xce54], R3 ;  /* 0x00ce540301007387 */ /* 0x000fe20000100800 */
[----:B------:R-:W-:-:S03]  /*6a690*/  IMAD.MOV.U32 R28, RZ, RZ, R27 ;  /* 0x000000ffff1c7224 */ /* 0x000fc600078e001b */
[----:B------:R-:W-:Y:S01]  /*6a6a0*/  STL [R1+0xce50], R5 ;  /* 0x00ce500501007387 */ /* 0x000fe20000100800 */
[C---:B--2---:R-:W-:Y:S11]  /*6a6b0*/  HMMA.16816.F32 R16, R12.reuse, R26, R16 ;  /* 0x0000001a0c10723c */ /* 0x044ff60000001810 */
[----:B------:R-:W-:Y:S11]  /*6a6c0*/  @!UPT UIADD3 URZ, URZ, URZ, URZ ;  /* 0x0000003f3f3ff290 */ /* 0x000ff6000fffe03f */
[----:B------:R-:W-:Y:S01]  /*6a6d0*/  @!UPT UIADD3 URZ, URZ, URZ, URZ ;  /* 0x0000003f3f3ff290 */ /* 0x000fe2000fffe03f */
[----:B------:R-:W-:Y:S04]  /*6a6e0*/  STL.64 [R1+0x400], R16 ;  /* 0x0004001001007387 */ /* 0x000fe80000100a00 */
[----:B------:R0:W-:Y:S02]  /*6a6f0*/  STL.64 [R1+0x408], R18 ;  /* 0x0004081201007387 */ /* 0x0001e40000100a00 */
[----:B0-----:R-:W-:Y:S02]  /*6a700*/  IMAD.MOV.U32 R19, RZ, RZ, R26 ;  /* 0x000000ffff137224 */ /* 0x001fe400078e001a */
[----:B------:R-:W2:Y:S02]  /*6a710*/  LDL.LU.64 R26, [R1+0xcf50] ;  /* 0x00cf5000011a7983 */ /* 0x000ea40000300a00 */
        /* <DEDUP_REMOVED lines=9> */
[----:B------:R-:W3:Y:S04]  /*6a7b0*/  LDL.LU.64 R24, [R1+0xcf30] ;  /* 0x00cf300001187983 */ /* 0x000ee80000300a00 */
[----:B------:R0:W-:Y:S04]  /*6a7c0*/  STL.64 [R1+0xce98], R18 ;  /* 0x00ce981201007387 */ /* 0x0001e80000100a00 */
[----:B------:R-:W-:Y:S04]  /*6a7d0*/  STL [R1+0xce90], R17 ;  /* 0x00ce901101007387 */ /* 0x000fe80000100800 */
[----:B0-----:R-:W3:Y:S01]  /*6a7e0*/  LDL.64 R18, [R1+0xc8] ;  /* 0x0000c80001127983 */ /* 0x001ee20000100a00 */
        /* <DEDUP_REMOVED lines=8> */
[----:B---3--:R0:W-:Y:S04]  /*6a870*/  STL.64 [R1+0xcdf0], R24 ;  /* 0x00cdf01801007387 */ /* 0x0081e80000100a00 */
[----:B0-----:R-:W3:Y:S04]  /*6a880*/  LDL.LU R24, [R1+0x6f0] ;  /* 0x0006f00001187983 */ /* 0x001ee80000300800 */
[----:B------:R-:W3:Y:S04]  /*6a890*/  LDL.LU R25, [R1+0x6f4] ;  /* 0x0006f40001197983 */ /* 0x000ee80000300800 */
[----:B------:R-:W3:Y:S04]  /*6a8a0*/  LDL.LU R26, [R1+0x6f8] ;  /* 0x0006f800011a7983 */ /* 0x000ee80000300800 */
[----:B------:R-:W3:Y:S01]  /*6a8b0*/  LDL.LU R27, [R1+0x6fc] ;  /* 0x0006fc00011b7983 */ /* 0x000ee20000300800 */
[C---:B--2---:R-:W-:Y:S11]  /*6a8c0*/  HMMA.16816.F32 R20, R12.reuse, R10, R20 ;  /* 0x0000000a0c14723c */ /* 0x044ff60000001814 */
[----:B------:R-:W-:Y:S11]  /*6a8d0*/  @!UPT UIADD3 URZ, URZ, URZ, URZ ;  /* 0x0000003f3f3ff290 */ /* 0x000ff6000fffe03f */
[----:B------:R-:W-:Y:S01]  /*6a8e0*/  @!UPT UIADD3 URZ, URZ, URZ, URZ ;  /* 0x0000003f3f3ff290 */ /* 0x000fe2000fffe03f */
[----:B------:R-:W-:Y:S04]  /*6a8f0*/  STL.64 [R1+0x3d0], R20 ;  /* 0x0003d01401007387 */ /* 0x000fe80000100a00 */
[----:B------:R0:W-:Y:S04]  /*6a900*/  STL.64 [R1+0x3d8], R22 ;  /* 0x0003d81601007387 */ /* 0x0001e80000100a00 */
[----:B0-----:R-:W2:Y:S04]  /*6a910*/  LDL.LU.64 R22, [R1+0xcf18] ;  /* 0x00cf180001167983 */ /* 0x001ea80000300a00 */
[----:B------:R-:W2:Y:S04]  /*6a920*/  LDL.LU.64 R20, [R1+0xcf10] ;  /* 0x00cf100001147983 */ /* 0x000ea80000300a00 */
[----:B------:R0:W-:Y:S04]  /*6a930*/  STL.64 [R1+0xcde8], R10 ;  /* 0x00cde80a01007387 */ /* 0x0001e80000100a00 */
[----:B----4-:R-:W-:Y:S04]  /*6a940*/  STL.64 [R1+0xcde0], R8 ;  /* 0x00cde00801007387 */ /* 0x010fe80000100a00 */
[----:B0-----:R-:W4:Y:S04]  /*6a950*/  LDL.64 R10, [R1+0x38] ;  /* 0x00003800010a7983 */ /* 0x001f280000100a00 */
[----:B------:R-:W-:Y:S04]  /*6a960*/  STL.64 [R1+0xcdd8], R6 ;  /* 0x00cdd80601007387 */ /* 0x000fe80000100a00 */
[----:B------:R0:W-:Y:S01]  /*6a970*/  STL [R1+0xcdd0], R4 ;  /* 0x00cdd00401007387 */ /* 0x0001e20000100800 */
[----:B--2---:R-:W-:Y:S11]  /*6a980*/  HMMA.16816.F32 R20, R12, R6, R20 ;  /* 0x000000060c14723c */ /* 0x004ff60000001814 */
[----:B------:R-:W-:Y:S11]  /*6a990*/  @!UPT UIADD3 URZ, URZ, URZ, URZ ;  /* 0x0000003f3f3ff290 */ /* 0x000ff6000fffe03f */
[----:B------:R-:W-:Y:S01]  /*6a9a0*/  @!UPT UIADD3 URZ, URZ, URZ, URZ ;  /* 0x0000003f3f3ff290 */ /* 0x000fe2000fffe03f */
[----:B------:R-:W-:Y:S04]  /*6a9b0*/  STL.64 [R1+0x3c0], R20 ;  /* 0x0003c01401007387 */ /* 0x000fe80000100a00 */
[----:B------:R-:W-:Y:S04]  /*6a9c0*/  STL.64 [R1+0x3c8], R22 ;  /* 0x0003c81601007387 */ /* 0x000fe80000100a00 */
[----:B------:R-:W1:Y:S04]  /*6a9d0*/  LDSM.16.MT88.4 R20, [R29+0x4200] ;  /* 0x004200001d14783b */ /* 0x000e680000004200 */
[----:B0-----:R-:W4:Y:S04]  /*6a9e0*/  LDL.LU R4, [R1+0x700] ;  /* 0x0007000001047983 */ /* 0x001f280000300800 */
[----:B------:R-:W4:Y:S04]  /*6a9f0*/  LDL.LU R5, [R1+0x704] ;  /* 0x0007040001057983 */ /* 0x000f280000300800 */
[----:B------:R-:W4:Y:S04]  /*6aa00*/  LDL.LU R6, [R1+0x708] ;  /* 0x0007080001067983 */ /* 0x000f280000300800 */
[----:B------:R-:W4:Y:S04]  /*6aa10*/  LDL.LU R7, [R1+0x70c] ;  /* 0x00070c0001077983 */ /* 0x000f280000300800 */
[----:B-1----:R0:W-:Y:S04]  /*6aa20*/  STL.64 [R1+0xcd20], R22 ;  /* 0x00cd201601007387 */ /* 0x0021e80000100a00 */
[----:B------:R-:W-:Y:S04]  /*6aa30*/  STL.64 [R1+0xcd18], R20 ;  /* 0x00cd181401007387 */ /* 0x000fe80000100a00 */
[----:B0-----:R-:W2:Y:S01]  /*6aa40*/  LDL.64 R22, [R1+0x48] ;  /* 0x0000480001167983 */ /* 0x001ea20000100a00 */
[----:B------:R-:W-:-:S03]  /*6aa50*/  IMAD.MOV.U32 R8, RZ, RZ, R18 ;  /* 0x000000ffff087224 */ /* 0x000fc600078e0012 */
[----:B--2---:R4:W-:Y:S02]  /*6aa60*/  STL.64 [R1+0xcef0], R22 ;  /* 0x00cef01601007387 */ /* 0x0049e40000100a00 */
[C---:B----4-:R-:W-:Y:S11]  /*6aa70*/  HMMA.16816.F32 R20, R12.reuse, R10, R4 ;  /* 0x0000000a0c14723c */ /* 0x050ff60000001804 */
[----:B------:R-:W-:Y:S11]  /*6aa80*/  @!UPT UIADD3 URZ, URZ, URZ, URZ ;  /* 0x0000003f3f3ff290 */ /* 0x000ff6000fffe03f */
[----:B------:R-:W-:Y:S01]  /*6aa90*/  @!UPT UIADD3 URZ, URZ, URZ, URZ ;  /* 0x0000003f3f3ff290 */ /* 0x000fe2000fffe03f */
[----:B------:R-:W-:Y:S04]  /*6aaa0*/  STL.64 [R1+0x700], R20 ;  /* 0x0007001401007387 */ /* 0x000fe80000100a00 */
[----:B------:R3:W-:Y:S02]  /*6aab0*/  STL.64 [R1+0x708], R22 ;  /* 0x0007081601007387 */ /* 0x0007e40000100a00 */
[----:B---3--:R-:W-:Y:S11]  /*6aac0*/  HMMA.16816.F32 R20, R12, R18, R24 ;  /* 0x000000120c14723c */ /* 0x008ff60000001818 */
[----:B------:R-:W-:Y:S11]  /*6aad0*/  @!UPT UIADD3 URZ, URZ, URZ, URZ ;  /* 0x0000003f3f3ff290 */ /* 0x000ff6000fffe03f */
[----:B------:R-:W-:Y:S01]  /*6aae0*/  @!UPT UIADD3 URZ, URZ, URZ, URZ ;  /* 0x0000003f3f3ff290 */ /* 0x000fe2000fffe03f */
[----:B------:R0:W-:Y:S04]  /*6aaf0*/  STL.64 [R1+0x6f0], R20 ;  /* 0x0006f01401007387 */ /* 0x0001e80000100a00 */
[----:B------:R1:W-:Y:S04]  /*6ab00*/  STL.64 [R1+0x6f8], R22 ;  /* 0x0006f81601007387 */ /* 0x0003e80000100a00 */
[----:B------:R2:W-:Y:S04]  /*6ab10*/  STL [R1+0xcf08], R8 ;  /* 0x00cf080801007387 */ /* 0x0005e80000100800 */
[----:B0-----:R-:W3:Y:S04]  /*6ab20*/  LDL.LU R20, [R1+0x6d0] ;  /* 0x0006d00001147983 */ /* 0x001ee80000300800 */
[----:B------:R-:W3:Y:S04]  /*6ab30*/  LDL.LU R21, [R1+0x6d4] ;  /* 0x0006d40001157983 */ /* 0x000ee80000300800 */
[----:B-1----:R-:W4:Y:S04]  /*6ab40*/  LDL.LU R22, [R1+0x6d8] ;  /* 0x0006d80001167983 */ /* 0x002f280000300800 */
[----:B------:R-:W4:Y:S01]  /*6ab50*/  LDL.LU R23, [R1+0x6dc] ;  /* 0x0006dc0001177983 */ /* 0x000f220000300800 */
[----:B------:R-:W-:-:S03]  /*6ab60*/  IMAD.MOV.U32 R6, RZ, RZ, R10 ;  /* 0x000000ffff067224 */ /* 0x000fc600078e000a */
[----:B--2---:R-:W2:Y:S01]  /*6ab70*/  LDL.LU R8, [R1+0x6e0] ;  /* 0x0006e00001087983 */ /* 0x004ea20000300800 */
[----:B------:R-:W-:Y:S02]  /*6ab80*/  IMAD.MOV.U32 R4, RZ, RZ, R11 ;  /* 0x000000ffff047224 */ /* 0x000fe400078e000b */
[----:B------:R-:W-:Y:S01]  /*6ab90*/  IMAD.MOV.U32 R7, RZ, RZ, R19 ;  /* 0x000000ffff077224 */ /* 0x000fe200078e0013 */
[----:B------:R-:W2:Y:S04]  /*6aba0*/  LDL.LU R9, [R1+0x6e4] ;  /* 0x0006e40001097983 */ /* 0x000ea80000300800 */
[----:B------:R-:W2:Y:S04]  /*6abb0*/  LDL.LU R10, [R1+0x6e8] ;  /* 0x0006e800010a7983 */ /* 0x000ea80000300800 */
[----:B------:R-:W2:Y:S04]  /*6abc0*/  LDL.LU R11, [R1+0x6ec] ;  /* 0x0006ec00010b7983 */ /* 0x000ea80000300800 */
[----:B----4-:R0:W-:Y:S04]  /*6abd0*/  STL.64 [R1+0xcf00], R22 ;  /* 0x00cf001601007387 */ /* 0x0101e80000100a00 */
[----:B---3--:R-:W-:Y:S04]  /*6abe0*/  STL.64 [R1+0xcef8], R20 ;  /* 0x00cef81401007387 */ /* 0x008fe80000100a00 */
[----:B0-----:R-:W2:Y:S04]  /*6abf0*/  LDL.64 R22, [R1+0xb8] ;  /* 0x0000b80001167983 */ /* 0x001ea80000100a00 */
[----:B------:R0:W-:Y:S04]  /*6ac00*/  STL.64 [R1+0xcea8], R6 ;  /* 0x00cea80601007387 */ /* 0x0001e80000100a00 */
[----:B------:R-:W-:Y:S04]  /*6ac10*/  STL [R1+0xcea0], R4 ;  /* 0x00cea00401007387 */ /* 0x000fe80000100800 */
[----:B0-----:R-:W3:Y:S04]  /*6ac20*/  LDL.64 R6, [R1+0x78] ;  /* 0x0000780001067983 */ /* 0x001ee80000100a00 */
[----:B---3--:R0:W-:Y:S04]  /*6ac30*/  STL.64 [R1+0xcec0], R6 ;  /* 0x00cec00601007387 */ /* 0x0081e80000100a00 */
[----:B------:R-:W3:Y:S04]  /*6ac40*/  LDL.LU R16, [R1+0x690] ;  /* 0x0006900001107983 */ /* 0x000ee80000300800 */
[----:B------:R-:W3:Y:S04]  /*6ac50*/  LDL.LU R17, [R1+0x694] ;  /* 0x0006940001117983 */ /* 0x000ee80000300800 */
[----:B------:R-:W4:Y:S04]  /*6ac60*/  LDL.LU R18, [R1+0x698] ;  /* 0x0006980001127983 */ /* 0x000f280000300800 */
[----:B------:R-:W4:Y:S04]  /*6ac70*/  LDL.LU R19, [R1+0x69c] ;  /* 0x00069c0001137983 */ /* 0x000f280000300800 */
[----:B------:R-:W2:Y:S04]  /*6ac80*/  LDL.LU R24, [R1+0x6c0] ;  /* 0x0006c00001187983 */ /* 0x000ea80000300800 */
[----:B------:R-:W2:Y:S04]  /*6ac90*/  LDL.LU R25, [R1+0x6c4] ;  /* 0x0006c40001197983 */ /* 0x000ea80000300800 */
[----:B------:R-:W2:Y:S04]  /*6aca0*/  LDL.LU R26, [R1+0x6c8] ;  /* 0x0006c800011a7983 */ /* 0x000ea80000300800 */
[----:B------:R-:W2:Y:S04]  /*6acb0*/  LDL.LU R27, [R1+0x6cc] ;  /* 0x0006cc00011b7983 */ /* 0x000ea80000300800 */
[----:B--2---:R1:W-:Y:S04]  /*6acc0*/  STL.64 [R1+0xcee8], R26 ;  /* 0x00cee81a01007387 */ /* 0x0043e80000100a00 */
[----:B------:R-:W-:Y:S04]  /*6acd0*/  STL.64 [R1+0xcee0], R24 ;  /* 0x00cee01801007387 */ /* 0x000fe80000100a00 */
[----:B0-----:R-:W2:Y:S04]  /*6ace0*/  LDL.64 R6, [R1+0x88] ;  /* 0x0000880001067983 */ /* 0x001ea80000100a00 */
[----:B-1----:R-:W3:Y:S01]  /*6acf0*/  LDL.64 R26, [R1+0xa8] ;  /* 0x0000a800011a7983 */ /* 0x002ee20000100a00 */
[----:B------:R-:W-:Y:S03]  /*6ad00*/  HMMA.16816.F32 R8, R12, R22, R8 ;  /* 0x000000160c08723c */ /* 0x000fe60000001808 */
[----:B--2---:R0:W-:Y:S04]  /*6ad10*/  STL.64 [R1+0xced8], R6 ;  /* 0x00ced80601007387 */ /* 0x0041e80000100a00 */
[----:B0-----:R-:W2:Y:S04]  /*6ad20*/  LDL.64 R6, [R1+0x98] ;  /* 0x0000980001067983 */ /* 0x001ea80000100a00 */
[----:B----4-:R-:W-:Y:S04]  /*6ad30*/  STL.64 [R1+0xceb8], R18 ;  /* 0x00ceb81201007387 */ /* 0x010fe80000100a00 */
[----:B---3--:R0:W-:Y:S04]  /*6ad40*/  STL.64 [R1+0xceb0], R16 ;  /* 0x00ceb01001007387 */ /* 0x0081e80000100a00 */
[----:B0-----:R-:W3:Y:S04]  /*6ad50*/  LDL.LU R16, [R1+0x6a0] ;  /* 0x0006a00001107983 */ /* 0x001ee80000300800 */
[----:B------:R-:W3:Y:S04]  /*6ad60*/  LDL.LU R17, [R1+0x6a4] ;  /* 0x0006a40001117983 */ /* 0x000ee80000300800 */
[----:B------:R-:W4:Y:S04]  /*6ad70*/  LDL.LU R18, [R1+0x6a8] ;  /* 0x0006a80001127983 */ /* 0x000f280000300800 */
[----:B------:R-:W4:Y:S04]  /*6ad80*/  LDL.LU R19, [R1+0x6ac] ;  /* 0x0006ac0001137983 */ /* 0x000f280000300800 */
[----:B----4-:R-:W-:Y:S04]  /*6ad90*/  STL.64 [R1+0xced0], R18 ;  /* 0x00ced01201007387 */ /* 0x010fe80000100a00 */
[----:B---3--:R0:W-:Y:S04]  /*6ada0*/  STL.64 [R1+0xcec8], R16 ;  /* 0x00cec81001007387 */ /* 0x0081e80000100a00 */
[----:B0-----:R-:W3:Y:S04]  /*6adb0*/  LDL.LU R16, [R1+0x6b0] ;  /* 0x0006b00001107983 */ /* 0x001ee80000300800 */
[----:B------:R-:W3:Y:S04]  /*6adc0*/  LDL.LU R17, [R1+0x6b4] ;  /* 0x0006b40001117983 */ /* 0x000ee80000300800 */
[----:B------:R-:W3:Y:S04]  /*6add0*/  LDL.LU R18, [R1+0x6b8] ;  /* 0x0006b80001127983 */ /* 0x000ee80000300800 */
[----:B------:R-:W3:Y:S04]  /*6ade0*/  LDL.LU R19, [R1+0x6bc] ;  /* 0x0006bc0001137983 */ /* 0x000ee80000300800 */
[----:B------:R0:W-:Y:S04]  /*6adf0*/  STL.64 [R1+0x6e0], R8 ;  /* 0x0006e00801007387 */ /* 0x0001e80000100a00 */
[----:B------:R1:W-:Y:S04]  /*6ae00*/  STL.64 [R1+0x6e8], R10 ;  /* 0x0006e80a01007387 */ /* 0x0003e80000100a00 */
[----:B0-----:R-:W4:Y:S01]  /*6ae10*/  LDL.LU R8, [R1+0xcf08] ;  /* 0x00cf080001087983 */ /* 0x001f220000300800 */
[----:B------:R-:W-:-:S02]  /*6ae20*/  IMAD.MOV.U32 R9, RZ, RZ, R23 ;  /* 0x000000ffff097224 */ /* 0x000fc400078e0017 */
[----:B-1----:R-:W-:Y:S02]  /*6ae30*/  IMAD.MOV.U32 R10, RZ, RZ, R22 ;  /* 0x000000ffff0a7224 */ /* 0x002fe400078e0016 */
[----:B------:R-:W2:Y:S04]  /*6ae40*/  LDL.LU.64 R22, [R1+0xcf00] ;  /* 0x00cf000001167983 */ /* 0x000ea80000300a00 */
[----:B------:R-:W2:Y:S01]  /*6ae50*/  LDL.LU.64 R20, [R1+0xcef8] ;  /* 0x00cef80001147983 */ /* 0x000ea20000300a00 */
[----:B------:R-:W-:Y:S01]  /*6ae60*/  IMAD.MOV.U32 R11, RZ, RZ, R27 ;  /* 0x000000ffff0b7224 */ /* 0x000fe200078e001b */
[----:B--2---:R-:W-:Y:S11]  /*6ae70*/  HMMA.16816.F32 R20, R12, R26, R20 ;  /* 0x0000001a0c14723c */ /* 0x004ff60000001814 */
[----:B------:R-:W-:Y:S11]  /*6ae80*/  @!UPT UIADD3 URZ, URZ, URZ, URZ ;  /* 0x0000003f3f3ff290 */ /* 0x000ff6000fffe03f */
[----:B------:R-:W-:Y:S01]  /*6ae90*/  @!UPT UIADD3 URZ, URZ, URZ, URZ ;  /* 0x0000003f3f3ff290 */ /* 0x000fe2000fffe03f */
[----:B------:R0:W-:Y:S04]  /*6aea0*/  STL.64 [R1+0x6d0], R20 ;  /* 0x0006d01401007387 */ /* 0x0001e80000100a00 */
[----:B------:R1:W-:Y:S01]  /*6aeb0*/  STL.64 [R1+0x6d8], R22 ;  /* 0x0006d81601007387 */ /* 0x0003e20000100a00 */
[----:B0-----:R-:W-:-:S03]  /*6aec0*/  IMAD.MOV.U32 R20, RZ, RZ, R26 ;  /* 0x000000ffff147224 */ /* 0x001fc600078e001a */
[----:B-1----:R-:W2:Y:S04]  /*6aed0*/  LDL.LU.64 R22, [R1+0xcef0] ;  /* 0x00cef00001167983 */ /* 0x002ea80000300a00 */
[----:B------:R-:W2:Y:S04]  /*6aee0*/  LDL.LU.64 R26, [R1+0xcee8] ;  /* 0x00cee800011a7983 */ /* 0x000ea80000300a00 */
[----:B------:R-:W2:Y:S04]  /*6aef0*/  LDL.LU.64 R24, [R1+0xcee0] ;  /* 0x00cee00001187983 */ /* 0x000ea80000300a00 */
[----:B------:R-:W-:Y:S04]  /*6af00*/  STL.64 [R1+0xce60], R10 ;  /* 0x00ce600a01007387 */ /* 0x000fe80000100a00 */
[----:B----4-:R0:W-:Y:S04]  /*6af10*/  STL.64 [R1+0xce58], R8 ;  /* 0x00ce580801007387 */ /* 0x0101e80000100a00 */
[----:B0-----:R-:W4:Y:S04]  /*6af20*/  LDL.LU R8, [R1+0x3b0] ;  /* 0x0003b00001087983 */ /* 0x001f280000300800 */
[----:B------:R-:W4:Y:S04]  /*6af30*/  LDL.LU R9, [R1+0x3b4] ;  /* 0x0003b40001097983 */ /* 0x000f280000300800 */
[----:B------:R-:W2:Y:S04]  /*6af40*/  LDL.LU R10, [R1+0x3b8] ;  /* 0x0003b800010a7983 */ /* 0x000ea80000300800 */
[----:B------:R-:W2:Y:S04]  /*6af50*/  LDL.LU R11, [R1+0x3bc] ;  /* 0x0003bc00010b7983 */ /* 0x000ea80000300800 */
[----:B--2---:R0:W-:Y:S04]  /*6af60*/  STL.64 [R1+0xce70], R10 ;  /* 0x00ce700a01007387 */ /* 0x0041e80000100a00 */
[----:B----4-:R-:W-:Y:S04]  /*6af70*/  STL.64 [R1+0xce68], R8 ;  /* 0x00ce680801007387 */ /* 0x010fe80000100a00 */
[----:B0-----:R-:W2:Y:S01]  /*6af80*/  LDL.64 R10, [R1+0x58] ;  /* 0x00005800010a7983 */ /* 0x001ea20000100a00 */
[----:B------:R-:W-:Y:S01]  /*6af90*/  HMMA.16816.F32 R24, R12, R6, R24 ;  /* 0x000000060c18723c */ /* 0x000fe20000001818 */
[----:B------:R-:W-:-:S02]  /*6afa0*/  IMAD.MOV.U32 R21, RZ, RZ, R7 ;  /* 0x000000ffff157224 */ /* 0x000fc400078e0007 */
[----:B--2---:R0:W-:Y:S04]  /*6afb0*/  STL.64 [R1+0xce88], R10 ;  /* 0x00ce880a01007387 */ /* 0x0041e80000100a00 */
[----:B0-----:R-:W2:Y:S11]  /*6afc0*/  LDL.64 R10, [R1+0x68] ;  /* 0x00006800010a7983 */ /* 0x001eb60000100a00 */
[----:B------:R-:W-:Y:S05]  /*6afd0*/  @!UPT UIADD3 URZ, URZ, URZ, URZ ;  /* 0x0000003f3f3ff290 */ /* 0x000fea000fffe03f */
[----:B------:R0:W-:Y:S04]  /*6afe0*/  STL.64 [R1+0x6c0], R24 ;  /* 0x0006c01801007387 */ /* 0x0001e80000100a00 */
[----:B------:R-:W-:Y:S01]  /*6aff0*/  STL.64 [R1+0x6c8], R26 ;  /* 0x0006c81a01007387 */ /* 0x000fe20000100a00 */
[----:B0-----:R-:W-:-:S03]  /*6b000*/  IMAD.MOV.U32 R24, RZ, RZ, R6 ;  /* 0x000000ffff187224 */ /* 0x001fc600078e0006 */
[----:B------:R-:W3:Y:S04]  /*6b010*/  LDL.LU.64 R6, [R1+0xced8] ;  /* 0x00ced80001067983 */ /* 0x000ee80000300a00 */
[----:B------:R-:W-:Y:S04]  /*6b020*/  STL.64 [R1+0xce80], R22 ;  /* 0x00ce801601007387 */ /* 0x000fe80000100a00 */
[----:B------:R0:W-:Y:S04]  /*6b030*/  STL.64 [R1+0xce78], R20 ;  /* 0x00ce781401007387 */ /* 0x0001e80000100a00 */
[----:B0-----:R-:W4:Y:S04]  /*6b040*/  LDL.LU R20, [R1+0x680] ;  /* 0x0006800001147983 */ /* 0x001f280000300800 */
[----:B------:R-:W4:Y:S04]  /*6b050*/  LDL.LU R21, [R1+0x684] ;  /* 0x0006840001157983 */ /* 0x000f280000300800 */
[----:B------:R-:W4:Y:S04]  /*6b060*/  LDL.LU R22, [R1+0x688] ;  /* 0x0006880001167983 */ /* 0x000f280000300800 */
[----:B------:R-:W4:Y:S01]  /*6b070*/  LDL.LU R23, [R1+0x68c] ;  /* 0x00068c0001177983 */ /* 0x000f220000300800 */
        /* <DEDUP_REMOVED lines=8> */
[----:B------:R-:W3:Y:S02]  /*6b100*/  LDL.LU.64 R6, [R1+0xcec0] ;  /* 0x00cec00001067983 */ /* 0x000ee40000300a00 */
[----:B---3--:R-:W-:Y:S11]  /*6b110*/  HMMA.16816.F32 R16, R12, R6, R16 ;  /* 0x000000060c10723c */ /* 0x008ff60000001810 */
[----:B------:R-:W-:Y:S11]  /*6b120*/  @!UPT UIADD3 URZ, URZ, URZ, URZ ;  /* 0x0000003f3f3ff290 */ /* 0x000ff6000fffe03f */
[----:B------:R-:W-:Y:S01]  /*6b130*/  @!UPT UIADD3 URZ, URZ, URZ, URZ ;  /* 0x0000003f3f3ff290 */ /* 0x000fe2000fffe03f */
[----:B------:R-:W-:Y:S04]  /*6b140*/  STL.64 [R1+0x6a0], R16 ;  /* 0x0006a01001007387 */ /* 0x000fe80000100a00 */
[----:B------:R0:W-:Y:S04]  /*6b150*/  STL.64 [R1+0x6a8], R18 ;  /* 0x0006a81201007387 */ /* 0x0001e80000100a00 */
[----:B0-----:R-:W3:Y:S04]  /*6b160*/  LDL.LU.64 R18, [R1+0xceb8] ;  /* 0x00ceb80001127983 */ /* 0x001ee80000300a00 */
[----:B------:R-:W3:Y:S01]  /*6b170*/  LDL.LU.64 R16, [R1+0xceb0] ;  /* 0x00ceb00001107983 */ /* 0x000ee20000300a00 */
[----:B------:R-:W-:-:S02]  /*6b180*/  IMAD.MOV.U32 R3, RZ, RZ, R6 ;  /* 0x000000ffff037224 */ /* 0x000fc400078e0006 */
[----:B------:R-:W-:Y:S02]  /*6b190*/  IMAD.MOV.U32 R5, RZ, RZ, R7 ;  /* 0x000000ffff057224 */ /* 0x000fe400078e0007 */
[----:B------:R-:W4:Y:S04]  /*6b1a0*/  LDL.LU.64 R6, [R1+0xcea8] ;  /* 0x00cea80001067983 */ /* 0x000f280000300a00 */
[----:B------:R-:W4:Y:S01]  /*6b1b0*/  LDL.LU R4, [R1+0xcea0] ;  /* 0x00cea00001047983 */ /* 0x000f220000300800 */
[----:B--2---:R-:W-:Y:S01]  /*6b1c0*/  IMAD.MOV.U32 R27, RZ, RZ, R11 ;  /* 0x000000ffff1b7224 */ /* 0x004fe200078e000b */
[----:B---3--:R-:W-:Y:S11]  /*6b1d0*/  HMMA.16816.F32 R16, R12, R10, R16 ;  /* 0x0000000a0c10723c */ /* 0x008ff60000001810 */
[----:B------:R-:W-:Y:S11]  /*6b1e0*/  @!UPT UIADD3 URZ, URZ, URZ, URZ ;  /* 0x0000003f3f3ff290 */ /* 0x000ff6000fffe03f */
[----:B------:R-:W-:Y:S01]  /*6b1f0*/  @!UPT UIADD3 URZ, URZ, URZ, URZ ;  /* 0x0000003f3f3ff290 */ /* 0x000fe2000fffe03f */
[----:B------:R0:W-:Y:S04]  /*6b200*/  STL.64 [R1+0x690], R16 ;  /* 0x0006901001007387 */ /* 0x0001e80000100a00 */
[----:B------:R1:W-:Y:S01]  /*6b210*/  STL.64 [R1+0x698], R18 ;  /* 0x0006981201007387 */ /* 0x0003e20000100a00 */
[----:B0-----:R-:W-:-:S03]  /*6b220*/  IMAD.MOV.U32 R16, RZ, RZ, R10 ;  /* 0x000000ffff107224 */ /* 0x001fc600078e000a */
[----:B-1----:R-:W2:Y:S04]  /*6b230*/  LDL.LU.64 R18, [R1+0xce98] ;  /* 0x00ce980001127983 */ /* 0x002ea80000300a00 */
[----:B------:R-:W3:Y:S04]  /*6b240*/  LDL.LU R17, [R1+0xce90] ;  /* 0x00ce900001117983 */ /* 0x000ee80000300800 */
[----:B------:R-:W4:Y:S02]  /*6b250*/  LDL.LU.64 R10, [R1+0xce88] ;  /* 0x00ce8800010a7983 */ /* 0x000f240000300a00 */
[----:B----4-:R-:W-:Y:S01]  /*6b260*/  HMMA.16816.F32 R20, R12, R10, R20 ;  /* 0x0000000a0c14723c */ /* 0x010fe20000001814 */
[----:B------:R-:W-:-:S02]  /*6b270*/  IMAD.MOV.U32 R2, RZ, RZ, R10 ;  /* 0x000000ffff027224 */ /* 0x000fc400078e000a */
[----:B------:R-:W-:Y:S11]  /*6b280*/  IMAD.MOV.U32 R0, RZ, RZ, R11 ;  /* 0x000000ffff007224 */ /* 0x000ff600078e000b */
[----:B------:R-:W-:Y:S09]  /*6b290*/  @!UPT UIADD3 URZ, URZ, URZ, URZ ;  /* 0x0000003f3f3ff290 */ /* 0x000ff2000fffe03f */
[----:B------:R-:W-:Y:S04]  /*6b2a0*/  STL.64 [R1+0x680], R20 ;  /* 0x0006801401007387 */ /* 0x000fe80000100a00 */
[----:B------:R0:W-:Y:S04]  /*6b2b0*/  STL.64 [R1+0x688], R22 ;  /* 0x0006881601007387 */ /* 0x0001e80000100a00 */
[----:B0-----:R-:W4:Y:S04]  /*6b2c0*/  LDL.LU.64 R22, [R1+0xce80] ;  /* 0x00ce800001167983 */ /* 0x001f280000300a00 */
[----:B------:R-:W2:Y:S04]  /*6b2d0*/  LDL.LU.64 R20, [R1+0xce78] ;  /* 0x00ce780001147983 */ /* 0x000ea80000300a00 */
[----:B------:R-:W4:Y:S04]  /*6b2e0*/  LDL.LU.64 R10, [R1+0xce70] ;  /* 0x00ce7000010a7983 */ /* 0x000f280000300a00 */
[----:B------:R-:W4:Y:S02]  /*6b2f0*/  LDL.LU.64 R8, [R1+0xce68] ;  /* 0x00ce680001087983 */ /* 0x000f240000300a00 */
[----:B----4-:R-:W-:Y:S02]  /*6b300*/  HMMA.16816.F32 R12, R12, R22, R8 ;  /* 0x000000160c0c723c */ /* 0x010fe40000001808 */
[----:B------:R-:W4:Y:S04]  /*6b310*/  LDL.LU.64 R10, [R1+0xce60] ;  /* 0x00ce6000010a7983 */ /* 0x000f280000300a00 */
[----:B------:R-:W3:Y:S04]  /*6b320*/  LDL.LU.64 R8, [R1+0xce58] ;  /* 0x00ce580001087983 */ /* 0x000ee80000300a00 */
[----:B------:R0:W-:Y:S02]  /*6b330*/  STL.64 [R1+0xcd28], R22 ;  /* 0x00cd281601007387 */ /* 0x0001e40000100a00 */
[----:B0-----:R-:W-:-:S02]  /*6b340*/  IMAD.MOV.U32 R22, RZ, RZ, R3 ;  /* 0x000000ffff167224 */ /* 0x001fc400078e0003 */
[----:B------:R-:W-:-:S09]  /*6b350*/  IMAD.MOV.U32 R23, RZ, RZ, R5 ;  /* 0x000000ffff177224 */ /* 0x000fd200078e0005 */
[----:B------:R-:W-:Y:S04]  /*6b360*/  STL.64 [R1+0x3b0], R12 ;  /* 0x0003b00c01007387 */ /* 0x000fe80000100a00 */
[----:B------:R0:W-:Y:S04]  /*6b370*/  STL.64 [R1+0x3b8], R14 ;  /* 0x0003b80e01007387 */ /* 0x0001e80000100a00 */
[----:B------:R-:W3:Y:S04]  /*6b380*/  LDL.LU R3, [R1+0xce54] ;  /* 0x00ce540001037983 */ /* 0x000ee80000300800 */
[----:B------:R-:W3:Y:S04]  /*6b390*/  LDL.LU R5, [R1+0xce50] ;  /* 0x00ce500001057983 */ /* 0x000ee80000300800 */
[----:B------:R1:W-:Y:S01]  /*6b3a0*/  STL.64 [R1+0xcd38], R22 ;  /* 0x00cd381601007387 */ /* 0x0003e20000100a00 */
[----:B0-----:R-:W-:-:S02]  /*6b3b0*/  IMAD.MOV.U32 R14, RZ, RZ, R16 ;  /* 0x000000ffff0e7224 */ /* 0x001fc400078e0010 */
[----:B------:R-:W-:Y:S01]  /*6b3c0*/  IMAD.MOV.U32 R15, RZ, RZ, R27 ;  /* 0x000000ffff0f7224 */ /* 0x000fe200078e001b */
[----:B------:R-:W3:Y:S01]  /*6b3d0*/  LDL.LU R16, [R1+0xce4c] ;  /* 0x00ce4c0001107983 */ /* 0x000ee20000300800 */
[----:B-1----:R-:W-:Y:S02]  /*6b3e0*/  IMAD.MOV.U32 R22, RZ, RZ, R26 ;  /* 0x000000ffff167224 */ /* 0x002fe400078e001a */
[----:B------:R-:W-:-:S05]  /*6b3f0*/  IMAD.MOV.U32 R23, RZ, RZ, R25 ;  /* 0x000000ffff177224 */ /* 0x000fca00078e0019 */
[----:B------:R-:W-:Y:S04]  /*6b400*/  STL.64 [R1+0xcd50], R22 ;  /* 0x00cd501601007387 */ /* 0x000fe80000100a00 */
[----:B------:R0:W-:Y:S04]  /*6b410*/  STL.64 [R1+0xcd30], R14 ;  /* 0x00cd300e01007387 */ /* 0x0001e80000100a00 */
[----:B------:R-:W3:Y:S04]  /*6b420*/  LDL.LU R12, [R1+0x2e0] ;  /* 0x0002e000010c7983 */ /* 0x000ee80000300800 */
[----:B------:R-:W3:Y:S04]  /*6b430*/  LDL.LU R13, [R1+0x2e4] ;  /* 0x0002e400010d7983 */ /* 0x000ee80000300800 */
[----:B0-----:R-:W3:Y:S04]  /*6b440*/  LDL.LU R14, [R1+0x2e8] ;  /* 0x0002e800010e7983 */ /* 0x001ee80000300800 */
[----:B------:R-:W3:Y:S01]  /*6b450*/  LDL.LU R15, [R1+0x2ec] ;  /* 0x0002ec00010f7983 */ /* 0x000ee20000300800 */
[----:B------:R-:W-:-:S02]  /*6b460*/  IMAD.MOV.U32 R22, RZ, RZ, R24 ;  /* 0x000000ffff167224 */ /* 0x000fc400078e0018 */
[----:B--2---:R-:W-:-:S05]  /*6b470*/  IMAD.MOV.U32 R23, RZ, RZ, R21 ;  /* 0x000000ffff177224 */ /* 0x004fca00078e0015 */
[----:B------:R-:W-:Y:S04]  /*6b480*/  STL.64 [R1+0xcd68], R22 ;  /* 0x00cd681601007387 */ /* 0x000fe80000100a00 */
[----:B---3--:R-:W-:Y:S04]  /*6b490*/  STL.64 [R1+0xcd48], R14 ;  /* 0x00cd480e01007387 */ /* 0x008fe80000100a00 */
[----:B------:R0:W-:Y:S04]  /*6b4a0*/  STL.64 [R1+0xcd40], R12 ;  /* 0x00cd400c01007387 */ /* 0x0001e80000100a00 */
[----:B0-----:R-:W2:Y:S04]  /*6b4b0*/  LDL.LU R12, [R1+0x2f0] ;  /* 0x0002f000010c7983 */ /* 0x001ea80000300800 */
[----:B------:R-:W2:Y:S04]  /*6b4c0*/  LDL.LU R13, [R1+0x2f4] ;  /* 0x0002f400010d7983 */ /* 0x000ea80000300800 */
[----:B------:R-:W3:Y:S04]  /*6b4d0*/  LDL.LU R14, [R1+0x2f8] ;  /* 0x0002f800010e7983 */ /* 0x000ee80000300800 */
[----:B------:R-:W3:Y:S01]  /*6b4e0*/  LDL.LU R15, [R1+0x2fc] ;  /* 0x0002fc00010f7983 */ /* 0x000ee20000300800 */
[----:B------:R-:W-:-:S02]  /*6b4f0*/  IMAD.MOV.U32 R22, RZ, RZ, R20 ;  /* 0x000000ffff167224 */ /* 0x000fc400078e0014 */
[----:B----4-:R-:W-:-:S05]  /*6b500*/  IMAD.MOV.U32 R23, RZ, RZ, R11 ;  /* 0x000000ffff177224 */ /* 0x010fca00078e000b */
[----:B------:R-:W-:Y:S04]  /*6b510*/  STL.64 [R1+0xcd80], R22 ;  /* 0x00cd801601007387 */ /* 0x000fe80000100a00 */
[----:B---3--:R-:W-:Y:S04]  /*6b520*/  STL.64 [R1+0xcd60], R14 ;  /* 0x00cd600e01007387 */ /* 0x008fe80000100a00 */
[----:B--2---:R0:W-:Y:S04]  /*6b530*/  STL.64 [R1+0xcd58], R12 ;  /* 0x00cd580c01007387 */ /* 0x0041e80000100a00 */
[----:B0-----:R-:W2:Y:S04]  /*6b540*/  LDL.LU R12, [R1+0x300] ;  /* 0x00030000010c7983 */ /* 0x001ea80000300800 */
[----:B------:R-:W2:Y:S04]  /*6b550*/  LDL.LU R13, [R1+0x304] ;  /* 0x00030400010d7983 */ /* 0x000ea80000300800 */
[----:B------:R-:W3:Y:S04]  /*6b560*/  LDL.LU R14, [R1+0x308] ;  /* 0x00030800010e7983 */ /* 0x000ee80000300800 */
[----:B------:R-:W3:Y:S01]  /*6b570*/  LDL.LU R15, [R1+0x30c] ;  /* 0x00030c00010f7983 */ /* 0x000ee20000300800 */
[----:B------:R-:W-:-:S02]  /*6b580*/  IMAD.MOV.U32 R22, RZ, RZ, R10 ;  /* 0x000000ffff167224 */ /* 0x000fc400078e000a */
[----:B------:R-:W-:-:S05]  /*6b590*/  IMAD.MOV.U32 R23, RZ, RZ, R9 ;  /* 0x000000ffff177224 */ /* 0x000fca00078e0009 */
[----:B------:R0:W-:Y:S01]  /*6b5a0*/  STL.64 [R1+0xcd98], R22 ;  /* 0x00cd981601007387 */ /* 0x0001e20000100a00 */
[----:B------:R-:W-:Y:S02]  /*6b5b0*/  IMAD.MOV.U32 R26, RZ, RZ, R17 ;  /* 0x000000ffff1a7224 */ /* 0x000fe400078e0011 */
[----:B------:R-:W-:Y:S02]  /*6b5c0*/  IMAD.MOV.U32 R27, RZ, RZ, R18 ;  /* 0x000000ffff1b7224 */ /* 0x000fe400078e0012 */
[----:B0-----:R-:W-:Y:S02]  /*6b5d0*/  IMAD.MOV.U32 R22, RZ, RZ, R8 ;  /* 0x000000ffff167224 */ /* 0x001fe400078e0008 */
        /* <DEDUP_REMOVED lines=8> */
[----:B------:R-:W4:Y:S04]  /*6b660*/  LDL.LU R17, [R1+0xce48] ;  /* 0x00ce480001117983 */ /* 0x000f280000300800 */
[----:B------:R-:W4:Y:S04]  /*6b670*/  LDL.LU R18, [R1+0xce44] ;  /* 0x00ce440001127983 */ /* 0x000f280000300800 */
[----:B------:R0:W-:Y:S04]  /*6b680*/  STL.64 [R1+0xce10], R26 ;  /* 0x00ce101a01007387 */ /* 0x0001e80000100a00 */
[----:B------:R-:W2:Y:S04]  /*6b690*/  LDL.LU R8, [R1+0x370] ;  /* 0x0003700001087983 */ /* 0x000ea80000300800 */
[----:B------:R-:W2:Y:S04]  /*6b6a0*/  LDL.LU R9, [R1+0x374] ;  /* 0x0003740001097983 */ /* 0x000ea80000300800 */
[----:B------:R-:W2:Y:S04]  /*6b6b0*/  LDL.LU R10, [R1+0x378] ;  /* 0x00037800010a7983 */ /* 0x000ea80000300800 */
[----:B------:R-:W2:Y:S01]  /*6b6c0*/  LDL.LU R11, [R1+0x37c] ;  /* 0x00037c00010b7983 */ /* 0x000ea20000300800 */
[----:B0-----:R-:W-:-:S02]  /*6b6d0*/  IMAD.MOV.U32 R26, RZ, RZ, R19 ;  /* 0x000000ffff1a7224 */ /* 0x001fc400078e0013 */
[----:B------:R-:W-:Y:S01]  /*6b6e0*/  IMAD.MOV.U32 R27, RZ, RZ, R28 ;  /* 0x000000ffff1b7224 */ /* 0x000fe200078e001c */
[----:B------:R-:W4:Y:S04]  /*6b6f0*/  LDL.LU R19, [R1+0xce40] ;  /* 0x00ce400001137983 */ /* 0x000f280000300800 */
[----:B------:R-:W-:Y:S04]  /*6b700*/  STL.64 [R1+0xce28], R26 ;  /* 0x00ce281a01007387 */ /* 0x000fe80000100a00 */
[----:B--2---:R-:W-:Y:S04]  /*6b710*/  STL.64 [R1+0xce08], R10 ;  /* 0x00ce080a01007387 */ /* 0x004fe80000100a00 */
[----:B------:R0:W-:Y:S04]  /*6b720*/  STL.64 [R1+0xce00], R8 ;  /* 0x00ce000801007387 */ /* 0x0001e80000100a00 */
[----:B0-----:R-:W2:Y:S04]  /*6b730*/  LDL.LU R8, [R1+0x380] ;  /* 0x0003800001087983 */ /* 0x001ea80000300800 */
[----:B------:R-:W2:Y:S04]  /*6b740*/  LDL.LU R9, [R1+0x384] ;  /* 0x0003840001097983 */ /* 0x000ea80000300800 */
[----:B------:R-:W2:Y:S04]  /*6b750*/  LDL.LU R10, [R1+0x388] ;  /* 0x00038800010a7983 */ /* 0x000ea80000300800 */
[----:B------:R-:W2:Y:S04]  /*6b760*/  LDL.LU R11, [R1+0x38c] ;  /* 0x00038c00010b7983 */ /* 0x000ea80000300800 */
[----:B--2---:R-:W-:Y:S04]  /*6b770*/  STL.64 [R1+0xce20], R10 ;  /* 0x00ce200a01007387 */ /* 0x004fe80000100a00 */
[----:B------:R0:W-:Y:S04]  /*6b780*/  STL.64 [R1+0xce18], R8 ;  /* 0x00ce180801007387 */ /* 0x0001e80000100a00 */
[----:B0-----:R-:W2:Y:S04]  /*6b790*/  LDL.LU R8, [R1+0x390] ;  /* 0x0003900001087983 */ /* 0x001ea80000300800 */
[----:B------:R-:W2:Y:S04]  /*6b7a0*/  LDL.LU R9, [R1+0x394] ;  /* 0x0003940001097983 */ /* 0x000ea80000300800 */
[----:B------:R-:W2:Y:S04]  /*6b7b0*/  LDL.LU R10, [R1+0x398] ;  /* 0x00039800010a7983 */ /* 0x000ea80000300800 */
[----:B------:R-:W2:Y:S01]  /*6b7c0*/  LDL.LU R11, [R1+0x39c] ;  /* 0x00039c00010b7983 */ /* 0x000ea20000300800 */
[----:B------:R-:W-:-:S02]  /*6b7d0*/  IMAD.MOV.U32 R22, RZ, RZ, R6 ;  /* 0x000000ffff167224 */ /* 0x000fc400078e0006 */
[----:B------:R-:W-:Y:S02]  /*6b7e0*/  IMAD.MOV.U32 R23, RZ, RZ, R4 ;  /* 0x000000ffff177224 */ /* 0x000fe400078e0004 */
[----:B------:R-:W-:Y:S01]  /*6b7f0*/  IMAD.MOV.U32 R26, RZ, RZ, R5 ;  /* 0x000000ffff1a7224 */ /* 0x000fe200078e0005 */
[----:B--2---:R-:W-:Y:S04]  /*6b800*/  STL.64 [R1+0xce38], R10 ;  /* 0x00ce380a01007387 */ /* 0x004fe80000100a00 */
[----:B------:R0:W-:Y:S04]  /*6b810*/  STL.64 [R1+0xce30], R8 ;  /* 0x00ce300801007387 */ /* 0x0001e80000100a00 */
[----:B0-----:R-:W4:Y:S04]  /*6b820*/  LDL.LU R8, [R1+0x3a0] ;  /* 0x0003a00001087983 */ /* 0x001f280000300800 */
[----:B------:R-:W4:Y:S04]  /*6b830*/  LDL.LU R9, [R1+0x3a4] ;  /* 0x0003a40001097983 */ /* 0x000f280000300800 */
[----:B------:R-:W4:Y:S04]  /*6b840*/  LDL.LU R10, [R1+0x3a8] ;  /* 0x0003a800010a7983 */ /* 0x000f280000300800 */
[----:B------:R-:W4:Y:S04]  /*6b850*/  LDL.LU R11, [R1+0x3ac] ;  /* 0x0003ac00010b7983 */ /* 0x000f280000300800 */
[----:B------:R-:W2:Y:S04]  /*6b860*/  LDL.LU R4, [R1+0x360] ;  /* 0x0003600001047983 */ /* 0x000ea80000300800 */
[----:B------:R-:W2:Y:S04]  /*6b870*/  LDL.LU R5, [R1+0x364] ;  /* 0x0003640001057983 */ /* 0x000ea80000300800 */
[----:B------:R-:W2:Y:S04]  /*6b880*/  LDL.LU R6, [R1+0x368] ;  /* 0x0003680001067983 */ /* 0x000ea80000300800 */
[----:B------:R-:W2:Y:S04]  /*6b890*/  LDL.LU R7, [R1+0x36c] ;  /* 0x00036c0001077983 */ /* 0x000ea80000300800 */
[----:B------:R0:W-:Y:S04]  /*6b8a0*/  STL.64 [R1+0xcdc8], R22 ;  /* 0x00cdc81601007387 */ /* 0x0001e80000100a00 */
[----:B------:R-:W2:Y:S04]  /*6b8b0*/  LDL.LU R20, [R1+0x350] ;  /* 0x0003500001147983 */ /* 0x000ea80000300800 */
[----:B------:R-:W2:Y:S04]  /*6b8c0*/  LDL.LU R21, [R1+0x354] ;  /* 0x0003540001157983 */ /* 0x000ea80000300800 */
[----:B0-----:R-:W2:Y:S04]  /*6b8d0*/  LDL.LU R22, [R1+0x358] ;  /* 0x0003580001167983 */ /* 0x001ea80000300800 */
[----:B------:R-:W2:Y:S04]  /*6b8e0*/  LDL.LU R23, [R1+0x35c] ;  /* 0x00035c0001177983 */ /* 0x000ea80000300800 */
[----:B---3--:R-:W-:Y:S04]  /*6b8f0*/  STL.64 [R1+0xcd90], R14 ;  /* 0x00cd900e01007387 */ /* 0x008fe80000100a00 */
[----:B------:R0:W-:Y:S04]  /*6b900*/  STL.64 [R1+0xcd88], R12 ;  /* 0x00cd880c01007387 */ /* 0x0001e80000100a00 */
[----:B0-----:R-:W3:Y:S04]  /*6b910*/  LDL.LU R12, [R1+0x320] ;  /* 0x00032000010c7983 */ /* 0x001ee80000300800 */
[----:B------:R-:W3:Y:S04]  /*6b920*/  LDL.LU R13, [R1+0x324] ;  /* 0x00032400010d7983 */ /* 0x000ee80000300800 */
[----:B------:R-:W2:Y:S04]  /*6b930*/  LDL.LU R14, [R1+0x328] ;  /* 0x00032800010e7983 */ /* 0x000ea80000300800 */
[----:B------:R-:W2:Y:S01]  /*6b940*/  LDL.LU R15, [R1+0x32c] ;  /* 0x00032c00010f7983 */ /* 0x000ea20000300800 */
[----:B------:R-:W-:-:S03]  /*6b950*/  IMAD.MOV.U32 R27, RZ, RZ, R3 ;  /* 0x000000ffff1b7224 */ /* 0x000fc600078e0003 */
[----:B--2---:R-:W-:Y:S04]  /*6b960*/  STL.64 [R1+0xcda8], R14 ;  /* 0x00cda80e01007387 */ /* 0x004fe80000100a00 */
[----:B---3--:R0:W-:Y:S04]  /*6b970*/  STL.64 [R1+0xcda0], R12 ;  /* 0x00cda00c01007387 */ /* 0x0081e80000100a00 */
[----:B0-----:R-:W2:Y:S04]  /*6b980*/  LDL.LU R12, [R1+0x330] ;  /* 0x00033000010c7983 */ /* 0x001ea80000300800 */
[----:B------:R-:W2:Y:S04]  /*6b990*/  LDL.LU R13, [R1+0x334] ;  /* 0x00033400010d7983 */ /* 0x000ea80000300800 */
[----:B------:R-:W3:Y:S04]  /*6b9a0*/  LDL.LU R14, [R1+0x338] ;  /* 0x00033800010e7983 */ /* 0x000ee80000300800 */
[----:B------:R-:W3:Y:S01]  /*6b9b0*/  LDL.LU R15, [R1+0x33c] ;  /* 0x00033c00010f7983 */ /* 0x000ee20000300800 */
[C---:B----4-:R-:W-:Y:S03]  /*6b9c0*/  HMMA.16816.F32 R24, R16.reuse, R26, R8 ;  /* 0x0000001a1018723c */ /* 0x050fe60000001808 */
[----:B---3--:R-:W-:Y:S04]  /*6b9d0*/  STL.64 [R1+0xcdc0], R14 ;  /* 0x00cdc00e01007387 */ /* 0x008fe80000100a00 */
[----:B--2---:R0:W-:Y:S04]  /*6b9e0*/  STL.64 [R1+0xcdb8], R12 ;  /* 0x00cdb80c01007387 */ /* 0x0041e80000100a00 */
[----:B0-----:R-:W2:Y:S04]  /*6b9f0*/  LDL.LU R12, [R1+0x340] ;  /* 0x00034000010c7983 */ /* 0x001ea80000300800 */
[----:B------:R-:W2:Y:S04]  /*6ba00*/  LDL.LU R13, [R1+0x344] ;  /* 0x00034400010d7983 */ /* 0x000ea80000300800 */
[----:B------:R-:W2:Y:S04]  /*6ba10*/  LDL.LU R14, [R1+0x348] ;  /* 0x00034800010e7983 */ /* 0x000ea80000300800 */
[----:B------:R-:W2:Y:S04]  /*6ba20*/  LDL.LU R15, [R1+0x34c] ;  /* 0x00034c00010f7983 */ /* 0x000ea80000300800 */
        /* <DEDUP_REMOVED lines=20> */
[C---:B---3--:R-:W-:Y:S11]  /*6bb70*/  HMMA.16816.F32 R8, R16.reuse, R26, R8 ;  /* 0x0000001a1008723c */ /* 0x048ff60000001808 */
[----:B------:R-:W-:Y:S11]  /*6bb80*/  @!UPT UIADD3 URZ, URZ, URZ, URZ ;  /* 0x0000003f3f3ff290 */ /* 0x000ff6000fffe03f */
[----:B------:R-:W-:Y:S01]  /*6bb90*/  @!UPT UIADD3 URZ, URZ, URZ, URZ ;  /* 0x0000003f3f3ff290 */ /* 0x000fe2000fffe03f */
[----:B------:R-:W-:Y:S04]  /*6bba0*/  STL.64 [R1+0x370], R8 ;  /* 0x0003700801007387 */ /* 0x000fe80000100a00 */
[----:B------:R0:W-:Y:S04]  /*6bbb0*/  STL.64 [R1+0x378], R10 ;  /* 0x0003780a01007387 */ /* 0x0001e80000100a00 */
[----:B0-----:R-:W3:Y:S04]  /*6bbc0*/  LDL.LU.64 R10, [R1+0xcde8] ;  /* 0x00cde800010a7983 */ /* 0x001ee80000300a00 */
[----:B------:R-:W2:Y:S04]  /*6bbd0*/  LDL.LU.64 R8, [R1+0xcde0] ;  /* 0x00cde00001087983 */ /* 0x000ea80000300a00 */
[----:B------:R-:W-:Y:S04]  /*6bbe0*/  STL.64 [R1+0xccd0], R26 ;  /* 0x00ccd01a01007387 */ /* 0x000fe80000100a00 */
[----:B----4-:R0:W-:Y:S04]  /*6bbf0*/  STL.64 [R1+0xccc8], R24 ;  /* 0x00ccc81801007387 */ /* 0x0101e80000100a00 */
[----:B0-----:R-:W4:Y:S04]  /*6bc00*/  LDL.LU R24, [R1+0x2d0] ;  /* 0x0002d00001187983 */ /* 0x001f280000300800 */
[----:B------:R-:W4:Y:S04]  /*6bc10*/  LDL.LU R25, [R1+0x2d4] ;  /* 0x0002d40001197983 */ /* 0x000f280000300800 */
[----:B------:R-:W4:Y:S04]  /*6bc20*/  LDL.LU R26, [R1+0x2d8] ;  /* 0x0002d800011a7983 */ /* 0x000f280000300800 */
[----:B------:R-:W4:Y:S01]  /*6bc30*/  LDL.LU R27, [R1+0x2dc] ;  /* 0x0002dc00011b7983 */ /* 0x000f220000300800 */
[C---:B---3--:R-:W-:Y:S11]  /*6bc40*/  HMMA.16816.F32 R4, R16.reuse, R10, R4 ;  /* 0x0000000a1004723c */ /* 0x048ff60000001804 */
[----:B------:R-:W-:Y:S11]  /*6bc50*/  @!UPT UIADD3 URZ, URZ, URZ, URZ ;  /* 0x0000003f3f3ff290 */ /* 0x000ff6000fffe03f */
[----:B------:R-:W-:Y:S01]  /*6bc60*/  @!UPT UIADD3 URZ, URZ, URZ, URZ ;  /* 0x0000003f3f3ff290 */ /* 0x000fe2000fffe03f */
[----:B------:R-:W-:Y:S04]  /*6bc70*/  STL.64 [R1+0x360], R4 ;  /* 0x0003600401007387 */ /* 0x000fe80000100a00 */
[----:B------:R0:W-:Y:S04]  /*6bc80*/  STL.64 [R1+0x368], R6 ;  /* 0x0003680601007387 */ /* 0x0001e80000100a00 */
[----:B0-----:R-:W3:Y:S04]  /*6bc90*/  LDL.LU.64 R6, [R1+0xcdd8] ;  /* 0x00cdd80001067983 */ /* 0x001ee80000300a00 */
[----:B------:R-:W4:Y:S04]  /*6bca0*/  LDL.LU R4, [R1+0xcdd0] ;  /* 0x00cdd00001047983 */ /* 0x000f280000300800 */
[----:B------:R-:W-:Y:S04]  /*6bcb0*/  STL.64 [R1+0xccc0], R10 ;  /* 0x00ccc00a01007387 */ /* 0x000fe80000100a00 */
[----:B--2---:R-:W-:Y:S01]  /*6bcc0*/  STL.64 [R1+0xccb8], R8 ;  /* 0x00ccb80801007387 */ /* 0x004fe20000100a00 */
[C---:B---3--:R-:W-:Y:S11]  /*6bcd0*/  HMMA.16816.F32 R20, R16.reuse, R6, R20 ;  /* 0x000000061014723c */ /* 0x048ff60000001814 */
[----:B------:R-:W-:Y:S11]  /*6bce0*/  @!UPT UIADD3 URZ, URZ, URZ, URZ ;  /* 0x0000003f3f3ff290 */ /* 0x000ff6000fffe03f */
[----:B------:R-:W-:Y:S01]  /*6bcf0*/  @!UPT UIADD3 URZ, URZ, URZ, URZ ;  /* 0x0000003f3f3ff290 */ /* 0x000fe2000fffe03f */
[----:B------:R-:W-:Y:S04]  /*6bd00*/  STL.64 [R1+0x350], R20 ;  /* 0x0003501401007387 */ /* 0x000fe80000100a00 */
[----:B------:R0:W-:Y:S04]  /*6bd10*/  STL.64 [R1+0x358], R22 ;  /* 0x0003581601007387 */ /* 0x0001e80000100a00 */
[----:B0-----:R-:W2:Y:S04]  /*6bd20*/  LDL.LU.64 R22, [R1+0xcdc8] ;  /* 0x00cdc80001167983 */ /* 0x001ea80000300a00 */
[----:B------:R-:W-:Y:S04]  /*6bd30*/  STL.64 [R1+0xccf8], R6 ;  /* 0x00ccf80601007387 */ /* 0x000fe80000100a00 */
[----:B----4-:R0:W-:Y:S04]  /*6bd40*/  STL [R1+0xccf0], R4 ;  /* 0x00ccf00401007387 */ /* 0x0101e80000100800 */
[----:B0-----:R-:W3:Y:S04]  /*6bd50*/  LDL.LU R4, [R1+0x670] ;  /* 0x0006700001047983 */ /* 0x001ee80000300800 */
[----:B------:R-:W3:Y:S04]  /*6bd60*/  LDL.LU R5, [R1+0x674] ;  /* 0x0006740001057983 */ /* 0x000ee80000300800 */
[----:B------:R-:W3:Y:S04]  /*6bd70*/  LDL.LU R6, [R1+0x678] ;  /* 0x0006780001067983 */ /* 0x000ee80000300800 */
[----:B------:R-:W3:Y:S01]  /*6bd80*/  LDL.LU R7, [R1+0x67c] ;  /* 0x00067c0001077983 */ /* 0x000ee20000300800 */
[C---:B--2---:R-:W-:Y:S03]  /*6bd90*/  HMMA.16816.F32 R20, R16.reuse, R22, R12 ;  /* 0x000000161014723c */ /* 0x044fe6000000180c */
[----:B------:R-:W2:Y:S04]  /*6bda0*/  LDL.LU.64 R14, [R1+0xcdc0] ;  /* 0x00cdc000010e7983 */ /* 0x000ea80000300a00 */
[----:B------:R-:W2:Y:S11]  /*6bdb0*/  LDL.LU.64 R12, [R1+0xcdb8] ;  /* 0x00cdb800010c7983 */ /* 0x000eb60000300a00 */
[----:B------:R-:W-:Y:S05]  /*6bdc0*/  @!UPT UIADD3 URZ, URZ, URZ, URZ ;  /* 0x0000003f3f3ff290 */ /* 0x000fea000fffe03f */
[----:B------:R-:W-:Y:S04]  /*6bdd0*/  STL.64 [R1+0x340], R20 ;  /* 0x0003401401007387 */ /* 0x000fe80000100a00 */
        /* <DEDUP_REMOVED lines=38> */
[----:B------:R-:W2:Y:S11]  /*6c040*/  LDL.LU.64 R14, [R1+0xcd30] ;  /* 0x00cd3000010e7983 */ /* 0x000eb60000300a00 */
[----:B------:R-:W-:Y:S10]  /*6c050*/  @!UPT UIADD3 URZ, URZ, URZ, URZ ;  /* 0x0000003f3f3ff290 */ /* 0x000ff4000fffe03f */
[----:B------:R-:W-:Y:S04]  /*6c060*/  STL.64 [R1+0x2e0], R20 ;  /* 0x0002e01401007387 */ /* 0x000fe80000100a00 */
[----:B------:R0:W-:Y:S04]  /*6c070*/  STL.64 [R1+0x2e8], R22 ;  /* 0x0002e81601007387 */ /* 0x0001e80000100a00 */
[----:B0-----:R-:W4:Y:S01]  /*6c080*/  LDL.LU.64 R22, [R1+0xcd28] ;  /* 0x00cd280001167983 */ /* 0x001f220000300a00 */
[----:B--2---:R-:W-:Y:S03]  /*6c090*/  HMMA.16816.F32 R12, R16, R14, R24 ;  /* 0x0000000e100c723c */ /* 0x004fe60000001818 */
[----:B------:R-:W2:Y:S01]  /*6c0a0*/  LDL.64 R26, [R1+0x8] ;  /* 0x00000800011a7983 */ /* 0x000ea20000100a00 */
[----:B------:R-:W-:-:S02]  /*6c0b0*/  IMAD.MOV.U32 R10, RZ, RZ, R2 ;  /* 0x000000ffff0a7224 */ /* 0x000fc400078e0002 */
[----:B------:R-:W-:-:S07]  /*6c0c0*/  IMAD.MOV.U32 R11, RZ, RZ, R0 ;  /* 0x000000ffff0b7224 */ /* 0x000fce00078e0000 */
[C---:B---3--:R-:W-:Y:S01]  /*6c0d0*/  HMMA.16816.F32 R8, R16.reuse, R10, R4 ;  /* 0x0000000a1008723c */ /* 0x048fe20000001804 */
[----:B--2---:R-:W-:Y:S09]  /*6c0e0*/  STL.64 [R1+0xcce8], R26 ;  /* 0x00cce81a01007387 */ /* 0x004ff20000100a00 */
[----:B------:R-:W-:Y:S04]  /*6c0f0*/  STL.64 [R1+0x2d0], R12 ;  /* 0x0002d00c01007387 */ /* 0x000fe80000100a00 */
[----:B------:R-:W-:Y:S04]  /*6c100*/  STL.64 [R1+0x2d8], R14 ;  /* 0x0002d80e01007387 */ /* 0x000fe80000100a00 */
[----:B------:R-:W0:Y:S04]  /*6c110*/  LDSM.16.MT88.4 R12, [R29+0x4280] ;  /* 0x004280001d0c783b */ /* 0x000e280000004200 */
[----:B0-----:R0:W-:Y:S04]  /*6c120*/  STL [R1+0xcbec], R12 ;  /* 0x00cbec0c01007387 */ /* 0x0011e80000100800 */
[----:B------:R1:W-:Y:S04]  /*6c130*/  STL [R1+0xcbe8], R13 ;  /* 0x00cbe80d01007387 */ /* 0x0003e80000100800 */
[----:B------:R2:W-:Y:S04]  /*6c140*/  STL [R1+0xcbe4], R14 ;  /* 0x00cbe40e01007387 */ /* 0x0005e80000100800 */
[----:B------:R3:W-:Y:S04]  /*6c150*/  STL [R1+0xcbe0], R15 ;  /* 0x00cbe00f01007387 */ /* 0x0007e80000100800 */
[----:B0-----:R-:W4:Y:S04]  /*6c160*/  LDL.LU R12, [R1+0x2c0] ;  /* 0x0002c000010c7983 */ /* 0x001f280000300800 */
[----:B-1----:R-:W4:Y:S04]  /*6c170*/  LDL.LU R13, [R1+0x2c4] ;  /* 0x0002c400010d7983 */ /* 0x002f280000300800 */
[----:B--2---:R-:W4:Y:S04]  /*6c180*/  LDL.LU R14, [R1+0x2c8] ;  /* 0x0002c800010e7983 */ /* 0x004f280000300800 */
[----:B---3--:R-:W4:Y:S04]  /*6c190*/  LDL.LU R15, [R1+0x2cc] ;  /* 0x0002cc00010f7983 */ /* 0x008f280000300800 */
[----:B------:R-:W2:Y:S04]  /*6c1a0*/  LDL.LU R4, [R1+0x2a0] ;  /* 0x0002a00001047983 */ /* 0x000ea80000300800 */
[----:B------:R-:W-:Y:S04]  /*6c1b0*/  STL.64 [R1+0x670], R8 ;  /* 0x0006700801007387 */ /* 0x000fe80000100a00 */
[----:B------:R-:W-:Y:S04]  /*6c1c0*/  STL.64 [R1+0x678], R10 ;  /* 0x0006780a01007387 */ /* 0x000fe80000100a00 */
[----:B------:R-:W2:Y:S04]  /*6c1d0*/  LDL.LU R5, [R1+0x2a4] ;  /* 0x0002a40001057983 */ /* 0x000ea80000300800 */
[----:B------:R-:W3:Y:S04]  /*6c1e0*/  LDL.LU R6, [R1+0x2a8] ;  /* 0x0002a80001067983 */ /* 0x000ee80000300800 */
[----:B------:R-:W3:Y:S04]  /*6c1f0*/  LDL.LU R7, [R1+0x2ac] ;  /* 0x0002ac0001077983 */ /* 0x000ee80000300800 */
[----:B---3--:R0:W-:Y:S04]  /*6c200*/  STL.64 [R1+0xcd08], R6 ;  /* 0x00cd080601007387 */ /* 0x0081e80000100a00 */
[----:B--2---:R-:W-:Y:S04]  /*6c210*/  STL.64 [R1+0xcd00], R4 ;  /* 0x00cd000401007387 */ /* 0x004fe80000100a00 */
[----:B------:R-:W2:Y:S04]  /*6c220*/  LDL.64 R26, [R1+0x18] ;  /* 0x00001800011a7983 */ /* 0x000ea80000100a00 */
[----:B0-----:R-:W3:Y:S01]  /*6c230*/  LDL.64 R6, [R1+0x28] ;  /* 0x0000280001067983 */ /* 0x001ee20000100a00 */
[----:B----4-:R-:W-:Y:S03]  /*6c240*/  HMMA.16816.F32 R16, R16, R22, R12 ;  /* 0x000000161010723c */ /* 0x010fe6000000180c */
[----:B--2---:R0:W-:Y:S04]  /*6c250*/  STL.64 [R1+0xcd10], R26 ;  /* 0x00cd101a01007387 */ /* 0x0041e80000100a00 */
[----:B------:R-:W3:Y:S04]  /*6c260*/  LDL.LU R24, [R1+0x2b0] ;  /* 0x0002b00001187983 */ /* 0x000ee80000300800 */
[----:B------:R-:W3:Y:S04]  /*6c270*/  LDL.LU R25, [R1+0x2b4] ;  /* 0x0002b40001197983 */ /* 0x000ee80000300800 */
[----:B0-----:R-:W3:Y:S04]  /*6c280*/  LDL.LU R26, [R1+0x2b8] ;  /* 0x0002b800011a7983 */ /* 0x001ee80000300800 */
[----:B------:R-:W3:Y:S04]  /*6c290*/  LDL.LU R27, [R1+0x2bc] ;  /* 0x0002bc00011b7983 */ /* 0x000ee80000300800 */
[----:B------:R-:W2:Y:S04]  /*6c2a0*/  LDL.LU R8, [R1+0x280] ;  /* 0x0002800001087983 */ /* 0x000ea80000300800 */
[----:B------:R-:W2:Y:S04]  /*6c2b0*/  LDL.LU R9, [R1+0x284] ;  /* 0x0002840001097983 */ /* 0x000ea80000300800 */
[----:B------:R-:W4:Y:S04]  /*6c2c0*/  LDL.LU R10, [R1+0x288] ;  /* 0x00028800010a7983 */ /* 0x000f280000300800 */
[----:B------:R-:W4:Y:S01]  /*6c2d0*/  LDL.LU R11, [R1+0x28c] ;  /* 0x00028c00010b7983 */ /* 0x000f220000300800 */
[----:B------:R-:W-:-:S02]  /*6c2e0*/  IMAD.MOV.U32 R13, RZ, RZ, R22 ;  /* 0x000000ffff0d7224 */ /* 0x000fc400078e0016 */
[----:B------:R-:W-:Y:S01]  /*6c2f0*/  IMAD.MOV.U32 R12, RZ, RZ, R23 ;  /* 0x000000ffff0c7224 */ /* 0x000fe200078e0017 */
[----:B----4-:R-:W-:Y:S04]  /*6c300*/  STL.64 [R1+0xcce0], R10 ;  /* 0x00cce00a01007387 */ /* 0x010fe80000100a00 */
[----:B--2---:R0:W-:Y:S04]  /*6c310*/  STL.64 [R1+0xccd8], R8 ;  /* 0x00ccd80801007387 */ /* 0x0041e80000100a00 */
[----:B0-----:R-:W2:Y:S04]  /*6c320*/  LDL.LU R8, [R1+0x290] ;  /* 0x0002900001087983 */ /* 0x001ea80000300800 */
[----:B------:R-:W2:Y:S04]  /*6c330*/  LDL.LU R9, [R1+0x294] ;  /* 0x0002940001097983 */ /* 0x000ea80000300800 */
[----:B------:R-:W2:Y:S04]  /*6c340*/  LDL.LU R10, [R1+0x298] ;  /* 0x00029800010a7983 */ /* 0x000ea80000300800 */
[----:B------:R-:W2:Y:S04]  /*6c350*/  LDL.LU R11, [R1+0x29c] ;  /* 0x00029c00010b7983 */ /* 0x000ea80000300800 */
[----:B------:R-:W-:Y:S04]  /*6c360*/  STL.64 [R1+0x2c0], R16 ;  /* 0x0002c01001007387 */ /* 0x000fe80000100a00 */
[----:B------:R0:W-:Y:S04]  /*6c370*/  STL.64 [R1+0x2c8], R18 ;  /* 0x0002c81201007387 */ /* 0x0001e80000100a00 */
[----:B------:R-:W3:Y:S04]  /*6c380*/  LDL.LU.64 R22, [R1+0xcd20] ;  /* 0x00cd200001167983 */ /* 0x000ee80000300a00 */
[----:B------:R-:W3:Y:S04]  /*6c390*/  LDL.LU.64 R20, [R1+0xcd18] ;  /* 0x00cd180001147983 */ /* 0x000ee80000300a00 */
[----:B0-----:R-:W4:Y:S04]  /*6c3a0*/  LDL.64 R18, [R1+0x38] ;  /* 0x0000380001127983 */ /* 0x001f280000100a00 */
[----:B----4-:R0:W-:Y:S04]  /*6c3b0*/  STL.64 [R1+0xcca0], R18 ;  /* 0x00cca01201007387 */ /* 0x0101e80000100a00 */
[----:B------:R-:W4:Y:S04]  /*6c3c0*/  LDL.LU R16, [R1+0x260] ;  /* 0x0002600001107983 */ /* 0x000f280000300800 */
[----:B------:R-:W4:Y:S04]  /*6c3d0*/  LDL.LU R17, [R1+0x264] ;  /* 0x0002640001117983 */ /* 0x000f280000300800 */
[----:B0-----:R-:W2:Y:S04]  /*6c3e0*/  LDL.LU R18, [R1+0x268] ;  /* 0x0002680001127983 */ /* 0x001ea80000300800 */
[----:B------:R-:W2:Y:S01]  /*6c3f0*/  LDL.LU R19, [R1+0x26c] ;  /* 0x00026c0001137983 */ /* 0x000ea20000300800 */
[----:B---3--:R-:W-:Y:S01]  /*6c400*/  HMMA.16816.F32 R24, R20, R6, R24 ;  /* 0x000000061418723c */ /* 0x008fe20000001818 */
[----:B------:R-:W-:-:S02]  /*6c410*/  IMAD.MOV.U32 R2, RZ, RZ, R6 ;  /* 0x000000ffff027224 */ /* 0x000fc400078e0006 */
[----:B------:R-:W-:Y:S01]  /*6c420*/  IMAD.MOV.U32 R0, RZ, RZ, R7 ;  /* 0x000000ffff007224 */ /* 0x000fe200078e0007 */
[----:B--2---:R-:W-:Y:S04]  /*6c430*/  STL.64 [R1+0xccb0], R18 ;  /* 0x00ccb01201007387 */ /* 0x004fe80000100a00 */
        /* <DEDUP_REMOVED lines=13> */
[----:B------:R-:W-:Y:S11]  /*6c510*/  IMAD.MOV.U32 R3, RZ, RZ, R27 ;  /* 0x000000ffff037224 */ /* 0x000ff600078e001b */
[----:B------:R-:W-:Y:S11]  /*6c520*/  @!UPT UIADD3 URZ, URZ, URZ, URZ ;  /* 0x0000003f3f3ff290 */ /* 0x000ff6000fffe03f */
[----:B------:R0:W-:Y:S04]  /*6c530*/  STL.64 [R1+0x2a0], R4 ;  /* 0x0002a00401007387 */ /* 0x0001e80000100a00 */
[----:B------:R1:W-:Y:S01]  /*6c540*/  STL.64 [R1+0x2a8], R6 ;  /* 0x0002a80601007387 */ /* 0x0003e20000100a00 */
[----:B0-----:R-:W-:-:S03]  /*6c550*/  IMAD.MOV.U32 R5, RZ, RZ, R26 ;  /* 0x000000ffff057224 */ /* 0x001fc600078e001a */
[----:B-1----:R-:W3:Y:S04]  /*6c560*/  LDL.LU.64 R6, [R1+0xccf8] ;  /* 0x00ccf80001067983 */ /* 0x002ee80000300a00 */
[----:B------:R-:W4:Y:S04]  /*6c570*/  LDL.LU R4, [R1+0xccf0] ;  /* 0x00ccf00001047983 */ /* 0x000f280000300800 */
[----:B------:R-:W2:Y:S04]  /*6c580*/  LDL.LU.64 R26, [R1+0xcce8] ;  /* 0x00cce800011a7983 */ /* 0x000ea80000300a00 */
[----:B------:R-:W-:Y:S04]  /*6c590*/  STL [R1+0xcbfc], R3 ;  /* 0x00cbfc0301007387 */ /* 0x000fe80000100800 */
        /* <DEDUP_REMOVED lines=11> */
[----:B------:R0:W-:Y:S04]  /*6c650*/  STL [R1+0xcc60], R15 ;  /* 0x00cc600f01007387 */ /* 0x0001e80000100800 */
        /* <DEDUP_REMOVED lines=21> */
[----:B------:R-:W-:Y:S04]  /*6c7b0*/  STL.64 [R1+0xcb88], R10 ;  /* 0x00cb880a01007387 */ /* 0x000fe80000100a00 */
[----:B----4-:R0:W-:Y:S04]  /*6c7c0*/  STL.64 [R1+0xcb80], R8 ;  /* 0x00cb800801007387 */ /* 0x0101e80000100a00 */
[----:B0-----:R-:W4:Y:S04]  /*6c7d0*/  LDL.LU R8, [R1+0x250] ;  /* 0x0002500001087983 */ /* 0x001f280000300800 */
[----:B------:R-:W4:Y:S04]  /*6c7e0*/  LDL.LU R9, [R1+0x254] ;  /* 0x0002540001097983 */ /* 0x000f280000300800 */
[----:B------:R-:W4:Y:S04]  /*6c7f0*/  LDL.LU R10, [R1+0x258] ;  /* 0x00025800010a7983 */ /* 0x000f280000300800 */
[----:B------:R-:W4:Y:S01]  /*6c800*/  LDL.LU R11, [R1+0x25c] ;  /* 0x00025c00010b7983 */ /* 0x000f220000300800 */
[C---:B--2---:R-:W-:Y:S11]  /*6c810*/  HMMA.16816.F32 R16, R20.reuse, R6, R16 ;  /* 0x000000061410723c */ /* 0x044ff60000001810 */
[----:B------:R-:W-:Y:S11]  /*6c820*/  @!UPT UIADD3 URZ, URZ, URZ, URZ ;  /* 0x0000003f3f3ff290 */ /* 0x000ff6000fffe03f */
[----:B------:R-:W-:Y:S01]  /*6c830*/  @!UPT UIADD3 URZ, URZ, URZ, URZ ;  /* 0x0000003f3f3ff290 */ /* 0x000fe2000fffe03f */
[----:B------:R-:W-:Y:S04]  /*6c840*/  STL.64 [R1+0x260], R16 ;  /* 0x0002601001007387 */ /* 0x000fe80000100a00 */
[----:B------:R0:W-:Y:S04]  /*6c850*/  STL.64 [R1+0x268], R18 ;  /* 0x0002681201007387 */ /* 0x0001e80000100a00 */
[----:B0-----:R-:W4:Y:S04]  /*6c860*/  LDL.LU.64 R18, [R1+0xcca0] ;  /* 0x00cca00001127983 */ /* 0x001f280000300a00 */
[----:B------:R0:W-:Y:S04]  /*6c870*/  STL.64 [R1+0xcb78], R6 ;  /* 0x00cb780601007387 */ /* 0x0001e80000100a00 */
[----:B------:R1:W-:Y:S01]  /*6c880*/  STL [R1+0xcb70], R4 ;  /* 0x00cb700401007387 */ /* 0x0003e20000100800 */
[----:B----4-:R-:W-:Y:S01]  /*6c890*/  HMMA.16816.F32 R8, R20, R18, R8 ;  /* 0x000000121408723c */ /* 0x010fe20000001808 */
[----:B0-----:R-:W-:-:S02]  /*6c8a0*/  IMAD.MOV.U32 R6, RZ, RZ, R18 ;  /* 0x000000ffff067224 */ /* 0x001fc400078e0012 */
[----:B-1----:R-:W-:Y:S02]  /*6c8b0*/  IMAD.MOV.U32 R4, RZ, RZ, R19 ;  /* 0x000000ffff047224 */ /* 0x002fe400078e0013 */
[----:B------:R-:W0:Y:S11]  /*6c8c0*/  LDSM.16.MT88.4 R16, [R29+0x4300] ;  /* 0x004300001d10783b */ /* 0x000e360000004200 */
[----:B------:R-:W-:Y:S07]  /*6c8d0*/  @!UPT UIADD3 URZ, URZ, URZ, URZ ;  /* 0x0000003f3f3ff290 */ /* 0x000fee000fffe03f */
[----:B------:R-:W-:Y:S04]  /*6c8e0*/  STL.64 [R1+0x250], R8 ;  /* 0x0002500801007387 */ /* 0x000fe80000100a00 */
[----:B------:R-:W-:Y:S04]  /*6c8f0*/  STL.64 [R1+0x258], R10 ;  /* 0x0002580a01007387 */ /* 0x000fe80000100a00 */
[----:B0-----:R0:W-:Y:S04]  /*6c900*/  STL.64 [R1+0xca88], R18 ;  /* 0x00ca881201007387 */ /* 0x0011e80000100a00 */
[----:B------:R-:W-:Y:S01]  /*6c910*/  STL.64 [R1+0xca80], R16 ;  /* 0x00ca801001007387 */ /* 0x000fe20000100a00 */
[----:B0-----:R-:W-:-:S02]  /*6c920*/  IMAD.MOV.U32 R18, RZ, RZ, R13 ;  /* 0x000000ffff127224 */ /* 0x001fc400078e000d */
[----:B------:R-:W-:-:S05]  /*6c930*/  IMAD.MOV.U32 R19, RZ, RZ, R12 ;  /* 0x000000ffff137224 */ /* 0x000fca00078e000c */
[----:B------:R0:W-:Y:S04]  /*6c940*/  STL.64 [R1+0xcc10], R18 ;  /* 0x00cc101201007387 */ /* 0x0001e80000100a00 */
[----:B0-----:R-:W2:Y:S04]  /*6c950*/  LDL.64 R18, [R1+0x58] ;  /* 0x0000580001127983 */ /* 0x001ea80000100a00 */
[----:B--2---:R0:W-:Y:S04]  /*6c960*/  STL.64 [R1+0xcc28], R18 ;  /* 0x00cc281201007387 */ /* 0x0041e80000100a00 */
[----:B0-----:R-:W2:Y:S01]  /*6c970*/  LDL.64 R18, [R1+0x68] ;  /* 0x0000680001127983 */ /* 0x001ea20000100a00 */
[----:B------:R-:W-:-:S02]  /*6c980*/  IMAD.MOV.U32 R8, RZ, RZ, R14 ;  /* 0x000000ffff087224 */ /* 0x000fc400078e000e */
[----:B------:R-:W-:Y:S01]  /*6c990*/  IMAD.MOV.U32 R7, RZ, RZ, R15 ;  /* 0x000000ffff077224 */ /* 0x000fe200078e000f */
[----:B--2---:R3:W-:Y:S02]  /*6c9a0*/  STL.64 [R1+0xcc40], R18 ;  /* 0x00cc401201007387 */ /* 0x0047e40000100a00 */
[C---:B---3--:R-:W-:Y:S11]  /*6c9b0*/  HMMA.16816.F32 R16, R20.reuse, R14, R24 ;  /* 0x0000000e1410723c */ /* 0x048ff60000001818 */
[----:B------:R-:W-:Y:S11]  /*6c9c0*/  @!UPT UIADD3 URZ, URZ, URZ, URZ ;  /* 0x0000003f3f3ff290 */ /* 0x000ff6000fffe03f */
[----:B------:R-:W-:Y:S01]  /*6c9d0*/  @!UPT UIADD3 URZ, URZ, URZ, URZ ;  /* 0x0000003f3f3ff290 */ /* 0x000fe2000fffe03f */
[----:B------:R-:W-:Y:S04]  /*6c9e0*/  STL.64 [R1+0x660], R16 ;  /* 0x0006601001007387 */ /* 0x000fe80000100a00 */
[----:B------:R-:W-:Y:S04]  /*6c9f0*/  STL.64 [R1+0x668], R18 ;  /* 0x0006681201007387 */ /* 0x000fe80000100a00 */
[----:B------:R0:W-:Y:S04]  /*6ca00*/  STL [R1+0xcc98], R8 ;  /* 0x00cc980801007387 */ /* 0x0001e80000100800 */
[----:B------:R-:W2:Y:S04]  /*6ca10*/  LDL.LU R12, [R1+0x620] ;  /* 0x00062000010c7983 */ /* 0x000ea80000300800 */
[----:B------:R-:W2:Y:S04]  /*6ca20*/  LDL.LU R13, [R1+0x624] ;  /* 0x00062400010d7983 */ /* 0x000ea80000300800 */
[----:B------:R-:W3:Y:S04]  /*6ca30*/  LDL.LU R14, [R1+0x628] ;  /* 0x00062800010e7983 */ /* 0x000ee80000300800 */
[----:B------:R-:W3:Y:S04]  /*6ca40*/  LDL.LU R15, [R1+0x62c] ;  /* 0x00062c00010f7983 */ /* 0x000ee80000300800 */
[----:B------:R-:W4:Y:S04]  /*6ca50*/  LDL.LU R24, [R1+0x640] ;  /* 0x0006400001187983 */ /* 0x000f280000300800 */
[----:B------:R-:W4:Y:S04]  /*6ca60*/  LDL.LU R25, [R1+0x644] ;  /* 0x0006440001197983 */ /* 0x000f280000300800 */
[----:B------:R-:W2:Y:S04]  /*6ca70*/  LDL.LU R26, [R1+0x648] ;  /* 0x00064800011a7983 */ /* 0x000ea80000300800 */
[----:B------:R-:W2:Y:S04]  /*6ca80*/  LDL.LU R27, [R1+0x64c] ;  /* 0x00064c00011b7983 */ /* 0x000ea80000300800 */
[----:B0-----:R-:W3:Y:S04]  /*6ca90*/  LDL.LU R8, [R1+0x650] ;  /* 0x0006500001087983 */ /* 0x001ee80000300800 */
[----:B------:R-:W3:Y:S04]  /*6caa0*/  LDL.LU R9, [R1+0x654] ;  /* 0x0006540001097983 */ /* 0x000ee80000300800 */
[----:B------:R-:W3:Y:S04]  /*6cab0*/  LDL.LU R10, [R1+0x658] ;  /* 0x00065800010a7983 */ /* 0x000ee80000300800 */
[----:B------:R-:W3:Y:S04]  /*6cac0*/  LDL.LU R11, [R1+0x65c] ;  /* 0x00065c00010b7983 */ /* 0x000ee80000300800 */
[----:B--2---:R0:W-:Y:S04]  /*6cad0*/  STL.64 [R1+0xcc90], R26 ;  /* 0x00cc901a01007387 */ /* 0x0041e80000100a00 */
[----:B----4-:R-:W-:Y:S04]  /*6cae0*/  STL.64 [R1+0xcc88], R24 ;  /* 0x00cc881801007387 */ /* 0x010fe80000100a00 */
[----:B0-----:R-:W2:Y:S04]  /*6caf0*/  LDL.64 R26, [R1+0xb8] ;  /* 0x0000b800011a7983 */ /* 0x001ea80000100a00 */
[----:B---3--:R0:W-:Y:S04]  /*6cb00*/  STL.64 [R1+0xcc70], R14 ;  /* 0x00cc700e01007387 */ /* 0x0081e80000100a00 */
[----:B------:R-:W-:Y:S04]  /*6cb10*/  STL.64 [R1+0xcc68], R12 ;  /* 0x00cc680c01007387 */ /* 0x000fe80000100a00 */
[----:B0-----:R-:W3:Y:S04]  /*6cb20*/  LDL.64 R14, [R1+0x98] ;  /* 0x00009800010e7983 */ /* 0x001ee80000100a00 */
[----:B---3--:R0:W-:Y:S04]  /*6cb30*/  STL.64 [R1+0xcc80], R14 ;  /* 0x00cc800e01007387 */ /* 0x0081e80000100a00 */
[----:B------:R-:W3:Y:S04]  /*6cb40*/  LDL.64 R18, [R1+0x78] ;  /* 0x0000780001127983 */ /* 0x000ee80000100a00 */
[----:B0-----:R-:W4:Y:S04]  /*6cb50*/  LDL.64 R14, [R1+0xa8] ;  /* 0x0000a800010e7983 */ /* 0x001f280000100a00 */
[----:B---3--:R0:W-:Y:S04]  /*6cb60*/  STL.64 [R1+0xcc58], R18 ;  /* 0x00cc581201007387 */ /* 0x0081e80000100a00 */
[----:B0-----:R-:W3:Y:S04]  /*6cb70*/  LDL.64 R18, [R1+0x88] ;  /* 0x0000880001127983 */ /* 0x001ee80000100a00 */
[----:B---3--:R0:W-:Y:S04]  /*6cb80*/  STL.64 [R1+0xcc78], R18 ;  /* 0x00cc781201007387 */ /* 0x0081e80000100a00 */
[----:B------:R-:W3:Y:S04]  /*6cb90*/  LDL.LU R16, [R1+0x630] ;  /* 0x0006300001107983 */ /* 0x000ee80000300800 */
[----:B------:R-:W3:Y:S04]  /*6cba0*/  LDL.LU R17, [R1+0x634] ;  /* 0x0006340001117983 */ /* 0x000ee80000300800 */
[----:B0-----:R-:W3:Y:S04]  /*6cbb0*/  LDL.LU R18, [R1+0x638] ;  /* 0x0006380001127983 */ /* 0x001ee80000300800 */
[----:B------:R-:W3:Y:S04]  /*6cbc0*/  LDL.LU R19, [R1+0x63c] ;  /* 0x00063c0001137983 */ /* 0x000ee80000300800 */
[----:B------:R-:W-:Y:S04]  /*6cbd0*/  STL.64 [R1+0xcc20], R6 ;  /* 0x00cc200601007387 */ /* 0x000fe80000100a00 */
[----:B------:R0:W-:Y:S04]  /*6cbe0*/  STL [R1+0xcc18], R4 ;  /* 0x00cc180401007387 */ /* 0x0001e80000100800 */
[----:B0-----:R-:W3:Y:S04]  /*6cbf0*/  LDL.LU R4, [R1+0x5f0] ;  /* 0x0005f00001047983 */ /* 0x001ee80000300800 */
[----:B------:R-:W3:Y:S04]  /*6cc00*/  LDL.LU R5, [R1+0x5f4] ;  /* 0x0005f40001057983 */ /* 0x000ee80000300800 */
[----:B------:R-:W3:Y:S04]  /*6cc10*/  LDL.LU R6, [R1+0x5f8] ;  /* 0x0005f80001067983 */ /* 0x000ee80000300800 */
[----:B------:R-:W3:Y:S01]  /*6cc20*/  LDL.LU R7, [R1+0x5fc] ;  /* 0x0005fc0001077983 */ /* 0x000ee20000300800 */
[----:B--2---:R-:W-:Y:S03]  /*6cc30*/  HMMA.16816.F32 R8, R20, R26, R8 ;  /* 0x0000001a1408723c */ /* 0x004fe60000001808 */
[----:B---3--:R-:W-:Y:S04]  /*6cc40*/  STL.64 [R1+0xcc38], R6 ;  /* 0x00cc380601007387 */ /* 0x008fe80000100a00 */
        /* <DEDUP_REMOVED lines=11> */
[----:B------:R0:W-:Y:S04]  /*6cd00*/  STL.64 [R1+0x650], R8 ;  /* 0x0006500801007387 */ /* 0x0001e80000100a00 */
[----:B------:R1:W-:Y:S04]  /*6cd10*/  STL.64 [R1+0x658], R10 ;  /* 0x0006580a01007387 */ /* 0x0003e80000100a00 */
[----:B0-----:R-:W3:Y:S01]  /*6cd20*/  LDL.LU R8, [R1+0xcc98] ;  /* 0x00cc980001087983 */ /* 0x001ee20000300800 */
[----:B------:R-:W-:-:S02]  /*6cd30*/  IMAD.MOV.U32 R9, RZ, RZ, R27 ;  /* 0x000000ffff097224 */ /* 0x000fc400078e001b */
[----:B-1----:R-:W-:Y:S02]  /*6cd40*/  IMAD.MOV.U32 R10, RZ, RZ, R26 ;  /* 0x000000ffff0a7224 */ /* 0x002fe400078e001a */
[----:B------:R-:W2:Y:S04]  /*6cd50*/  LDL.LU.64 R26, [R1+0xcc90] ;  /* 0x00cc9000011a7983 */ /* 0x000ea80000300a00 */
[----:B------:R-:W2:Y:S01]  /*6cd60*/  LDL.LU.64 R24, [R1+0xcc88] ;  /* 0x00cc880001187983 */ /* 0x000ea20000300a00 */
[----:B----4-:R-:W-:Y:S01]  /*6cd70*/  IMAD.MOV.U32 R11, RZ, RZ, R15 ;  /* 0x000000ffff0b7224 */ /* 0x010fe200078e000f */
[----:B--2---:R-:W-:Y:S11]  /*6cd80*/  HMMA.16816.F32 R24, R20, R14, R24 ;  /* 0x0000000e1418723c */ /* 0x004ff60000001818 */
[----:B------:R-:W-:Y:S11]  /*6cd90*/  @!UPT UIADD3 URZ, URZ, URZ, URZ ;  /* 0x0000003f3f3ff290 */ /* 0x000ff6000fffe03f */
[----:B------:R-:W-:Y:S01]  /*6cda0*/  @!UPT UIADD3 URZ, URZ, URZ, URZ ;  /* 0x0000003f3f3ff290 */ /* 0x000fe2000fffe03f */
[----:B------:R0:W-:Y:S04]  /*6cdb0*/  STL.64 [R1+0x640], R24 ;  /* 0x0006401801007387 */ /* 0x0001e80000100a00 */
[----:B------:R-:W-:Y:S01]  /*6cdc0*/  STL.64 [R1+0x648], R26 ;  /* 0x0006481a01007387 */ /* 0x000fe20000100a00 */
[----:B0-----:R-:W-:-:S03]  /*6cdd0*/  IMAD.MOV.U32 R24, RZ, RZ, R14 ;  /* 0x000000ffff187224 */ /* 0x001fc600078e000e */
[----:B------:R-:W2:Y:S04]  /*6cde0*/  LDL.LU.64 R14, [R1+0xcc80] ;  /* 0x00cc8000010e7983 */ /* 0x000ea80000300a00 */
[----:B------:R-:W-:Y:S04]  /*6cdf0*/  STL.64 [R1+0xcc08], R10 ;  /* 0x00cc080a01007387 */ /* 0x000fe80000100a00 */
[----:B---3--:R0:W-:Y:S04]  /*6ce00*/  STL.64 [R1+0xcc00], R8 ;  /* 0x00cc000801007387 */ /* 0x0081e80000100a00 */
[----:B0-----:R-:W3:Y:S04]  /*6ce10*/  LDL.LU R8, [R1+0x240] ;  /* 0x0002400001087983 */ /* 0x001ee80000300800 */
[----:B------:R-:W3:Y:S04]  /*6ce20*/  LDL.LU R9, [R1+0x244] ;  /* 0x0002440001097983 */ /* 0x000ee80000300800 */
[----:B------:R-:W3:Y:S04]  /*6ce30*/  LDL.LU R10, [R1+0x248] ;  /* 0x00024800010a7983 */ /* 0x000ee80000300800 */
[----:B------:R-:W3:Y:S01]  /*6ce40*/  LDL.LU R11, [R1+0x24c] ;  /* 0x00024c00010b7983 */ /* 0x000ee20000300800 */
        /* <DEDUP_REMOVED lines=9> */
[----:B--2---:R-:W-:Y:S01]  /*6cee0*/  HMMA.16816.F32 R12, R20, R18, R12 ;  /* 0x00000012140c723c */ /* 0x004fe2000000180c */
[----:B------:R-:W-:Y:S11]  /*6cef0*/  IMAD.MOV.U32 R27, RZ, RZ, R19 ;  /* 0x000000ffff1b7224 */ /* 0x000ff600078e0013 */
[----:B------:R-:W-:Y:S11]  /*6cf00*/  @!UPT UIADD3 URZ, URZ, URZ, URZ ;  /* 0x0000003f3f3ff290 */ /* 0x000ff6000fffe03f */
[----:B------:R-:W-:Y:S04]  /*6cf10*/  STL.64 [R1+0x620], R12 ;  /* 0x0006200c01007387 */ /* 0x000fe80000100a00 */
[----:B------:R0:W-:Y:S04]  /*6cf20*/  STL.64 [R1+0x628], R14 ;  /* 0x0006280e01007387 */ /* 0x0001e80000100a00 */
[----:B0-----:R-:W2:Y:S01]  /*6cf30*/  LDL.LU R15, [R1+0xcc60] ;  /* 0x00cc6000010f7983 */ /* 0x001ea20000300800 */
[----:B------:R-:W-:-:S03]  /*6cf40*/  IMAD.MOV.U32 R14, RZ, RZ, R18 ;  /* 0x000000ffff0e7224 */ /* 0x000fc600078e0012 */
[----:B------:R-:W4:Y:S02]  /*6cf50*/  LDL.LU.64 R18, [R1+0xcc58] ;  /* 0x00cc580001127983 */ /* 0x000f240000300a00 */
[C---:B----4-:R-:W-:Y:S01]  /*6cf60*/  HMMA.16816.F32 R4, R20.reuse, R18, R4 ;  /* 0x000000121404723c */ /* 0x050fe20000001804 */
[----:B------:R-:W-:Y:S02]  /*6cf70*/  IMAD.MOV.U32 R12, RZ, RZ, R18 ;  /* 0x000000ffff0c7224 */ /* 0x000fe400078e0012 */
[----:B------:R-:W-:Y:S11]  /*6cf80*/  IMAD.MOV.U32 R13, RZ, RZ, R19 ;  /* 0x000000ffff0d7224 */ /* 0x000ff600078e0013 */
[----:B------:R-:W-:Y:S09]  /*6cf90*/  @!UPT UIADD3 URZ, URZ, URZ, URZ ;  /* 0x0000003f3f3ff290 */ /* 0x000ff2000fffe03f */
[----:B------:R-:W-:Y:S01]  /*6cfa0*/  STL.64 [R1+0x610], R4 ;  /* 0x0006100401007387 */ /* 0x000fe20000100a00 */
[----:B------:R0:W-:Y:S03]  /*6cfb0*/  STL.64 [R1+0x618], R6 ;  /* 0x0006180601007387 */ /* 0x0001e60000100a00 */
[----:B0-----:R-:W4:Y:S01]  /*6cfc0*/  LDL.LU.64 R6, [R1+0xcc50] ;  /* 0x00cc500001067983 */ /* 0x001f220000300a00 */
[----:B------:R-:W4:Y:S02]  /*6cfd0*/  LDL.LU.64 R4, [R1+0xcc48] ;  /* 0x00cc480001047983 */ /* 0x000f240000300a00 */
[----:B------:R-:W4:Y:S02]  /*6cfe0*/  LDL.LU.64 R18, [R1+0xcc40] ;  /* 0x00cc400001127983 */ /* 0x000f240000300a00 */
[----:B----4-:R-:W-:Y:S01]  /*6cff0*/  HMMA.16816.F32 R4, R20, R18, R4 ;  /* 0x000000121404723c */ /* 0x010fe20000001804 */
[----:B------:R-:W-:-:S02]  /*6d000*/  IMAD.MOV.U32 R0, RZ, RZ, R18 ;  /* 0x000000ffff007224 */ /* 0x000fc400078e0012 */
[----:B------:R-:W-:Y:S11]  /*6d010*/  IMAD.MOV.U32 R2, RZ, RZ, R19 ;  /* 0x000000ffff027224 */ /* 0x000ff600078e0013 */
[----:B------:R-:W-:Y:S09]  /*6d020*/  @!UPT UIADD3 URZ, URZ, URZ, URZ ;  /* 0x0000003f3f3ff290 */ /* 0x000ff2000fffe03f */
[----:B------:R-:W-:Y:S01]  /*6d030*/  STL.64 [R1+0x600], R4 ;  /* 0x0006000401007387 */ /* 0x000fe20000100a00 */
[----:B------:R0:W-:Y:S03]  /*6d040*/  STL.64 [R1+0x608], R6 ;  /* 0x0006080601007387 */ /* 0x0001e60000100a00 */
[----:B0-----:R-:W4:Y:S01]  /*6d050*/  LDL.LU.64 R6, [R1+0xcc38] ;  /* 0x00cc380001067983 */ /* 0x001f220000300a00 */
[----:B------:R-:W4:Y:S02]  /*6d060*/  LDL.LU.64 R4, [R1+0xcc30] ;  /* 0x00cc300001047983 */ /* 0x000f240000300a00 */
[----:B------:R-:W4:Y:S02]  /*6d070*/  LDL.LU.64 R18, [R1+0xcc28] ;  /* 0x00cc280001127983 */ /* 0x000f240000300a00 */
[C---:B----4-:R-:W-:Y:S01]  /*6d080*/  HMMA.16816.F32 R4, R20.reuse, R18, R4 ;  /* 0x000000121404723c */ /* 0x050fe20000001804 */
[----:B------:R-:W-:Y:S11]  /*6d090*/  IMAD.MOV.U32 R3, RZ, RZ, R18 ;  /* 0x000000ffff037224 */ /* 0x000ff600078e0012 */
[----:B------:R-:W-:Y:S11]  /*6d0a0*/  @!UPT UIADD3 URZ, URZ, URZ, URZ ;  /* 0x0000003f3f3ff290 */ /* 0x000ff6000fffe03f */
[----:B------:R0:W-:Y:S01]  /*6d0b0*/  STL.64 [R1+0x5f0], R4 ;  /* 0x0005f00401007387 */ /* 0x0001e20000100a00 */
[----:B------:R1:W-:Y:S02]  /*6d0c0*/  STL.64 [R1+0x5f8], R6 ;  /* 0x0005f80601007387 */ /* 0x0003e40000100a00 */
[----:B0-----:R-:W-:Y:S01]  /*6d0d0*/  IMAD.MOV.U32 R5, RZ, RZ, R19 ;  /* 0x000000ffff057224 */ /* 0x001fe200078e0013 */
[----:B-1----:R-:W4:Y:S01]  /*6d0e0*/  LDL.LU.64 R6, [R1+0xcc20] ;  /* 0x00cc200001067983 */ /* 0x002f220000300a00 */
[----:B------:R-:W2:Y:S02]  /*6d0f0*/  LDL.LU R4, [R1+0xcc18] ;  /* 0x00cc180001047983 */ /* 0x000ea40000300800 */
[----:B------:R-:W3:Y:S02]  /*6d100*/  LDL.LU.64 R18, [R1+0xcc10] ;  /* 0x00cc100001127983 */ /* 0x000ee40000300a00 */
[----:B---3--:R-:W-:Y:S01]  /*6d110*/  HMMA.16816.F32 R20, R20, R18, R8 ;  /* 0x000000121414723c */ /* 0x008fe20000001808 */
[----:B------:R-:W3:Y:S01]  /*6d120*/  LDL.LU.64 R10, [R1+0xcc08] ;  /* 0x00cc0800010a7983 */ /* 0x000ee20000300a00 */
[----:B------:R-:W2:Y:S02]  /*6d130*/  LDL.LU.64 R8, [R1+0xcc00] ;  /* 0x00cc000001087983 */ /* 0x000ea40000300a00 */
[----:B------:R-:W2:Y:S11]  /*6d140*/  LDL.LU R16, [R1+0x230] ;  /* 0x0002300001107983 */ /* 0x000eb60000300800 */
[----:B------:R-:W-:Y:S08]  /*6d150*/  @!UPT UIADD3 URZ, URZ, URZ, URZ ;  /* 0x0000003f3f3ff290 */ /* 0x000ff0000fffe03f */
[----:B------:R-:W-:Y:S01]  /*6d160*/  STL.64 [R1+0x240], R20 ;  /* 0x0002401401007387 */ /* 0x000fe20000100a00 */
[----:B------:R-:W-:Y:S02]  /*6d170*/  STL.64 [R1+0x248], R22 ;  /* 0x0002481601007387 */ /* 0x000fe40000100a00 */
[----:B------:R-:W2:Y:S02]  /*6d180*/  LDL.LU R17, [R1+0x234] ;  /* 0x0002340001117983 */ /* 0x000ea40000300800 */
[----:B------:R-:W2:Y:S01]  /*6d190*/  LDL.LU R18, [R1+0x238] ;  /* 0x0002380001127983 */ /* 0x000ea20000300800 */
[----:B------:R-:W2:Y:S04]  /*6d1a0*/  LDL.LU R19, [R1+0x23c] ;  /* 0x00023c0001137983 */ /* 0x000ea80000300800 */
[----:B------:R-:W0:Y:S04]  /*6d1b0*/  LDSM.16.MT88.4 R20, [R29+0x4380] ;  /* 0x004380001d14783b */ /* 0x000e280000004200 */
[----:B--2---:R1:W-:Y:S01]  /*6d1c0*/  STL.64 [R1+0xca98], R18 ;  /* 0x00ca981201007387 */ /* 0x0043e20000100a00 */
[----:B------:R-:W-:Y:S02]  /*6d1d0*/  STL.64 [R1+0xca90], R16 ;  /* 0x00ca901001007387 */ /* 0x000fe40000100a00 */
[----:B-1----:R-:W-:-:S02]  /*6d1e0*/  IMAD.MOV.U32 R18, RZ, RZ, R3 ;  /* 0x000000ffff127224 */ /* 0x002fc400078e0003 */
[----:B------:R-:W-:Y:S01]  /*6d1f0*/  IMAD.MOV.U32 R19, RZ, RZ, R5 ;  /* 0x000000ffff137224 */ /* 0x000fe200078e0005 */
[----:B------:R-:W2:Y:S01]  /*6d200*/  LDL.LU R3, [R1+0xcbfc] ;  /* 0x00cbfc0001037983 */ /* 0x000ea20000300800 */
[----:B------:R-:W2:Y:S03]  /*6d210*/  LDL.LU R5, [R1+0xcbf8] ;  /* 0x00cbf80001057983 */ /* 0x000ea60000300800 */
[----:B------:R1:W-:Y:S02]  /*6d220*/  STL.64 [R1+0xcaa8], R18 ;  /* 0x00caa81201007387 */ /* 0x0003e40000100a00 */
[----:B-1----:R-:W-:Y:S02]  /*6d230*/  IMAD.MOV.U32 R18, RZ, RZ, R0 ;  /* 0x000000ffff127224 */ /* 0x002fe400078e0000 */
[----:B------:R-:W-:Y:S01]  /*6d240*/  IMAD.MOV.U32 R19, RZ, RZ, R2 ;  /* 0x000000ffff137224 */ /* 0x000fe200078e0002 */
[----:B------:R-:W2:Y:S01]  /*6d250*/  LDL.LU R0, [R1+0xcbf4] ;  /* 0x00cbf40001007983 */ /* 0x000ea20000300800 */
[----:B------:R-:W2:Y:S03]  /*6d260*/  LDL.LU R2, [R1+0xcbf0] ;  /* 0x00cbf00001027983 */ /* 0x000ea60000300800 */
[----:B------:R-:W-:Y:S01]  /*6d270*/  STL.64 [R1+0xcac0], R18 ;  /* 0x00cac01201007387 */ /* 0x000fe20000100a00 */
[----:B0-----:R0:W-:Y:S02]  /*6d280*/  STL.64 [R1+0xc970], R22 ;  /* 0x00c9701601007387 */ /* 0x0011e40000100a00 */
[----:B------:R1:W-:Y:S01]  /*6d290*/  STL.64 [R1+0xc968], R20 ;  /* 0x00c9681401007387 */ /* 0x0003e20000100a00 */
[----:B0-----:R-:W2:Y:S01]  /*6d2a0*/  LDL.LU.64 R22, [R1+0x48] ;  /* 0x0000480001167983 */ /* 0x001ea20000300a00 */
[----:B------:R-:W-:-:S02]  /*6d2b0*/  IMAD.MOV.U32 R18, RZ, RZ, R12 ;  /* 0x000000ffff127224 */ /* 0x000fc400078e000c */
[----:B------:R-:W-:Y:S01]  /*6d2c0*/  IMAD.MOV.U32 R19, RZ, RZ, R13 ;  /* 0x000000ffff137224 */ /* 0x000fe200078e000d */
[----:B--2---:R0:W-:Y:S01]  /*6d2d0*/  STL.64 [R1+0xcaa0], R22 ;  /* 0x00caa01601007387 */ /* 0x0041e20000100a00 */
[----:B-1----:R-:W2:Y:S02]  /*6d2e0*/  LDL.LU R20, [R1+0x500] ;  /* 0x0005000001147983 */ /* 0x002ea40000300800 */
[----:B------:R-:W2:Y:S01]  /*6d2f0*/  LDL.LU R21, [R1+0x504] ;  /* 0x0005040001157983 */ /* 0x000ea20000300800 */
[----:B0-----:R-:W2:Y:S01]  /*6d300*/  LDL.LU R22, [R1+0x508] ;  /* 0x0005080001167983 */ /* 0x001ea20000300800 */
[----:B------:R-:W2:Y:S02]  /*6d310*/  LDL.LU R23, [R1+0x50c] ;  /* 0x00050c0001177983 */ /* 0x000ea40000300800 */
[----:B------:R-:W3:Y:S02]  /*6d320*/  LDL.LU R12, [R1+0xcbec] ;  /* 0x00cbec00010c7983 */ /* 0x000ee40000300800 */
[----:B------:R-:W3:Y:S01]  /*6d330*/  LDL.LU R13, [R1+0xcbe8] ;  /* 0x00cbe800010d7983 */ /* 0x000ee20000300800 */
[----:B------:R0:W-:Y:S02]  /*6d340*/  STL.64 [R1+0xcad8], R18 ;  /* 0x00cad81201007387 */ /* 0x0001e40000100a00 */
[----:B0-----:R-:W-:-:S02]  /*6d350*/  IMAD.MOV.U32 R18, RZ, RZ, R14 ;  /* 0x000000ffff127224 */ /* 0x001fc400078e000e */
[----:B------:R-:W-:Y:S01]  /*6d360*/  IMAD.MOV.U32 R19, RZ, RZ, R27 ;  /* 0x000000ffff137224 */ /* 0x000fe200078e001b */
[----:B------:R-:W3:Y:S04]  /*6d370*/  LDL.LU R14, [R1+0xcbe4] ;  /* 0x00cbe400010e7983 */ /* 0x000ee80000300800 */
[----:B------:R-:W-:Y:S04]  /*6d380*/  STL.64 [R1+0xcaf0], R18 ;  /* 0x00caf01201007387 */ /* 0x000fe80000100a00 */
[----:B--2---:R-:W-:Y:S01]  /*6d390*/  STL.64 [R1+0xcab8], R22 ;  /* 0x00cab81601007387 */ /* 0x004fe20000100a00 */
[----:B------:R0:W-:Y:S03]  /*6d3a0*/  STL.64 [R1+0xcab0], R20 ;  /* 0x00cab01401007387 */ /* 0x0001e60000100a00 */
[----:B0-----:R-:W2:Y:S01]  /*6d3b0*/  LDL.LU R20, [R1+0x510] ;  /* 0x0005100001147983 */ /* 0x001ea20000300800 */
[----:B------:R-:W2:Y:S02]  /*6d3c0*/  LDL.LU R21, [R1+0x514] ;  /* 0x0005140001157983 */ /* 0x000ea40000300800 */
[----:B------:R-:W2:Y:S02]  /*6d3d0*/  LDL.LU R22, [R1+0x518] ;  /* 0x0005180001167983 */ /* 0x000ea40000300800 */
[----:B------:R-:W2:Y:S02]  /*6d3e0*/  LDL.LU R23, [R1+0x51c] ;  /* 0x00051c0001177983 */ /* 0x000ea40000300800 */
[----:B------:R-:W-:-:S02]  /*6d3f0*/  IMAD.MOV.U32 R18, RZ, RZ, R26 ;  /* 0x000000ffff127224 */ /* 0x000fc400078e001a */
[----:B------:R-:W-:-:S05]  /*6d400*/  IMAD.MOV.U32 R19, RZ, RZ, R25 ;  /* 0x000000ffff137224 */ /* 0x000fca00078e0019 */
        /* <DEDUP_REMOVED lines=8> */
[----:B---3--:R-:W-:-:S05]  /*6d490*/  IMAD.MOV.U32 R19, RZ, RZ, R11 ;  /* 0x000000ffff137224 */ /* 0x008fca00078e000b */
[----:B------:R-:W-:Y:S04]  /*6d4a0*/  STL.64 [R1+0xcb20], R18 ;  /* 0x00cb201201007387 */ /* 0x000fe80000100a00 */
[----:B--2---:R-:W-:Y:S01]  /*6d4b0*/  STL.64 [R1+0xcae8], R22 ;  /* 0x00cae81601007387 */ /* 0x004fe20000100a00 */
[----:B------:R0:W-:Y:S03]  /*6d4c0*/  STL.64 [R1+0xcae0], R20 ;  /* 0x00cae01401007387 */ /* 0x0001e60000100a00 */
[----:B0-----:R-:W2:Y:S01]  /*6d4d0*/  LDL.LU R20, [R1+0x530] ;  /* 0x0005300001147983 */ /* 0x001ea20000300800 */
[----:B------:R-:W2:Y:S02]  /*6d4e0*/  LDL.LU R21, [R1+0x534] ;  /* 0x0005340001157983 */ /* 0x000ea40000300800 */
[----:B------:R-:W3:Y:S02]  /*6d4f0*/  LDL.LU R22, [R1+0x538] ;  /* 0x0005380001167983 */ /* 0x000ee40000300800 */
[----:B------:R-:W3:Y:S02]  /*6d500*/  LDL.LU R23, [R1+0x53c] ;  /* 0x00053c0001177983 */ /* 0x000ee40000300800 */
[----:B------:R-:W-:-:S02]  /*6d510*/  IMAD.MOV.U32 R18, RZ, RZ, R10 ;  /* 0x000000ffff127224 */ /* 0x000fc400078e000a */
[----:B------:R-:W-:-:S05]  /*6d520*/  IMAD.MOV.U32 R19, RZ, RZ, R9 ;  /* 0x000000ffff137224 */ /* 0x000fca00078e0009 */
[----:B------:R-:W-:Y:S04]  /*6d530*/  STL.64 [R1+0xcb38], R18 ;  /* 0x00cb381201007387 */ /* 0x000fe80000100a00 */
[----:B---3--:R-:W-:Y:S01]  /*6d540*/  STL.64 [R1+0xcb00], R22 ;  /* 0x00cb001601007387 */ /* 0x008fe20000100a00 */
[----:B--2---:R0:W-:Y:S03]  /*6d550*/  STL.64 [R1+0xcaf8], R20 ;  /* 0x00caf81401007387 */ /* 0x0041e60000100a00 */
[----:B0-----:R-:W2:Y:S01]  /*6d560*/  LDL.LU R20, [R1+0x540] ;  /* 0x0005400001147983 */ /* 0x001ea20000300800 */
[----:B------:R-:W2:Y:S02]  /*6d570*/  LDL.LU R21, [R1+0x544] ;  /* 0x0005440001157983 */ /* 0x000ea40000300800 */
[----:B------:R-:W3:Y:S02]  /*6d580*/  LDL.LU R22, [R1+0x548] ;  /* 0x0005480001167983 */ /* 0x000ee40000300800 */
[----:B------:R-:W3:Y:S02]  /*6d590*/  LDL.LU R23, [R1+0x54c] ;  /* 0x00054c0001177983 */ /* 0x000ee40000300800 */
[----:B------:R-:W-:-:S02]  /*6d5a0*/  IMAD.MOV.U32 R18, RZ, RZ, R8 ;  /* 0x000000ffff127224 */ /* 0x000fc400078e0008 */
[----:B----4-:R-:W-:Y:S02]  /*6d5b0*/  IMAD.MOV.U32 R19, RZ, RZ, R7 ;  /* 0x000000ffff137224 */ /* 0x010fe400078e0007 */
[----:B------:R-:W-:Y:S02]  /*6d5c0*/  IMAD.MOV.U32 R26, RZ, RZ, R15 ;  /* 0x000000ffff1a7224 */ /* 0x000fe400078e000f */
[----:B------:R-:W-:Y:S01]  /*6d5d0*/  IMAD.MOV.U32 R27, RZ, RZ, R28 ;  /* 0x000000ffff1b7224 */ /* 0x000fe200078e001c */
[----:B------:R-:W-:Y:S04]  /*6d5e0*/  STL.64 [R1+0xcb50], R18 ;  /* 0x00cb501201007387 */ /* 0x000fe80000100a00 */
[----:B---3--:R-:W-:Y:S01]  /*6d5f0*/  STL.64 [R1+0xcb18], R22 ;  /* 0x00cb181601007387 */ /* 0x008fe20000100a00 */
[----:B--2---:R0:W-:Y:S03]  /*6d600*/  STL.64 [R1+0xcb10], R20 ;  /* 0x00cb101401007387 */ /* 0x0041e60000100a00 */
[----:B0-----:R-:W2:Y:S01]  /*6d610*/  LDL.LU R20, [R1+0x550] ;  /* 0x0005500001147983 */ /* 0x001ea20000300800 */
[----:B------:R-:W2:Y:S02]  /*6d620*/  LDL.LU R21, [R1+0x554] ;  /* 0x0005540001157983 */ /* 0x000ea40000300800 */
[----:B------:R-:W3:Y:S02]  /*6d630*/  LDL.LU R22, [R1+0x558] ;  /* 0x0005580001167983 */ /* 0x000ee40000300800 */
[----:B------:R-:W3:Y:S01]  /*6d640*/  LDL.LU R23, [R1+0x55c] ;  /* 0x00055c0001177983 */ /* 0x000ee20000300800 */
[----:B------:R-:W4:Y:S01]  /*6d650*/  LDL.LU R15, [R1+0xcbe0] ;  /* 0x00cbe000010f7983 */ /* 0x000f220000300800 */
[----:B------:R0:W-:Y:S02]  /*6d660*/  STL.64 [R1+0xcbb0], R26 ;  /* 0x00cbb01a01007387 */ /* 0x0001e40000100a00 */
[----:B------:R-:W2:Y:S02]  /*6d670*/  LDL.LU R8, [R1+0x5b0] ;  /* 0x0005b00001087983 */ /* 0x000ea40000300800 */
[----:B------:R-:W2:Y:S01]  /*6d680*/  LDL.LU R9, [R1+0x5b4] ;  /* 0x0005b40001097983 */ /* 0x000ea20000300800 */
[----:B------:R-:W2:Y:S01]  /*6d690*/  LDL.LU R10, [R1+0x5b8] ;  /* 0x0005b800010a7983 */ /* 0x000ea20000300800 */
[----:B------:R-:W2:Y:S02]  /*6d6a0*/  LDL.LU R11, [R1+0x5bc] ;  /* 0x0005bc00010b7983 */ /* 0x000ea40000300800 */
[----:B0-----:R-:W-:-:S02]  /*6d6b0*/  IMAD.MOV.U32 R26, RZ, RZ, R5 ;  /* 0x000000ffff1a7224 */ /* 0x001fc400078e0005 */
        /* <DEDUP_REMOVED lines=8> */
[----:B--2---:R-:W-:Y:S01]  /*6d740*/  STL.64 [R1+0xcbc0], R10 ;  /* 0x00cbc00a01007387 */ /* 0x004fe20000100a00 */
[----:B------:R0:W-:Y:S03]  /*6d750*/  STL.64 [R1+0xcbb8], R8 ;  /* 0x00cbb80801007387 */ /* 0x0001e60000100a00 */
[----:B0-----:R-:W2:Y:S01]  /*6d760*/  LDL.LU R8, [R1+0x5d0] ;  /* 0x0005d00001087983 */ /* 0x001ea20000300800 */
[----:B------:R-:W2:Y:S02]  /*6d770*/  LDL.LU R9, [R1+0x5d4] ;  /* 0x0005d40001097983 */ /* 0x000ea40000300800 */
[----:B------:R-:W2:Y:S02]  /*6d780*/  LDL.LU R10, [R1+0x5d8] ;  /* 0x0005d800010a7983 */ /* 0x000ea40000300800 */
[----:B------:R-:W2:Y:S02]  /*6d790*/  LDL.LU R11, [R1+0x5dc] ;  /* 0x0005dc00010b7983 */ /* 0x000ea40000300800 */
[----:B------:R-:W-:-:S02]  /*6d7a0*/  IMAD.MOV.U32 R18, RZ, RZ, R6 ;  /* 0x000000ffff127224 */ /* 0x000fc400078e0006 */
[----:B------:R-:W-:Y:S01]  /*6d7b0*/  IMAD.MOV.U32 R19, RZ, RZ, R4 ;  /* 0x000000ffff137224 */ /* 0x000fe200078e0004 */
[----:B--2---:R-:W-:Y:S01]  /*6d7c0*/  STL.64 [R1+0xcbd8], R10 ;  /* 0x00cbd80a01007387 */ /* 0x004fe20000100a00 */
[----:B------:R0:W-:Y:S03]  /*6d7d0*/  STL.64 [R1+0xcbd0], R8 ;  /* 0x00cbd00801007387 */ /* 0x0001e60000100a00 */
[----:B0-----:R-:W4:Y:S01]  /*6d7e0*/  LDL.LU R8, [R1+0x5e0] ;  /* 0x0005e00001087983 */ /* 0x001f220000300800 */
[----:B------:R-:W4:Y:S02]  /*6d7f0*/  LDL.LU R9, [R1+0x5e4] ;  /* 0x0005e40001097983 */ /* 0x000f240000300800 */
[----:B------:R-:W4:Y:S02]  /*6d800*/  LDL.LU R10, [R1+0x5e8] ;  /* 0x0005e800010a7983 */ /* 0x000f240000300800 */
[----:B------:R-:W4:Y:S01]  /*6d810*/  LDL.LU R11, [R1+0x5ec] ;  /* 0x0005ec00010b7983 */ /* 0x000f220000300800 */
[----:B------:R-:W2:Y:S01]  /*6d820*/  LDL.LU R4, [R1+0x5a0] ;  /* 0x0005a00001047983 */ /* 0x000ea20000300800 */
[----:B------:R-:W2:Y:S02]  /*6d830*/  LDL.LU R5, [R1+0x5a4] ;  /* 0x0005a40001057983 */ /* 0x000ea40000300800 */
[----:B------:R-:W2:Y:S02]  /*6d840*/  LDL.LU R6, [R1+0x5a8] ;  /* 0x0005a80001067983 */ /* 0x000ea40000300800 */
[----:B------:R-:W2:Y:S01]  /*6d850*/  LDL.LU R7, [R1+0x5ac] ;  /* 0x0005ac0001077983 */ /* 0x000ea20000300800 */
[----:B------:R0:W-:Y:S01]  /*6d860*/  STL.64 [R1+0xcb68], R18 ;  /* 0x00cb681201007387 */ /* 0x0001e20000100a00 */
[----:B------:R-:W2:Y:S02]  /*6d870*/  LDL.LU R16, [R1+0x590] ;  /* 0x0005900001107983 */ /* 0x000ea40000300800 */
[----:B------:R-:W2:Y:S01]  /*6d880*/  LDL.LU R17, [R1+0x594] ;  /* 0x0005940001117983 */ /* 0x000ea20000300800 */
[----:B0-----:R-:W2:Y:S01]  /*6d890*/  LDL.LU R18, [R1+0x598] ;  /* 0x0005980001127983 */ /* 0x001ea20000300800 */
[----:B------:R-:W2:Y:S02]  /*6d8a0*/  LDL.LU R19, [R1+0x59c] ;  /* 0x00059c0001137983 */ /* 0x000ea40000300800 */
[----:B---3--:R-:W-:Y:S02]  /*6d8b0*/  STL.64 [R1+0xcb30], R22 ;  /* 0x00cb301601007387 */ /* 0x008fe40000100a00 */
[----:B------:R0:W-:Y:S02]  /*6d8c0*/  STL.64 [R1+0xcb28], R20 ;  /* 0x00cb281401007387 */ /* 0x0001e40000100a00 */
[----:B0-----:R-:W3:Y:S01]  /*6d8d0*/  LDL.LU R20, [R1+0x560] ;  /* 0x0005600001147983 */ /* 0x001ee20000300800 */
[----:B------:R-:W3:Y:S02]  /*6d8e0*/  LDL.LU R21, [R1+0x564] ;  /* 0x0005640001157983 */ /* 0x000ee40000300800 */
[----:B------:R-:W2:Y:S02]  /*6d8f0*/  LDL.LU R22, [R1+0x568] ;  /* 0x0005680001167983 */ /* 0x000ea40000300800 */
[----:B------:R-:W2:Y:S02]  /*6d900*/  LDL.LU R23, [R1+0x56c] ;  /* 0x00056c0001177983 */ /* 0x000ea40000300800 */
[----:B------:R-:W-:-:S02]  /*6d910*/  IMAD.MOV.U32 R26, RZ, RZ, R2 ;  /* 0x000000ffff1a7224 */ /* 0x000fc400078e0002 */
[----:B------:R-:W-:Y:S01]  /*6d920*/  IMAD.MOV.U32 R27, RZ, RZ, R0 ;  /* 0x000000ffff1b7224 */ /* 0x000fe200078e0000 */
[----:B--2---:R-:W-:Y:S01]  /*6d930*/  STL.64 [R1+0xcb48], R22 ;  /* 0x00cb481601007387 */ /* 0x004fe20000100a00 */
[----:B---3--:R0:W-:Y:S03]  /*6d940*/  STL.64 [R1+0xcb40], R20 ;  /* 0x00cb401401007387 */ /* 0x0081e60000100a00 */
[----:B0-----:R-:W2:Y:S01]  /*6d950*/  LDL.LU R20, [R1+0x570] ;  /* 0x0005700001147983 */ /* 0x001ea20000300800 */
[----:B------:R-:W2:Y:S02]  /*6d960*/  LDL.LU R21, [R1+0x574] ;  /* 0x0005740001157983 */ /* 0x000ea40000300800 */
[----:B------:R-:W3:Y:S02]  /*6d970*/  LDL.LU R22, [R1+0x578] ;  /* 0x0005780001167983 */ /* 0x000ee40000300800 */
[----:B------:R-:W3:Y:S01]  /*6d980*/  LDL.LU R23, [R1+0x57c] ;  /* 0x00057c0001177983 */ /* 0x000ee20000300800 */
[C---:B----4-:R-:W-:Y:S01]  /*6d990*/  HMMA.16816.F32 R24, R12.reuse, R26, R8 ;  /* 0x0000001a0c18723c */ /* 0x050fe20000001808 */
[----:B---3--:R-:W-:Y:S01]  /*6d9a0*/  STL.64 [R1+0xcb60], R22 ;  /* 0x00cb601601007387 */ /* 0x008fe20000100a00 */
[----:B--2---:R0:W-:Y:S03]  /*6d9b0*/  STL.64 [R1+0xcb58], R20 ;  /* 0x00cb581401007387 */ /* 0x0041e60000100a00 */
[----:B0-----:R-:W2:Y:S01]  /*6d9c0*/  LDL.LU R20, [R1+0x580] ;  /* 0x0005800001147983 */ /* 0x001ea20000300800 */
[----:B------:R-:W2:Y:S02]  /*6d9d0*/  LDL.LU R21, [R1+0x584] ;  /* 0x0005840001157983 */ /* 0x000ea40000300800 */
[----:B------:R-:W2:Y:S02]  /*6d9e0*/  LDL.LU R22, [R1+0x588] ;  /* 0x0005880001167983 */ /* 0x000ea40000300800 */
[----:B------:R-:W2:Y:S01]  /*6d9f0*/  LDL.LU R23, [R1+0x58c] ;  /* 0x00058c0001177983 */ /* 0x000ea20000300800 */
[----:B------:R-:W3:Y:S01]  /*6da00*/  LDL.LU.64 R10, [R1+0xcbd8] ;  /* 0x00cbd800010a7983 */ /* 0x000ee20000300a00 */
[----:B------:R-:W3:Y:S11]  /*6da10*/  LDL.LU.64 R8, [R1+0xcbd0] ;  /* 0x00cbd00001087983 */ /* 0x000ef60000300a00 */
[----:B------:R-:W-:Y:S02]  /*6da20*/  STL.64 [R1+0x5e0], R24 ;  /* 0x0005e01801007387 */ /* 0x000fe40000100a00 */
[----:B------:R0:W-:Y:S02]  /*6da30*/  STL.64 [R1+0x5e8], R26 ;  /* 0x0005e81a01007387 */ /* 0x0001e40000100a00 */
[----:B0-----:R-:W3:Y:S02]  /*6da40*/  LDL.LU.64 R26, [R1+0xcbc8] ;  /* 0x00cbc800011a7983 */ /* 0x001ee40000300a00 */
[C---:B---3--:R-:W-:Y:S02]  /*6da50*/  HMMA.16816.F32 R24, R12.reuse, R26, R8 ;  /* 0x0000001a0c18723c */ /* 0x048fe40000001808 */
[----:B------:R-:W3:Y:S01]  /*6da60*/  LDL.LU.64 R10, [R1+0xcbc0] ;  /* 0x00cbc000010a7983 */ /* 0x000ee20000300a00 */
[----:B------:R-:W3:Y:S11]  /*6da70*/  LDL.LU.64 R8, [R1+0xcbb8] ;  /* 0x00cbb80001087983 */ /* 0x000ef60000300a00 */
[----:B------:R-:W-:Y:S09]  /*6da80*/  @!UPT UIADD3 URZ, URZ, URZ, URZ ;  /* 0x0000003f3f3ff290 */ /* 0x000ff2000fffe03f */
[----:B------:R-:W-:Y:S01]  /*6da90*/  STL.64 [R1+0x5d0], R24 ;  /* 0x0005d01801007387 */ /* 0x000fe20000100a00 */
[----:B------:R0:W-:Y:S03]  /*6daa0*/  STL.64 [R1+0x5d8], R26 ;  /* 0x0005d81a01007387 */ /* 0x0001e60000100a00 */
[----:B0-----:R-:W3:Y:S02]  /*6dab0*/  LDL.LU.64 R26, [R1+0xcbb0] ;  /* 0x00cbb000011a7983 */ /* 0x001ee40000300a00 */
[C---:B---3--:R-:W-:Y:S02]  /*6dac0*/  HMMA.16816.F32 R24, R12.reuse, R26, R8 ;  /* 0x0000001a0c18723c */ /* 0x048fe40000001808 */
[----:B------:R-:W3:Y:S01]  /*6dad0*/  LDL.LU.64 R10, [R1+0xcba8] ;  /* 0x00cba800010a7983 */ /* 0x000ee20000300a00 */
[----:B------:R-:W3:Y:S11]  /*6dae0*/  LDL.LU.64 R8, [R1+0xcba0] ;  /* 0x00cba00001087983 */ /* 0x000ef60000300a00 */
[----:B------:R-:W-:Y:S09]  /*6daf0*/  @!UPT UIADD3 URZ, URZ, URZ, URZ ;  /* 0x0000003f3f3ff290 */ /* 0x000ff2000fffe03f */
[----:B------:R-:W-:Y:S01]  /*6db00*/  STL.64 [R1+0x5c0], R24 ;  /* 0x0005c01801007387 */ /* 0x000fe20000100a00 */
[----:B------:R0:W-:Y:S03]  /*6db10*/  STL.64 [R1+0x5c8], R26 ;  /* 0x0005c81a01007387 */ /* 0x0001e60000100a00 */
[----:B0-----:R-:W3:Y:S01]  /*6db20*/  LDL.LU.64 R26, [R1+0xcb98] ;  /* 0x00cb9800011a7983 */ /* 0x001ee20000300a00 */
[----:B------:R-:W4:Y:S01]  /*6db30*/  LDL.LU.64 R24, [R1+0xcb90] ;  /* 0x00cb900001187983 */ /* 0x000f220000300a00 */
[C---:B---3--:R-:W-:Y:S11]  /*6db40*/  HMMA.16816.F32 R8, R12.reuse, R26, R8 ;  /* 0x0000001a0c08723c */ /* 0x048ff60000001808 */
[----:B------:R-:W-:Y:S11]  /*6db50*/  @!UPT UIADD3 URZ, URZ, URZ, URZ ;  /* 0x0000003f3f3ff290 */ /* 0x000ff6000fffe03f */
[----:B------:R-:W-:Y:S01]  /*6db60*/  @!UPT UIADD3 URZ, URZ, URZ, URZ ;  /* 0x0000003f3f3ff290 */ /* 0x000fe2000fffe03f */
[----:B------:R-:W-:Y:S01]  /*6db70*/  STL.64 [R1+0x5b0], R8 ;  /* 0x0005b00801007387 */ /* 0x000fe20000100a00 */
[----:B------:R0:W-:Y:S03]  /*6db80*/  STL.64 [R1+0x5b8], R10 ;  /* 0x0005b80a01007387 */ /* 0x0001e60000100a00 */
[----:B0-----:R-:W3:Y:S01]  /*6db90*/  LDL.LU.64 R10, [R1+0xcb88] ;  /* 0x00cb8800010a7983 */ /* 0x001ee20000300a00 */
[----:B------:R-:W2:Y:S02]  /*6dba0*/  LDL.LU.64 R8, [R1+0xcb80] ;  /* 0x00cb800001087983 */ /* 0x000ea40000300a00 */
[----:B------:R0:W-:Y:S02]  /*6dbb0*/  STL.64 [R1+0xca68], R26 ;  /* 0x00ca681a01007387 */ /* 0x0001e40000100a00 */
[----:B----4-:R-:W-:Y:S01]  /*6dbc0*/  STL.64 [R1+0xca60], R24 ;  /* 0x00ca601801007387 */ /* 0x010fe20000100a00 */
[----:B0-----:R-:W4:Y:S01]  /*6dbd0*/  LDL.LU.64 R26, [R1+0x28] ;  /* 0x00002800011a7983 */ /* 0x001f220000300a00 */
[C---:B---3--:R-:W-:Y:S11]  /*6dbe0*/  HMMA.16816.F32 R4, R12.reuse, R10, R4 ;  /* 0x0000000a0c04723c */ /* 0x048ff60000001804 */
[----:B------:R-:W-:Y:S11]  /*6dbf0*/  @!UPT UIADD3 URZ, URZ, URZ, URZ ;  /* 0x0000003f3f3ff290 */ /* 0x000ff6000fffe03f */
[----:B------:R-:W-:Y:S01]  /*6dc00*/  @!UPT UIADD3 URZ, URZ, URZ, URZ ;  /* 0x0000003f3f3ff290 */ /* 0x000fe2000fffe03f */
[----:B------:R-:W-:Y:S01]  /*6dc10*/  STL.64 [R1+0x5a0], R4 ;  /* 0x0005a00401007387 */ /* 0x000fe20000100a00 */
[----:B------:R0:W-:Y:S03]  /*6dc20*/  STL.64 [R1+0x5a8], R6 ;  /* 0x0005a80601007387 */ /* 0x0001e60000100a00 */
[----:B0-----:R-:W3:Y:S01]  /*6dc30*/  LDL.LU.64 R6, [R1+0xcb78] ;  /* 0x00cb780001067983 */ /* 0x001ee20000300a00 */
[----:B------:R-:W4:Y:S02]  /*6dc40*/  LDL.LU R4, [R1+0xcb70] ;  /* 0x00cb700001047983 */ /* 0x000f240000300800 */
[----:B------:R-:W-:Y:S02]  /*6dc50*/  STL.64 [R1+0xca58], R10 ;  /* 0x00ca580a01007387 */ /* 0x000fe40000100a00 */
[----:B--2---:R0:W-:Y:S02]  /*6dc60*/  STL.64 [R1+0xca50], R8 ;  /* 0x00ca500801007387 */ /* 0x0041e40000100a00 */
[----:B0-----:R-:W2:Y:S01]  /*6dc70*/  LDL.LU R8, [R1+0x220] ;  /* 0x0002200001087983 */ /* 0x001ea20000300800 */
[----:B------:R-:W2:Y:S02]  /*6dc80*/  LDL.LU R9, [R1+0x224] ;  /* 0x0002240001097983 */ /* 0x000ea40000300800 */
[----:B------:R-:W2:Y:S02]  /*6dc90*/  LDL.LU R10, [R1+0x228] ;  /* 0x00022800010a7983 */ /* 0x000ea40000300800 */
[----:B------:R-:W2:Y:S01]  /*6dca0*/  LDL.LU R11, [R1+0x22c] ;  /* 0x00022c00010b7983 */ /* 0x000ea20000300800 */
[C---:B---3--:R-:W-:Y:S11]  /*6dcb0*/  HMMA.16816.F32 R16, R12.reuse, R6, R16 ;  /* 0x000000060c10723c */ /* 0x048ff60000001810 */
[----:B------:R-:W-:Y:S11]  /*6dcc0*/  @!UPT UIADD3 URZ, URZ, URZ, URZ ;  /* 0x0000003f3f3ff290 */ /* 0x000ff6000fffe03f */
[----:B------:R-:W-:Y:S01]  /*6dcd0*/  @!UPT UIADD3 URZ, URZ, URZ, URZ ;  /* 0x0000003f3f3ff290 */ /* 0x000fe2000fffe03f */
[----:B------:R-:W-:Y:S01]  /*6dce0*/  STL.64 [R1+0x590], R16 ;  /* 0x0005901001007387 */ /* 0x000fe20000100a00 */
[----:B------:R0:W-:Y:S03]  /*6dcf0*/  STL.64 [R1+0x598], R18 ;  /* 0x0005981201007387 */ /* 0x0001e60000100a00 */
[----:B0-----:R-:W3:Y:S01]  /*6dd00*/  LDL.LU.64 R18, [R1+0xcb68] ;  /* 0x00cb680001127983 */ /* 0x001ee20000300a00 */
[----:B------:R0:W-:Y:S02]  /*6dd10*/  STL.64 [R1+0xca48], R6 ;  /* 0x00ca480601007387 */ /* 0x0001e40000100a00 */
[----:B----4-:R-:W-:Y:S01]  /*6dd20*/  STL [R1+0xca40], R4 ;  /* 0x00ca400401007387 */ /* 0x010fe20000100800 */
[----:B0-----:R-:W4:Y:S01]  /*6dd30*/  LDL.LU.64 R6, [R1+0x18] ;  /* 0x0000180001067983 */ /* 0x001f220000300a00 */
[C---:B---3--:R-:W-:Y:S03]  /*6dd40*/  HMMA.16816.F32 R16, R12.reuse, R18, R20 ;  /* 0x000000120c10723c */ /* 0x048fe60000001814 */
[----:B------:R-:W3:Y:S01]  /*6dd50*/  LDL.LU.64 R22, [R1+0xcb60] ;  /* 0x00cb600001167983 */ /* 0x000ee20000300a00 */
[----:B------:R-:W3:Y:S11]  /*6dd60*/  LDL.LU.64 R20, [R1+0xcb58] ;  /* 0x00cb580001147983 */ /* 0x000ef60000300a00 */
[----:B------:R-:W-:Y:S08]  /*6dd70*/  @!UPT UIADD3 URZ, URZ, URZ, URZ ;  /* 0x0000003f3f3ff290 */ /* 0x000ff0000fffe03f */
        /* <DEDUP_REMOVED lines=53> */
[----:B------:R-:W3:Y:S11]  /*6e0d0*/  LDL.LU.64 R22, [R1+0xcaa0] ;  /* 0x00caa00001167983 */ /* 0x000ef60000300a00 */
[----:B------:R-:W-:Y:S10]  /*6e0e0*/  @!UPT UIADD3 URZ, URZ, URZ, URZ ;  /* 0x0000003f3f3ff290 */ /* 0x000ff4000fffe03f */
[----:B------:R-:W-:Y:S01]  /*6e0f0*/  STL.64 [R1+0x510], R16 ;  /* 0x0005101001007387 */ /* 0x000fe20000100a00 */
[----:B------:R0:W-:Y:S03]  /*6e100*/  STL.64 [R1+0x518], R18 ;  /* 0x0005181201007387 */ /* 0x0001e60000100a00 */
[----:B0-----:R-:W3:Y:S01]  /*6e110*/  LDL.LU.64 R18, [R1+0xca98] ;  /* 0x00ca980001127983 */ /* 0x001ee20000300a00 */
[----:B------:R-:W3:Y:S02]  /*6e120*/  LDL.LU.64 R16, [R1+0xca90] ;  /* 0x00ca900001107983 */ /* 0x000ee40000300a00 */
[----:B---3--:R-:W-:Y:S01]  /*6e130*/  HMMA.16816.F32 R12, R12, R22, R16 ;  /* 0x000000160c0c723c */ /* 0x008fe20000001810 */
[----:B------:R-:W2:Y:S01]  /*6e140*/  LDL.LU.64 R18, [R1+0xca88] ;  /* 0x00ca880001127983 */ /* 0x000ea20000300a00 */
[----:B------:R-:W2:Y:S02]  /*6e150*/  LDL.LU.64 R16, [R1+0xca80] ;  /* 0x00ca800001107983 */ /* 0x000ea40000300a00 */
[----:B------:R-:W-:-:S02]  /*6e160*/  IMAD.MOV.U32 R21, RZ, RZ, R26 ;  /* 0x000000ffff157224 */ /* 0x000fc400078e001a */
[----:B------:R-:W-:Y:S11]  /*6e170*/  IMAD.MOV.U32 R20, RZ, RZ, R27 ;  /* 0x000000ffff147224 */ /* 0x000ff600078e001b */
[----:B------:R-:W-:Y:S06]  /*6e180*/  @!UPT UIADD3 URZ, URZ, URZ, URZ ;  /* 0x0000003f3f3ff290 */ /* 0x000fec000fffe03f */
[----:B------:R0:W-:Y:S01]  /*6e190*/  STL.64 [R1+0x230], R12 ;  /* 0x0002300c01007387 */ /* 0x0001e20000100a00 */
[----:B------:R1:W-:Y:S03]  /*6e1a0*/  STL.64 [R1+0x238], R14 ;  /* 0x0002380e01007387 */ /* 0x0003e60000100a00 */
[----:B0-----:R-:W4:Y:S01]  /*6e1b0*/  LDL.LU R12, [R1+0x210] ;  /* 0x00021000010c7983 */ /* 0x001f220000300800 */
[----:B------:R-:W4:Y:S02]  /*6e1c0*/  LDL.LU R13, [R1+0x214] ;  /* 0x00021400010d7983 */ /* 0x000f240000300800 */
[----:B-1----:R-:W4:Y:S02]  /*6e1d0*/  LDL.LU R14, [R1+0x218] ;  /* 0x00021800010e7983 */ /* 0x002f240000300800 */
[----:B------:R-:W4:Y:S01]  /*6e1e0*/  LDL.LU R15, [R1+0x21c] ;  /* 0x00021c00010f7983 */ /* 0x000f220000300800 */
[----:B------:R-:W-:Y:S01]  /*6e1f0*/  STL.64 [R1+0xc988], R22 ;  /* 0x00c9881601007387 */ /* 0x000fe20000100a00 */
[C---:B--2---:R-:W-:Y:S11]  /*6e200*/  HMMA.16816.F32 R8, R16.reuse, R26, R8 ;  /* 0x0000001a1008723c */ /* 0x044ff60000001808 */
[----:B------:R-:W-:Y:S11]  /*6e210*/  @!UPT UIADD3 URZ, URZ, URZ, URZ ;  /* 0x0000003f3f3ff290 */ /* 0x000ff6000fffe03f */
[----:B------:R-:W-:Y:S01]  /*6e220*/  @!UPT UIADD3 URZ, URZ, URZ, URZ ;  /* 0x0000003f3f3ff290 */ /* 0x000fe2000fffe03f */
[----:B------:R0:W-:Y:S01]  /*6e230*/  STL.64 [R1+0x220], R8 ;  /* 0x0002200801007387 */ /* 0x0001e20000100a00 */
[----:B------:R1:W-:Y:S02]  /*6e240*/  STL.64 [R1+0x228], R10 ;  /* 0x0002280a01007387 */ /* 0x0003e40000100a00 */
[----:B------:R-:W2:Y:S01]  /*6e250*/  LDL.LU.64 R26, [R1+0x8] ;  /* 0x00000800011a7983 */ /* 0x000ea20000300a00 */
[----:B0-----:R-:W3:Y:S01]  /*6e260*/  LDL.LU R8, [R1+0x1f0] ;  /* 0x0001f00001087983 */ /* 0x001ee20000300800 */
[----:B------:R-:W3:Y:S02]  /*6e270*/  LDL.LU R9, [R1+0x1f4] ;  /* 0x0001f40001097983 */ /* 0x000ee40000300800 */
[----:B-1----:R-:W2:Y:S02]  /*6e280*/  LDL.LU R10, [R1+0x1f8] ;  /* 0x0001f800010a7983 */ /* 0x002ea40000300800 */
[----:B------:R-:W2:Y:S01]  /*6e290*/  LDL.LU R11, [R1+0x1fc] ;  /* 0x0001fc00010b7983 */ /* 0x000ea20000300800 */
[----:B----4-:R-:W-:Y:S01]  /*6e2a0*/  HMMA.16816.F32 R12, R16, R6, R12 ;  /* 0x00000006100c723c */ /* 0x010fe2000000180c */
[----:B------:R-:W-:-:S02]  /*6e2b0*/  IMAD.MOV.U32 R23, RZ, RZ, R6 ;  /* 0x000000ffff177224 */ /* 0x000fc400078e0006 */
[----:B------:R-:W-:Y:S01]  /*6e2c0*/  IMAD.MOV.U32 R22, RZ, RZ, R7 ;  /* 0x000000ffff167224 */ /* 0x000fe200078e0007 */
[----:B--2---:R-:W-:Y:S01]  /*6e2d0*/  STL.64 [R1+0xca78], R10 ;  /* 0x00ca780a01007387 */ /* 0x004fe20000100a00 */
[----:B---3--:R0:W-:Y:S03]  /*6e2e0*/  STL.64 [R1+0xca70], R8 ;  /* 0x00ca700801007387 */ /* 0x0081e60000100a00 */
[----:B0-----:R-:W2:Y:S01]  /*6e2f0*/  LDL.LU R8, [R1+0x200] ;  /* 0x0002000001087983 */ /* 0x001ea20000300800 */
[----:B------:R-:W2:Y:S02]  /*6e300*/  LDL.LU R9, [R1+0x204] ;  /* 0x0002040001097983 */ /* 0x000ea40000300800 */
[----:B------:R-:W2:Y:S02]  /*6e310*/  LDL.LU R10, [R1+0x208] ;  /* 0x00020800010a7983 */ /* 0x000ea40000300800 */
[----:B------:R-:W2:Y:S10]  /*6e320*/  LDL.LU R11, [R1+0x20c] ;  /* 0x00020c00010b7983 */ /* 0x000eb40000300800 */
[----:B------:R0:W-:Y:S01]  /*6e330*/  STL.64 [R1+0x210], R12 ;  /* 0x0002100c01007387 */ /* 0x0001e20000100a00 */
[----:B------:R1:W-:Y:S02]  /*6e340*/  STL.64 [R1+0x218], R14 ;  /* 0x0002180e01007387 */ /* 0x0003e40000100a00 */
[----:B------:R-:W3:Y:S02]  /*6e350*/  LDL.LU R4, [R1+0x1e0] ;  /* 0x0001e00001047983 */ /* 0x000ee40000300800 */
[----:B------:R-:W3:Y:S01]  /*6e360*/  LDL.LU R5, [R1+0x1e4] ;  /* 0x0001e40001057983 */ /* 0x000ee20000300800 */
[----:B------:R-:W3:Y:S01]  /*6e370*/  LDL.LU R6, [R1+0x1e8] ;  /* 0x0001e80001067983 */ /* 0x000ee20000300800 */
[----:B------:R-:W3:Y:S03]  /*6e380*/  LDL.LU R7, [R1+0x1ec] ;  /* 0x0001ec0001077983 */ /* 0x000ee60000300800 */
[----:B0-----:R-:W4:Y:S01]  /*6e390*/  LDL.LU R12, [R1+0x1c0] ;  /* 0x0001c000010c7983 */ /* 0x001f220000300800 */
[----:B------:R-:W4:Y:S02]  /*6e3a0*/  LDL.LU R13, [R1+0x1c4] ;  /* 0x0001c400010d7983 */ /* 0x000f240000300800 */
[----:B-1----:R-:W2:Y:S02]  /*6e3b0*/  LDL.LU R14, [R1+0x1c8] ;  /* 0x0001c800010e7983 */ /* 0x002ea40000300800 */
[----:B------:R-:W2:Y:S02]  /*6e3c0*/  LDL.LU R15, [R1+0x1cc] ;  /* 0x0001cc00010f7983 */ /* 0x000ea40000300800 */
[----:B--2---:R-:W-:Y:S01]  /*6e3d0*/  STL.64 [R1+0xca38], R14 ;  /* 0x00ca380e01007387 */ /* 0x004fe20000100a00 */
[----:B----4-:R0:W-:Y:S03]  /*6e3e0*/  STL.64 [R1+0xca30], R12 ;  /* 0x00ca300c01007387 */ /* 0x0101e60000100a00 */
[----:B0-----:R-:W2:Y:S01]  /*6e3f0*/  LDL.LU R12, [R1+0x1d0] ;  /* 0x0001d000010c7983 */ /* 0x001ea20000300800 */
[----:B------:R-:W2:Y:S02]  /*6e400*/  LDL.LU R13, [R1+0x1d4] ;  /* 0x0001d400010d7983 */ /* 0x000ea40000300800 */
[----:B------:R-:W2:Y:S02]  /*6e410*/  LDL.LU R14, [R1+0x1d8] ;  /* 0x0001d800010e7983 */ /* 0x000ea40000300800 */
[----:B------:R-:W2:Y:S01]  /*6e420*/  LDL.LU R15, [R1+0x1dc] ;  /* 0x0001dc00010f7983 */ /* 0x000ea20000300800 */
[----:B------:R-:W-:Y:S01]  /*6e430*/  STL.64 [R1+0xca08], R22 ;  /* 0x00ca081601007387 */ /* 0x000fe20000100a00 */
[----:B------:R0:W-:Y:S03]  /*6e440*/  STL.64 [R1+0xca00], R20 ;  /* 0x00ca001401007387 */ /* 0x0001e60000100a00 */
[----:B0-----:R-:W4:Y:S01]  /*6e450*/  LDL.LU R20, [R1+0x1a0] ;  /* 0x0001a00001147983 */ /* 0x001f220000300800 */
[----:B------:R-:W4:Y:S02]  /*6e460*/  LDL.LU R21, [R1+0x1a4] ;  /* 0x0001a40001157983 */ /* 0x000f240000300800 */
[----:B------:R-:W2:Y:S02]  /*6e470*/  LDL.LU R22, [R1+0x1a8] ;  /* 0x0001a80001167983 */ /* 0x000ea40000300800 */
[----:B------:R-:W2:Y:S01]  /*6e480*/  LDL.LU R23, [R1+0x1ac] ;  /* 0x0001ac0001177983 */ /* 0x000ea20000300800 */
[----:B------:R-:W-:Y:S01]  /*6e490*/  HMMA.16816.F32 R8, R16, R26, R8 ;  /* 0x0000001a1008723c */ /* 0x000fe20000001808 */
[----:B--2---:R0:W-:Y:S01]  /*6e4a0*/  STL.64 [R1+0xca18], R22 ;  /* 0x00ca181601007387 */ /* 0x0041e20000100a00 */
[----:B----4-:R-:W-:Y:S03]  /*6e4b0*/  STL.64 [R1+0xca10], R20 ;  /* 0x00ca101401007387 */ /* 0x010fe60000100a00 */
[----:B0-----:R-:W2:Y:S01]  /*6e4c0*/  LDL.LU.64 R22, [R1+0xc8] ;  /* 0x0000c80001167983 */ /* 0x001ea20000300a00 */
[----:B------:R-:W-:-:S02]  /*6e4d0*/  IMAD.MOV.U32 R0, RZ, RZ, R26 ;  /* 0x000000ffff007224 */ /* 0x000fc400078e001a */
[----:B------:R-:W-:Y:S01]  /*6e4e0*/  IMAD.MOV.U32 R2, RZ, RZ, R27 ;  /* 0x000000ffff027224 */ /* 0x000fe200078e001b */
[----:B--2---:R0:W-:Y:S04]  /*6e4f0*/  STL.64 [R1+0xca28], R22 ;  /* 0x00ca281601007387 */ /* 0x0041e80000100a00 */
[----:B0-----:R-:W2:Y:S10]  /*6e500*/  LDL.LU.64 R22, [R1+0x38] ;  /* 0x0000380001167983 */ /* 0x001eb40000300a00 */
[----:B------:R-:W-:Y:S02]  /*6e510*/  STL.64 [R1+0x200], R8 ;  /* 0x0002000801007387 */ /* 0x000fe40000100a00 */
[----:B------:R0:W-:Y:S02]  /*6e520*/  STL.64 [R1+0x208], R10 ;  /* 0x0002080a01007387 */ /* 0x0001e40000100a00 */
[----:B0-----:R-:W4:Y:S01]  /*6e530*/  LDL.LU.64 R10, [R1+0xca78] ;  /* 0x00ca7800010a7983 */ /* 0x001f220000300a00 */
[----:B------:R-:W4:Y:S02]  /*6e540*/  LDL.LU.64 R8, [R1+0xca70] ;  /* 0x00ca700001087983 */ /* 0x000f240000300a00 */
[----:B------:R-:W4:Y:S02]  /*6e550*/  LDL.LU.64 R26, [R1+0xca68] ;  /* 0x00ca6800011a7983 */ /* 0x000f240000300a00 */
[----:B------:R-:W2:Y:S01]  /*6e560*/  LDL.LU.64 R24, [R1+0xca60] ;  /* 0x00ca600001187983 */ /* 0x000ea20000300a00 */
[C---:B----4-:R-:W-:Y:S11]  /*6e570*/  HMMA.16816.F32 R8, R16.reuse, R26, R8 ;  /* 0x0000001a1008723c */ /* 0x050ff60000001808 */
[----:B------:R-:W-:Y:S11]  /*6e580*/  @!UPT UIADD3 URZ, URZ, URZ, URZ ;  /* 0x0000003f3f3ff290 */ /* 0x000ff6000fffe03f */
[----:B------:R-:W-:Y:S01]  /*6e590*/  @!UPT UIADD3 URZ, URZ, URZ, URZ ;  /* 0x0000003f3f3ff290 */ /* 0x000fe2000fffe03f */
[----:B------:R-:W-:Y:S01]  /*6e5a0*/  STL.64 [R1+0x1f0], R8 ;  /* 0x0001f00801007387 */ /* 0x000fe20000100a00 */
[----:B------:R0:W-:Y:S03]  /*6e5b0*/  STL.64 [R1+0x1f8], R10 ;  /* 0x0001f80a01007387 */ /* 0x0001e60000100a00 */
[----:B0-----:R-:W3:Y:S01]  /*6e5c0*/  LDL.LU.64 R10, [R1+0xca58] ;  /* 0x00ca5800010a7983 */ /* 0x001ee20000300a00 */
[----:B------:R-:W4:Y:S02]  /*6e5d0*/  LDL.LU.64 R8, [R1+0xca50] ;  /* 0x00ca500001087983 */ /* 0x000f240000300a00 */
[----:B------:R0:W-:Y:S02]  /*6e5e0*/  STL.64 [R1+0xc980], R26 ;  /* 0x00c9801a01007387 */ /* 0x0001e40000100a00 */
[----:B--2---:R1:W-:Y:S01]  /*6e5f0*/  STL.64 [R1+0xc978], R24 ;  /* 0x00c9781801007387 */ /* 0x0043e20000100a00 */
[----:B0-----:R-:W2:Y:S01]  /*6e600*/  LDL.LU.64 R26, [R1+0xa8] ;  /* 0x0000a800011a7983 */ /* 0x001ea20000300a00 */
[C---:B---3--:R-:W-:Y:S03]  /*6e610*/  HMMA.16816.F32 R4, R16.reuse, R10, R4 ;  /* 0x0000000a1004723c */ /* 0x048fe60000001804 */
[----:B--2---:R0:W-:Y:S01]  /*6e620*/  STL.64 [R1+0xca20], R26 ;  /* 0x00ca201a01007387 */ /* 0x0041e20000100a00 */
[----:B-1----:R-:W2:Y:S02]  /*6e630*/  LDL.LU R24, [R1+0x1b0] ;  /* 0x0001b00001187983 */ /* 0x002ea40000300800 */
[----:B------:R-:W2:Y:S01]  /*6e640*/  LDL.LU R25, [R1+0x1b4] ;  /* 0x0001b40001197983 */ /* 0x000ea20000300800 */
[----:B0-----:R-:W2:Y:S01]  /*6e650*/  LDL.LU R26, [R1+0x1b8] ;  /* 0x0001b800011a7983 */ /* 0x001ea20000300800 */
[----:B------:R-:W2:Y:S11]  /*6e660*/  LDL.LU R27, [R1+0x1bc] ;  /* 0x0001bc00011b7983 */ /* 0x000eb60000300800 */
[----:B------:R-:W-:Y:S04]  /*6e670*/  @!UPT UIADD3 URZ, URZ, URZ, URZ ;  /* 0x0000003f3f3ff290 */ /* 0x000fe8000fffe03f */
[----:B------:R-:W-:Y:S02]  /*6e680*/  STL.64 [R1+0x1e0], R4 ;  /* 0x0001e00401007387 */ /* 0x000fe40000100a00 */
[----:B------:R0:W-:Y:S02]  /*6e690*/  STL.64 [R1+0x1e8], R6 ;  /* 0x0001e80601007387 */ /* 0x0001e40000100a00 */
[----:B0-----:R-:W3:Y:S01]  /*6e6a0*/  LDL.LU.64 R6, [R1+0xca48] ;  /* 0x00ca480001067983 */ /* 0x001ee20000300a00 */
[----:B------:R-:W2:Y:S02]  /*6e6b0*/  LDL.LU R4, [R1+0xca40] ;  /* 0x00ca400001047983 */ /* 0x000ea40000300800 */
[----:B------:R-:W-:Y:S02]  /*6e6c0*/  STL.64 [R1+0xc910], R10 ;  /* 0x00c9100a01007387 */ /* 0x000fe40000100a00 */
[----:B----4-:R0:W-:Y:S02]  /*6e6d0*/  STL.64 [R1+0xc908], R8 ;  /* 0x00c9080801007387 */ /* 0x0101e40000100a00 */
[----:B0-----:R-:W4:Y:S01]  /*6e6e0*/  LDL.LU R8, [R1+0x190] ;  /* 0x0001900001087983 */ /* 0x001f220000300800 */
[----:B------:R-:W4:Y:S02]  /*6e6f0*/  LDL.LU R9, [R1+0x194] ;  /* 0x0001940001097983 */ /* 0x000f240000300800 */
[----:B------:R-:W4:Y:S02]  /*6e700*/  LDL.LU R10, [R1+0x198] ;  /* 0x00019800010a7983 */ /* 0x000f240000300800 */
[----:B------:R-:W4:Y:S01]  /*6e710*/  LDL.LU R11, [R1+0x19c] ;  /* 0x00019c00010b7983 */ /* 0x000f220000300800 */
[C---:B---3--:R-:W-:Y:S11]  /*6e720*/  HMMA.16816.F32 R12, R16.reuse, R6, R12 ;  /* 0x00000006100c723c */ /* 0x048ff6000000180c */
[----:B------:R-:W-:Y:S11]  /*6e730*/  @!UPT UIADD3 URZ, URZ, URZ, URZ ;  /* 0x0000003f3f3ff290 */ /* 0x000ff6000fffe03f */
[----:B------:R-:W-:Y:S01]  /*6e740*/  @!UPT UIADD3 URZ, URZ, URZ, URZ ;  /* 0x0000003f3f3ff290 */ /* 0x000fe2000fffe03f */
[----:B------:R-:W-:Y:S01]  /*6e750*/  STL.64 [R1+0x1d0], R12 ;  /* 0x0001d00c01007387 */ /* 0x000fe20000100a00 */
[----:B------:R0:W-:Y:S03]  /*6e760*/  STL.64 [R1+0x1d8], R14 ;  /* 0x0001d80e01007387 */ /* 0x0001e60000100a00 */
[----:B0-----:R-:W3:Y:S01]  /*6e770*/  LDL.LU.64 R14, [R1+0xca38] ;  /* 0x00ca3800010e7983 */ /* 0x001ee20000300a00 */
[----:B------:R-:W3:Y:S02]  /*6e780*/  LDL.LU.64 R12, [R1+0xca30] ;  /* 0x00ca3000010c7983 */ /* 0x000ee40000300a00 */
[C---:B---3--:R-:W-:Y:S11]  /*6e790*/  HMMA.16816.F32 R12, R16.reuse, R22, R12 ;  /* 0x00000016100c723c */ /* 0x048ff6000000180c */
[----:B------:R-:W-:Y:S11]  /*6e7a0*/  @!UPT UIADD3 URZ, URZ, URZ, URZ ;  /* 0x0000003f3f3ff290 */ /* 0x000ff6000fffe03f */
[----:B------:R-:W-:Y:S01]  /*6e7b0*/  @!UPT UIADD3 URZ, URZ, URZ, URZ ;  /* 0x0000003f3f3ff290 */ /* 0x000fe2000fffe03f */
[----:B------:R0:W-:Y:S01]  /*6e7c0*/  STL.64 [R1+0x1c0], R12 ;  /* 0x0001c00c01007387 */ /* 0x0001e20000100a00 */
[----:B------:R1:W-:Y:S02]  /*6e7d0*/  STL.64 [R1+0x1c8], R14 ;  /* 0x0001c80e01007387 */ /* 0x0003e40000100a00 */
[----:B0-----:R-:W-:Y:S02]  /*6e7e0*/  IMAD.MOV.U32 R13, RZ, RZ, R22 ;  /* 0x000000ffff0d7224 */ /* 0x001fe400078e0016 */
[----:B------:R-:W-:Y:S02]  /*6e7f0*/  IMAD.MOV.U32 R12, RZ, RZ, R23 ;  /* 0x000000ffff0c7224 */ /* 0x000fe400078e0017 */
[----:B------:R-:W2:Y:S03]  /*6e800*/  LDL.LU.64 R22, [R1+0xca28] ;  /* 0x00ca280001167983 */ /* 0x000ea60000300a00 */
[----:B------:R-:W-:Y:S02]  /*6e810*/  STL.64 [R1+0xc900], R12 ;  /* 0x00c9000c01007387 */ /* 0x000fe40000100a00 */
[----:B-1----:R-:W3:Y:S01]  /*6e820*/  LDL.64 R14, [R1+0xb8] ;  /* 0x0000b800010e7983 */ /* 0x002ee20000100a00 */
[----:B--2---:R-:W-:Y:S01]  /*6e830*/  HMMA.16816.F32 R24, R16, R22, R24 ;  /* 0x000000161018723c */ /* 0x004fe20000001818 */
[----:B------:R-:W-:-:S02]  /*6e840*/  IMAD.MOV.U32 R28, RZ, RZ, R22 ;  /* 0x000000ffff1c7224 */ /* 0x000fc400078e0016 */
[----:B------:R-:W-:Y:S11]  /*6e850*/  IMAD.MOV.U32 R3, RZ, RZ, R23 ;  /* 0x000000ffff037224 */ /* 0x000ff600078e0017 */
[----:B------:R-:W-:Y:S09]  /*6e860*/  @!UPT UIADD3 URZ, URZ, URZ, URZ ;  /* 0x0000003f3f3ff290 */ /* 0x000ff2000fffe03f */
[----:B------:R-:W-:Y:S01]  /*6e870*/  STL.64 [R1+0x1b0], R24 ;  /* 0x0001b01801007387 */ /* 0x000fe20000100a00 */
[----:B------:R0:W-:Y:S03]  /*6e880*/  STL.64 [R1+0x1b8], R26 ;  /* 0x0001b81a01007387 */ /* 0x0001e60000100a00 */
[----:B0-----:R-:W4:Y:S01]  /*6e890*/  LDL.LU.64 R26, [R1+0xca20] ;  /* 0x00ca2000011a7983 */ /* 0x001f220000300a00 */
[----:B------:R-:W2:Y:S02]  /*6e8a0*/  LDL.LU.64 R22, [R1+0xca18] ;  /* 0x00ca180001167983 */ /* 0x000ea40000300a00 */
[----:B------:R-:W2:Y:S02]  /*6e8b0*/  LDL.LU.64 R20, [R1+0xca10] ;  /* 0x00ca100001147983 */ /* 0x000ea40000300a00 */
[----:B------:R-:W-:Y:S01]  /*6e8c0*/  STL [R1+0xc8d8], R3 ;  /* 0x00c8d80301007387 */ /* 0x000fe20000100800 */
[----:B------:R-:W-:Y:S01]  /*6e8d0*/  STL [R1+0xc8d4], R28 ;  /* 0x00c8d41c01007387 */ /* 0x000fe20000100800 */
[----:B---3--:R-:W-:Y:S01]  /*6e8e0*/  IMAD.MOV.U32 R5, RZ, RZ, R15 ;  /* 0x000000ffff057224 */ /* 0x008fe200078e000f */
[C---:B--2---:R-:W-:Y:S11]  /*6e8f0*/  HMMA.16816.F32 R20, R16.reuse, R14, R20 ;  /* 0x0000000e1014723c */ /* 0x044ff60000001814 */
[----:B------:R-:W-:Y:S11]  /*6e900*/  @!UPT UIADD3 URZ, URZ, URZ, URZ ;  /* 0x0000003f3f3ff290 */ /* 0x000ff6000fffe03f */
[----:B------:R-:W-:Y:S01]  /*6e910*/  @!UPT UIADD3 URZ, URZ, URZ, URZ ;  /* 0x0000003f3f3ff290 */ /* 0x000fe2000fffe03f */
[----:B------:R-:W-:Y:S01]  /*6e920*/  STL.64 [R1+0x1a0], R20 ;  /* 0x0001a01401007387 */ /* 0x000fe20000100a00 */
[----:B------:R0:W-:Y:S03]  /*6e930*/  STL.64 [R1+0x1a8], R22 ;  /* 0x0001a81601007387 */ /* 0x0001e60000100a00 */
[----:B0-----:R-:W2:Y:S01]  /*6e940*/  LDL.LU.64 R22, [R1+0xca08] ;  /* 0x00ca080001167983 */ /* 0x001ea20000300a00 */
[----:B------:R-:W3:Y:S02]  /*6e950*/  LDL.LU.64 R20, [R1+0xca00] ;  /* 0x00ca000001147983 */ /* 0x000ee40000300a00 */
[----:B------:R-:W-:Y:S02]  /*6e960*/  STL [R1+0xc8dc], R5 ;  /* 0x00c8dc0501007387 */ /* 0x000fe40000100800 */
[----:B------:R-:W-:Y:S01]  /*6e970*/  STL.64 [R1+0xc9e8], R6 ;  /* 0x00c9e80601007387 */ /* 0x000fe20000100a00 */
[----:B------:R4:W-:Y:S02]  /*6e980*/  STL [R1+0xc9e0], R4 ;  /* 0x00c9e00401007387 */ /* 0x0009e40000100800 */
[----:B----4-:R-:W-:Y:S11]  /*6e990*/  HMMA.16816.F32 R4, R16, R26, R8 ;  /* 0x0000001a1004723c */ /* 0x010ff60000001808 */
[----:B------:R-:W-:Y:S11]  /*6e9a0*/  @!UPT UIADD3 URZ, URZ, URZ, URZ ;  /* 0x0000003f3f3ff290 */ /* 0x000ff6000fffe03f */
[----:B------:R-:W-:Y:S01]  /*6e9b0*/  @!UPT UIADD3 URZ, URZ, URZ, URZ ;  /* 0x0000003f3f3ff290 */ /* 0x000fe2000fffe03f */
[----:B------:R-:W-:Y:S01]  /*6e9c0*/  STL.64 [R1+0x190], R4 ;  /* 0x0001900401007387 */ /* 0x000fe20000100a00 */
[----:B------:R-:W-:Y:S02]  /*6e9d0*/  STL.64 [R1+0x198], R6 ;  /* 0x0001980601007387 */ /* 0x000fe40000100a00 */
[----:B------:R-:W4:Y:S02]  /*6e9e0*/  LDL.LU R12, [R1+0xe0] ;  /* 0x0000e000010c7983 */ /* 0x000f240000300800 */
[----:B------:R-:W4:Y:S01]  /*6e9f0*/  LDL.LU R13, [R1+0xe4] ;  /* 0x0000e400010d7983 */ /* 0x000f220000300800 */
[----:B------:R-:W2:Y:S01]  /*6ea00*/  LDL.LU R14, [R1+0xe8] ;  /* 0x0000e800010e7983 */ /* 0x000ea20000300800 */
[----:B------:R-:W2:Y:S03]  /*6ea10*/  LDL.LU R15, [R1+0xec] ;  /* 0x0000ec00010f7983 */ /* 0x000ea60000300800 */
[----:B--2---:R0:W-:Y:S01]  /*6ea20*/  STL.64 [R1+0xc920], R14 ;  /* 0x00c9200e01007387 */ /* 0x0041e20000100a00 */
[----:B----4-:R-:W-:Y:S02]  /*6ea30*/  STL.64 [R1+0xc918], R12 ;  /* 0x00c9180c01007387 */ /* 0x010fe40000100a00 */
[----:B------:R-:W2:Y:S02]  /*6ea40*/  LDL.LU R8, [R1+0xf0] ;  /* 0x0000f00001087983 */ /* 0x000ea40000300800 */
[----:B------:R-:W2:Y:S01]  /*6ea50*/  LDL.LU R9, [R1+0xf4] ;  /* 0x0000f40001097983 */ /* 0x000ea20000300800 */
[----:B------:R-:W4:Y:S01]  /*6ea60*/  LDL.LU R10, [R1+0xf8] ;  /* 0x0000f800010a7983 */ /* 0x000f220000300800 */
[----:B------:R-:W4:Y:S02]  /*6ea70*/  LDL.LU R11, [R1+0xfc] ;  /* 0x0000fc00010b7983 */ /* 0x000f240000300800 */
[----:B0-----:R-:W-:-:S02]  /*6ea80*/  IMAD.MOV.U32 R14, RZ, RZ, R0 ;  /* 0x000000ffff0e7224 */ /* 0x001fc400078e0000 */
[----:B------:R-:W-:Y:S01]  /*6ea90*/  IMAD.MOV.U32 R15, RZ, RZ, R2 ;  /* 0x000000ffff0f7224 */ /* 0x000fe200078e0002 */
[----:B----4-:R-:W-:Y:S01]  /*6eaa0*/  STL.64 [R1+0xc930], R10 ;  /* 0x00c9300a01007387 */ /* 0x010fe20000100a00 */
[----:B--2---:R0:W-:Y:S02]  /*6eab0*/  STL.64 [R1+0xc928], R8 ;  /* 0x00c9280801007387 */ /* 0x0041e40000100a00 */
[----:B------:R-:W2:Y:S02]  /*6eac0*/  LDL.LU R0, [R1+0xc9fc] ;  /* 0x00c9fc0001007983 */ /* 0x000ea40000300800 */
[----:B------:R-:W4:Y:S01]  /*6ead0*/  LDL.LU R2, [R1+0xc9f8] ;  /* 0x00c9f80001027983 */ /* 0x000f220000300800 */
[----:B------:R1:W-:Y:S04]  /*6eae0*/  STL.64 [R1+0xc938], R14 ;  /* 0x00c9380e01007387 */ /* 0x0003e80000100a00 */
[----:B0-----:R-:W2:Y:S01]  /*6eaf0*/  LDL.LU R8, [R1+0x100] ;  /* 0x0001000001087983 */ /* 0x001ea20000300800 */
[----:B------:R-:W2:Y:S02]  /*6eb00*/  LDL.LU R9, [R1+0x104] ;  /* 0x0001040001097983 */ /* 0x000ea40000300800 */
[----:B------:R-:W2:Y:S02]  /*6eb10*/  LDL.LU R10, [R1+0x108] ;  /* 0x00010800010a7983 */ /* 0x000ea40000300800 */
[----:B------:R-:W2:Y:S02]  /*6eb20*/  LDL.LU R11, [R1+0x10c] ;  /* 0x00010c00010b7983 */ /* 0x000ea40000300800 */
[----:B-1----:R-:W-:-:S02]  /*6eb30*/  IMAD.MOV.U32 R14, RZ, RZ, R23 ;  /* 0x000000ffff0e7224 */ /* 0x002fc400078e0017 */
[----:B------:R-:W-:Y:S01]  /*6eb40*/  IMAD.MOV.U32 R15, RZ, RZ, R22 ;  /* 0x000000ffff0f7224 */ /* 0x000fe200078e0016 */
[----:B--2---:R-:W-:Y:S01]  /*6eb50*/  STL.64 [R1+0xc948], R10 ;  /* 0x00c9480a01007387 */ /* 0x004fe20000100a00 */
[----:B------:R-:W-:Y:S03]  /*6eb60*/  STL.64 [R1+0xc940], R8 ;  /* 0x00c9400801007387 */ /* 0x000fe60000100a00 */
[----:B------:R3:W-:Y:S02]  /*6eb70*/  STL.64 [R1+0xc950], R14 ;  /* 0x00c9500e01007387 */ /* 0x0007e40000100a00 */
[----:B---3--:R-:W-:Y:S02]  /*6eb80*/  IMAD.MOV.U32 R14, RZ, RZ, R21 ;  /* 0x000000ffff0e7224 */ /* 0x008fe400078e0015 */
[----:B------:R-:W-:-:S05]  /*6eb90*/  IMAD.MOV.U32 R15, RZ, RZ, R20 ;  /* 0x000000ffff0f7224 */ /* 0x000fca00078e0014 */
[----:B------:R0:W-:Y:S01]  /*6eba0*/  STL.64 [R1+0xc990], R14 ;  /* 0x00c9900e01007387 */ /* 0x0001e20000100a00 */
[----:B------:R-:W2:Y:S02]  /*6ebb0*/  LDL.LU R12, [R1+0x140] ;  /* 0x00014000010c7983 */ /* 0x000ea40000300800 */
[----:B------:R-:W2:Y:S01]  /*6ebc0*/  LDL.LU R13, [R1+0x144] ;  /* 0x00014400010d7983 */ /* 0x000ea20000300800 */
[----:B0-----:R-:W3:Y:S01]  /*6ebd0*/  LDL.LU R14, [R1+0x148] ;  /* 0x00014800010e7983 */ /* 0x001ee20000300800 */
[----:B------:R-:W3:Y:S02]  /*6ebe0*/  LDL.LU R15, [R1+0x14c] ;  /* 0x00014c00010f7983 */ /* 0x000ee40000300800 */
[----:B------:R-:W2:Y:S01]  /*6ebf0*/  LDL.64 R6, [R1+0x98] ;  /* 0x0000980001067983 */ /* 0x000ea20000100a00 */
[----:B---3--:R0:W-:Y:S01]  /*6ec00*/  STL.64 [R1+0xc9a0], R14 ;  /* 0x00c9a00e01007387 */ /* 0x0081e20000100a00 */
[----:B--2---:R-:W-:Y:S03]  /*6ec10*/  STL.64 [R1+0xc998], R12 ;  /* 0x00c9980c01007387 */ /* 0x004fe60000100a00 */
[----:B0-----:R-:W2:Y:S04]  /*6ec20*/  LDL.LU.64 R14, [R1+0x68] ;  /* 0x00006800010e7983 */ /* 0x001ea80000300a00 */
[----:B--2---:R0:W-:Y:S04]  /*6ec30*/  STL.64 [R1+0xc9b0], R14 ;  /* 0x00c9b00e01007387 */ /* 0x0041e80000100a00 */
[----:B0-----:R-:W2:Y:S04]  /*6ec40*/  LDL.64 R14, [R1+0x78] ;  /* 0x00007800010e7983 */ /* 0x001ea80000100a00 */
[----:B--2---:R0:W-:Y:S04]  /*6ec50*/  STL.64 [R1+0xc9c8], R14 ;  /* 0x00c9c80e01007387 */ /* 0x0041e80000100a00 */
[----:B0-----:R-:W2:Y:S04]  /*6ec60*/  LDL.LU.64 R14, [R1+0x88] ;  /* 0x00008800010e7983 */ /* 0x001ea80000300a00 */
[----:B--2---:R0:W-:Y:S01]  /*6ec70*/  STL.64 [R1+0xc9f0], R14 ;  /* 0x00c9f00e01007387 */ /* 0x0041e20000100a00 */
[----:B------:R-:W2:Y:S02]  /*6ec80*/  LDL.LU R12, [R1+0x180] ;  /* 0x00018000010c7983 */ /* 0x000ea40000300800 */
[----:B------:R-:W2:Y:S01]  /*6ec90*/  LDL.LU R13, [R1+0x184] ;  /* 0x00018400010d7983 */ /* 0x000ea20000300800 */
[----:B0-----:R-:W2:Y:S01]  /*6eca0*/  LDL.LU R14, [R1+0x188] ;  /* 0x00018800010e7983 */ /* 0x001ea20000300800 */
[----:B------:R-:W2:Y:S02]  /*6ecb0*/  LDL.LU R15, [R1+0x18c] ;  /* 0x00018c00010f7983 */ /* 0x000ea40000300800 */
[----:B------:R-:W3:Y:S02]  /*6ecc0*/  LDL.64 R22, [R1+0x58] ;  /* 0x0000580001167983 */ /* 0x000ee40000100a00 */
[----:B---3--:R0:W-:Y:S01]  /*6ecd0*/  STL.64 [R1+0xc9a8], R22 ;  /* 0x00c9a81601007387 */ /* 0x0081e20000100a00 */
[----:B------:R-:W3:Y:S02]  /*6ece0*/  LDL.LU R20, [R1+0x150] ;  /* 0x0001500001147983 */ /* 0x000ee40000300800 */
[----:B------:R-:W3:Y:S01]  /*6ecf0*/  LDL.LU R21, [R1+0x154] ;  /* 0x0001540001157983 */ /* 0x000ee20000300800 */
[----:B0-----:R-:W2:Y:S01]  /*6ed00*/  LDL.LU R22, [R1+0x158] ;  /* 0x0001580001167983 */ /* 0x001ea20000300800 */
[----:B------:R-:W2:Y:S03]  /*6ed10*/  LDL.LU R23, [R1+0x15c] ;  /* 0x00015c0001177983 */ /* 0x000ea60000300800 */
[----:B--2---:R-:W-:Y:S01]  /*6ed20*/  STL.64 [R1+0xc9c0], R22 ;  /* 0x00c9c01601007387 */ /* 0x004fe20000100a00 */
[----:B---3--:R0:W-:Y:S03]  /*6ed30*/  STL.64 [R1+0xc9b8], R20 ;  /* 0x00c9b81401007387 */ /* 0x0081e60000100a00 */
[----:B0-----:R-:W2:Y:S01]  /*6ed40*/  LDL.LU R20, [R1+0x160] ;  /* 0x0001600001147983 */ /* 0x001ea20000300800 */
[----:B------:R-:W2:Y:S02]  /*6ed50*/  LDL.LU R21, [R1+0x164] ;  /* 0x0001640001157983 */ /* 0x000ea40000300800 */
[----:B------:R-:W3:Y:S02]  /*6ed60*/  LDL.LU R22, [R1+0x168] ;  /* 0x0001680001167983 */ /* 0x000ee40000300800 */
[----:B------:R-:W3:Y:S02]  /*6ed70*/  LDL.LU R23, [R1+0x16c] ;  /* 0x00016c0001177983 */ /* 0x000ee40000300800 */
[----:B------:R-:W-:-:S02]  /*6ed80*/  IMAD.MOV.U32 R3, RZ, RZ, R26 ;  /* 0x000000ffff037224 */ /* 0x000fc400078e001a */
[----:B------:R-:W-:Y:S01]  /*6ed90*/  IMAD.MOV.U32 R28, RZ, RZ, R27 ;  /* 0x000000ffff1c7224 */ /* 0x000fe200078e001b */
[----:B---3--:R-:W-:Y:S01]  /*6eda0*/  STL.64 [R1+0xc9d8], R22 ;  /* 0x00c9d81601007387 */ /* 0x008fe20000100a00 */
[----:B--2---:R0:W-:Y:S03]  /*6edb0*/  STL.64 [R1+0xc9d0], R20 ;  /* 0x00c9d01401007387 */ /* 0x0041e60000100a00 */
[----:B0-----:R-:W2:Y:S01]  /*6edc0*/  LDL.LU R20, [R1+0x170] ;  /* 0x0001700001147983 */ /* 0x001ea20000300800 */
[----:B------:R-:W2:Y:S02]  /*6edd0*/  LDL.LU R21, [R1+0x174] ;  /* 0x0001740001157983 */ /* 0x000ea40000300800 */
[----:B------:R-:W2:Y:S02]  /*6ede0*/  LDL.LU R22, [R1+0x178] ;  /* 0x0001780001167983 */ /* 0x000ea40000300800 */
[----:B------:R-:W2:Y:S01]  /*6edf0*/  LDL.LU R23, [R1+0x17c] ;  /* 0x00017c0001177983 */ /* 0x000ea20000300800 */
[----:B------:R-:W3:Y:S01]  /*6ee00*/  LDL.LU R24, [R1+0x130] ;  /* 0x0001300001187983 */ /* 0x000ee20000300800 */
[----:B------:R-:W3:Y:S02]  /*6ee10*/  LDL.LU R25, [R1+0x134] ;  /* 0x0001340001197983 */ /* 0x000ee40000300800 */
[----:B------:R-:W3:Y:S02]  /*6ee20*/  LDL.LU R26, [R1+0x138] ;  /* 0x00013800011a7983 */ /* 0x000ee40000300800 */
[----:B------:R-:W3:Y:S01]  /*6ee30*/  LDL.LU R27, [R1+0x13c] ;  /* 0x00013c00011b7983 */ /* 0x000ee20000300800 */
[----:B------:R-:W2:Y:S01]  /*6ee40*/  LDL.LU R8, [R1+0x110] ;  /* 0x0001100001087983 */ /* 0x000ea20000300800 */
[----:B------:R-:W2:Y:S02]  /*6ee50*/  LDL.LU R9, [R1+0x114] ;  /* 0x0001140001097983 */ /* 0x000ea40000300800 */
[----:B------:R-:W2:Y:S02]  /*6ee60*/  LDL.LU R10, [R1+0x118] ;  /* 0x00011800010a7983 */ /* 0x000ea40000300800 */
[----:B------:R-:W2:Y:S01]  /*6ee70*/  LDL.LU R11, [R1+0x11c] ;  /* 0x00011c00010b7983 */ /* 0x000ea20000300800 */
[----:B------:R-:W-:Y:S01]  /*6ee80*/  HMMA.16816.F32 R12, R16, R6, R12 ;  /* 0x00000006100c723c */ /* 0x000fe2000000180c */
[----:B--2---:R-:W-:Y:S01]  /*6ee90*/  STL.64 [R1+0xc960], R10 ;  /* 0x00c9600a01007387 */ /* 0x004fe20000100a00 */
[----:B------:R0:W-:Y:S03]  /*6eea0*/  STL.64 [R1+0xc958], R8 ;  /* 0x00c9580801007387 */ /* 0x0001e60000100a00 */
[----:B0-----:R-:W2:Y:S01]  /*6eeb0*/  LDL.LU R8, [R1+0x120] ;  /* 0x0001200001087983 */ /* 0x001ea20000300800 */
[----:B------:R-:W2:Y:S02]  /*6eec0*/  LDL.LU R9, [R1+0x124] ;  /* 0x0001240001097983 */ /* 0x000ea40000300800 */
[----:B------:R-:W2:Y:S02]  /*6eed0*/  LDL.LU R10, [R1+0x128] ;  /* 0x00012800010a7983 */ /* 0x000ea40000300800 */
[----:B------:R-:W2:Y:S01]  /*6eee0*/  LDL.LU R11, [R1+0x12c] ;  /* 0x00012c00010b7983 */ /* 0x000ea20000300800 */
[----:B------:R-:W-:Y:S01]  /*6eef0*/  STL [R1+0xc8e4], R28 ;  /* 0x00c8e41c01007387 */ /* 0x000fe20000100800 */
[----:B------:R-:W-:Y:S11]  /*6ef00*/  STL [R1+0xc8e0], R3 ;  /* 0x00c8e00301007387 */ /* 0x000ff60000100800 */
[----:B------:R-:W-:Y:S02]  /*6ef10*/  STL.64 [R1+0x180], R12 ;  /* 0x0001800c01007387 */ /* 0x000fe40000100a00 */
[----:B------:R0:W-:Y:S02]  /*6ef20*/  STL.64 [R1+0x188], R14 ;  /* 0x0001880e01007387 */ /* 0x0001e40000100a00 */
[----:B0-----:R-:W2:Y:S01]  /*6ef30*/  LDL.LU.64 R14, [R1+0xc9f0] ;  /* 0x00c9f000010e7983 */ /* 0x001ea20000300a00 */
[----:B------:R-:W-:-:S02]  /*6ef40*/  IMAD.MOV.U32 R5, RZ, RZ, R7 ;  /* 0x000000ffff057224 */ /* 0x000fc400078e0007 */
[----:B------:R-:W3:Y:S02]  /*6ef50*/  LDL.LU.64 R6, [R1+0xc9e8] ;  /* 0x00c9e80001067983 */ /* 0x000ee40000300a00 */
[----:B------:R-:W3:Y:S01]  /*6ef60*/  LDL.LU R4, [R1+0xc9e0] ;  /* 0x00c9e00001047983 */ /* 0x000ee20000300800 */
[----:B------:R-:W-:Y:S01]  /*6ef70*/  STL [R1+0xc8e8], R5 ;  /* 0x00c8e80501007387 */ /* 0x000fe20000100800 */
[C---:B--2---:R-:W-:Y:S01]  /*6ef80*/  HMMA.16816.F32 R20, R16.reuse, R14, R20 ;  /* 0x0000000e1014723c */ /* 0x044fe20000001814 */
[----:B------:R-:W-:Y:S02]  /*6ef90*/  IMAD.MOV.U32 R28, RZ, RZ, R14 ;  /* 0x000000ffff1c7224 */ /* 0x000fe400078e000e */
[----:B------:R-:W-:Y:S11]  /*6efa0*/  IMAD.MOV.U32 R3, RZ, RZ, R15 ;  /* 0x000000ffff037224 */ /* 0x000ff600078e000f */
[----:B------:R-:W-:Y:S09]  /*6efb0*/  @!UPT UIADD3 URZ, URZ, URZ, URZ ;  /* 0x0000003f3f3ff290 */ /* 0x000ff2000fffe03f */
[----:B------:R-:W-:Y:S01]  /*6efc0*/  STL.64 [R1+0x170], R20 ;  /* 0x0001701401007387 */ /* 0x000fe20000100a00 */
[----:B------:R0:W-:Y:S03]  /*6efd0*/  STL.64 [R1+0x178], R22 ;  /* 0x0001781601007387 */ /* 0x0001e60000100a00 */
[----:B0-----:R-:W2:Y:S01]  /*6efe0*/  LDL.LU.64 R22, [R1+0xc9d8] ;  /* 0x00c9d80001167983 */ /* 0x001ea20000300a00 */
[----:B------:R-:W2:Y:S02]  /*6eff0*/  LDL.LU.64 R20, [R1+0xc9d0] ;  /* 0x00c9d00001147983 */ /* 0x000ea40000300a00 */
[----:B------:R-:W2:Y:S02]  /*6f000*/  LDL.LU.64 R14, [R1+0xc9c8] ;  /* 0x00c9c800010e7983 */ /* 0x000ea40000300a00 */
[----:B------:R-:W-:Y:S01]  /*6f010*/  STL [R1+0xc8f0], R3 ;  /* 0x00c8f00301007387 */ /* 0x000fe20000100800 */
[----:B------:R-:W-:Y:S01]  /*6f020*/  STL [R1+0xc8ec], R28 ;  /* 0x00c8ec1c01007387 */ /* 0x000fe20000100800 */
[C---:B--2---:R-:W-:Y:S01]  /*6f030*/  HMMA.16816.F32 R20, R16.reuse, R14, R20 ;  /* 0x0000000e1014723c */ /* 0x044fe20000001814 */
[----:B------:R-:W-:Y:S11]  /*6f040*/  IMAD.MOV.U32 R5, RZ, RZ, R15 ;  /* 0x000000ffff057224 */ /* 0x000ff600078e000f */
[----:B------:R-:W-:Y:S11]  /*6f050*/  @!UPT UIADD3 URZ, URZ, URZ, URZ ;  /* 0x0000003f3f3ff290 */ /* 0x000ff6000fffe03f */
[----:B------:R-:W-:Y:S01]  /*6f060*/  STL.64 [R1+0x160], R20 ;  /* 0x0001601401007387 */ /* 0x000fe20000100a00 */
[----:B------:R0:W-:Y:S03]  /*6f070*/  STL.64 [R1+0x168], R22 ;  /* 0x0001681601007387 */ /* 0x0001e60000100a00 */
[----:B0-----:R-:W2:Y:S01]  /*6f080*/  LDL.LU.64 R22, [R1+0xc9c0] ;  /* 0x00c9c00001167983 */ /* 0x001ea20000300a00 */
[----:B------:R-:W2:Y:S02]  /*6f090*/  LDL.LU.64 R20, [R1+0xc9b8] ;  /* 0x00c9b80001147983 */ /* 0x000ea40000300a00 */
[----:B------:R-:W2:Y:S02]  /*6f0a0*/  LDL.LU.64 R14, [R1+0xc9b0] ;  /* 0x00c9b000010e7983 */ /* 0x000ea40000300a00 */
[----:B------:R-:W-:Y:S01]  /*6f0b0*/  STL [R1+0xc8f4], R5 ;  /* 0x00c8f40501007387 */ /* 0x000fe20000100800 */
[----:B--2---:R-:W-:Y:S01]  /*6f0c0*/  HMMA.16816.F32 R20, R16, R14, R20 ;  /* 0x0000000e1014723c */ /* 0x004fe20000001814 */
[----:B------:R-:W-:-:S02]  /*6f0d0*/  IMAD.MOV.U32 R3, RZ, RZ, R14 ;  /* 0x000000ffff037224 */ /* 0x000fc400078e000e */
        /* <DEDUP_REMOVED lines=15> */
[----:B------:R-:W3:Y:S02]  /*6f1d0*/  LDL.LU.64 R22, [R1+0xc988] ;  /* 0x00c9880001167983 */ /* 0x000ee40000300a00 */
[----:B---3--:R-:W-:Y:S01]  /*6f1e0*/  HMMA.16816.F32 R16, R16, R22, R24 ;  /* 0x000000161010723c */ /* 0x008fe20000001818 */
[----:B------:R-:W3:Y:S01]  /*6f1f0*/  LDL.LU.64 R26, [R1+0xc980] ;  /* 0x00c98000011a7983 */ /* 0x000ee20000300a00 */
[----:B------:R-:W2:Y:S02]  /*6f200*/  LDL.LU.64 R24, [R1+0xc978] ;  /* 0x00c9780001187983 */ /* 0x000ea40000300a00 */
[----:B------:R-:W-:-:S02]  /*6f210*/  IMAD.MOV.U32 R28, RZ, RZ, R22 ;  /* 0x000000ffff1c7224 */ /* 0x000fc400078e0016 */
[----:B------:R-:W-:Y:S11]  /*6f220*/  IMAD.MOV.U32 R3, RZ, RZ, R23 ;  /* 0x000000ffff037224 */ /* 0x000ff600078e0017 */
[----:B------:R-:W-:Y:S06]  /*6f230*/  @!UPT UIADD3 URZ, URZ, URZ, URZ ;  /* 0x0000003f3f3ff290 */ /* 0x000fec000fffe03f */
[----:B------:R0:W-:Y:S01]  /*6f240*/  STL.64 [R1+0x970], R16 ;  /* 0x0009701001007387 */ /* 0x0001e20000100a00 */
[----:B------:R-:W-:Y:S02]  /*6f250*/  STL.64 [R1+0x978], R18 ;  /* 0x0009781201007387 */ /* 0x000fe40000100a00 */
[----:B------:R-:W2:Y:S02]  /*6f260*/  LDL.LU.64 R22, [R1+0xc970] ;  /* 0x00c9700001167983 */ /* 0x000ea40000300a00 */
[----:B------:R-:W2:Y:S01]  /*6f270*/  LDL.LU.64 R20, [R1+0xc968] ;  /* 0x00c9680001147983 */ /* 0x000ea20000300a00 */
[----:B0-----:R-:W3:Y:S01]  /*6f280*/  LDL.LU R16, [R1+0xd0] ;  /* 0x0000d00001107983 */ /* 0x001ee20000300800 */
[C---:B--2---:R-:W-:Y:S03]  /*6f290*/  HMMA.16816.F32 R12, R20.reuse, R14, R8 ;  /* 0x0000000e140c723c */ /* 0x044fe60000001808 */
[----:B------:R-:W2:Y:S01]  /*6f2a0*/  LDL.LU.64 R10, [R1+0xc960] ;  /* 0x00c96000010a7983 */ /* 0x000ea20000300a00 */
[----:B------:R-:W2:Y:S11]  /*6f2b0*/  LDL.LU.64 R8, [R1+0xc958] ;  /* 0x00c9580001087983 */ /* 0x000eb60000300a00 */
[----:B------:R-:W-:Y:S08]  /*6f2c0*/  @!UPT UIADD3 URZ, URZ, URZ, URZ ;  /* 0x0000003f3f3ff290 */ /* 0x000ff0000fffe03f */
[----:B------:R-:W-:Y:S01]  /*6f2d0*/  STL.64 [R1+0x950], R12 ;  /* 0x0009500c01007387 */ /* 0x000fe20000100a00 */
[----:B------:R0:W-:Y:S03]  /*6f2e0*/  STL.64 [R1+0x958], R14 ;  /* 0x0009580e01007387 */ /* 0x0001e60000100a00 */
[----:B0-----:R-:W2:Y:S02]  /*6f2f0*/  LDL.LU.64 R14, [R1+0xc950] ;  /* 0x00c95000010e7983 */ /* 0x001ea40000300a00 */
[C---:B--2---:R-:W-:Y:S02]  /*6f300*/  HMMA.16816.F32 R12, R20.reuse, R14, R8 ;  /* 0x0000000e140c723c */ /* 0x044fe40000001808 */
[----:B------:R-:W2:Y:S01]  /*6f310*/  LDL.LU.64 R10, [R1+0xc948] ;  /* 0x00c94800010a7983 */ /* 0x000ea20000300a00 */
[----:B------:R-:W2:Y:S11]  /*6f320*/  LDL.LU.64 R8, [R1+0xc940] ;  /* 0x00c9400001087983 */ /* 0x000eb60000300a00 */
[----:B------:R-:W-:Y:S09]  /*6f330*/  @!UPT UIADD3 URZ, URZ, URZ, URZ ;  /* 0x0000003f3f3ff290 */ /* 0x000ff2000fffe03f */
[----:B------:R-:W-:Y:S01]  /*6f340*/  STL.64 [R1+0x930], R12 ;  /* 0x0009300c01007387 */ /* 0x000fe20000100a00 */
[----:B------:R0:W-:Y:S03]  /*6f350*/  STL.64 [R1+0x938], R14 ;  /* 0x0009380e01007387 */ /* 0x0001e60000100a00 */
[----:B0-----:R-:W2:Y:S02]  /*6f360*/  LDL.LU.64 R14, [R1+0xc938] ;  /* 0x00c93800010e7983 */ /* 0x001ea40000300a00 */
[C---:B--2---:R-:W-:Y:S02]  /*6f370*/  HMMA.16816.F32 R12, R20.reuse, R14, R8 ;  /* 0x0000000e140c723c */ /* 0x044fe40000001808 */
[----:B------:R-:W3:Y:S01]  /*6f380*/  LDL.LU.64 R10, [R1+0xc930] ;  /* 0x00c93000010a7983 */ /* 0x000ee20000300a00 */
[----:B------:R-:W3:Y:S11]  /*6f390*/  LDL.LU.64 R8, [R1+0xc928] ;  /* 0x00c9280001087983 */ /* 0x000ef60000300a00 */
[----:B------:R-:W-:Y:S09]  /*6f3a0*/  @!UPT UIADD3 URZ, URZ, URZ, URZ ;  /* 0x0000003f3f3ff290 */ /* 0x000ff2000fffe03f */
[----:B------:R-:W-:Y:S01]  /*6f3b0*/  STL.64 [R1+0x910], R12 ;  /* 0x0009100c01007387 */ /* 0x000fe20000100a00 */
[----:B------:R0:W-:Y:S03]  /*6f3c0*/  STL.64 [R1+0x918], R14 ;  /* 0x0009180e01007387 */ /* 0x0001e60000100a00 */
[----:B0-----:R-:W2:Y:S01]  /*6f3d0*/  LDL.LU.64 R14, [R1+0xc920] ;  /* 0x00c92000010e7983 */ /* 0x001ea20000300a00 */
[----:B------:R-:W2:Y:S01]  /*6f3e0*/  LDL.LU.64 R12, [R1+0xc918] ;  /* 0x00c91800010c7983 */ /* 0x000ea20000300a00 */
[----:B---3--:R-:W-:Y:S11]  /*6f3f0*/  HMMA.16816.F32 R8, R20, R26, R8 ;  /* 0x0000001a1408723c */ /* 0x008ff60000001808 */
[----:B------:R-:W-:Y:S11]  /*6f400*/  @!UPT UIADD3 URZ, URZ, URZ, URZ ;  /* 0x0000003f3f3ff290 */ /* 0x000ff6000fffe03f */
[----:B------:R-:W-:Y:S01]  /*6f410*/  @!UPT UIADD3 URZ, URZ, URZ, URZ ;  /* 0x0000003f3f3ff290 */ /* 0x000fe2000fffe03f */
[----:B------:R-:W-:Y:S01]  /*6f420*/  STL.64 [R1+0x900], R8 ;  /* 0x0009000801007387 */ /* 0x000fe20000100a00 */
[----:B------:R0:W-:Y:S03]  /*6f430*/  STL.64 [R1+0x908], R10 ;  /* 0x0009080a01007387 */ /* 0x0001e60000100a00 */
[----:B0-----:R-:W2:Y:S01]  /*6f440*/  LDL.LU.64 R10, [R1+0xc910] ;  /* 0x00c91000010a7983 */ /* 0x001ea20000300a00 */
[----:B------:R-:W3:Y:S02]  /*6f450*/  LDL.LU.64 R8, [R1+0xc908] ;  /* 0x00c9080001087983 */ /* 0x000ee40000300a00 */
[----:B------:R-:W-:Y:S02]  /*6f460*/  IMAD.MOV.U32 R17, RZ, RZ, R25 ;  /* 0x000000ffff117224 */ /* 0x000fe400078e0019 */
[----:B------:R-:W-:Y:S02]  /*6f470*/  IMAD.MOV.U32 R18, RZ, RZ, R24 ;  /* 0x000000ffff127224 */ /* 0x000fe400078e0018 */
[----:B------:R-:W-:-:S07]  /*6f480*/  IMAD.MOV.U32 R19, RZ, RZ, R4 ;  /* 0x000000ffff137224 */ /* 0x000fce00078e0004 */
[C---:B------:R-:W-:Y:S01]  /*6f490*/  HMMA.16816.F32 R16, R20.reuse, R6, R16 ;  /* 0x000000061410723c */ /* 0x040fe20000001810 */
[----:B------:R-:W0:Y:S04]  /*6f4a0*/  S2R R25, SR_TID.X ;  /* 0x0000000000197919 */ /* 0x000e280000002100 */
[----:B------:R-:W1:Y:S03]  /*6f4b0*/  S2R R24, SR_TID.X ;  /* 0x0000000000187919 */ /* 0x000e660000002100 */
[----:B--2---:R-:W-:Y:S11]  /*6f4c0*/  HMMA.16816.F32 R12, R20, R10, R12 ;  /* 0x0000000a140c723c */ /* 0x004ff6000000180c */
[----:B------:R-:W-:Y:S11]  /*6f4d0*/  @!UPT UIADD3 URZ, URZ, URZ, URZ ;  /* 0x0000003f3f3ff290 */ /* 0x000ff6000fffe03f */
[----:B------:R-:W-:Y:S01]  /*6f4e0*/  @!UPT UIADD3 URZ, URZ, URZ, URZ ;  /* 0x0000003f3f3ff290 */ /* 0x000fe2000fffe03f */
[----:B------:R2:W-:Y:S01]  /*6f4f0*/  STL.64 [R1+0x8e0], R12 ;  /* 0x0008e00c01007387 */ /* 0x0005e20000100a00 */
[----:B------:R-:W-:Y:S03]  /*6f500*/  STL.64 [R1+0x8e8], R14 ;  /* 0x0008e80e01007387 */ /* 0x000fe60000100a00 */
[----:B--2---:R-:W2:Y:S01]  /*6f510*/  LDL.LU.64 R12, [R1+0xc900] ;  /* 0x00c90000010c7983 */ /* 0x004ea20000300a00 */
[----:B------:R-:W-:Y:S02]  /*6f520*/  STL.64 [R1+0x8d0], R16 ;  /* 0x0008d01001007387 */ /* 0x000fe40000100a00 */
[----:B------:R-:W-:Y:S02]  /*6f530*/  STL.64 [R1+0x8d8], R18 ;  /* 0x0008d81201007387 */ /* 0x000fe40000100a00 */
[----:B------:R-:W3:Y:S01]  /*6f540*/  LDSM.16.MT88.4 R16, [R29+0x8000] ;  /* 0x008000001d10783b */ /* 0x000ee20000004200 */
[----:B0-----:R-:W-:Y:S01]  /*6f550*/  LOP3.LUT R25, R25, 0x7, RZ, 0xc0, !PT ;  /* 0x0000000719197812 */ /* 0x001fe200078ec0ff */
[----:B-1----:R-:W-:-:S04]  /*6f560*/  IMAD.SHL.U32 R24, R24, 0x2, RZ ;  /* 0x0000000218187824 */ /* 0x002fc800078e00ff */
[----:B------:R-:W-:-:S05]  /*6f570*/  IMAD R25, R25, 0x210, RZ ;  /* 0x0000021019197824 */ /* 0x000fca00078e02ff */
[----:B------:R-:W-:-:S04]  /*6f580*/  LOP3.LUT R4, R25, 0x30, R24, 0x78, !PT ;  /* 0x0000003019047812 */ /* 0x000fc800078e7818 */
[----:B------:R-:W-:-:S05]  /*6f590*/  LOP3.LUT R4, R4, 0x40, RZ, 0x3c, !PT ;  /* 0x0000004004047812 */ /* 0x000fca00078e3cff */
[----:B------:R-:W0:Y:S04]  /*6f5a0*/  LDSM.16.M88.4 R24, [R4+0x40000] ;  /* 0x040000000418783b */ /* 0x000e280000000200 */
[----:B---3--:R2:W-:Y:S01]  /*6f5b0*/  STL.64 [R1+0xc7f0], R18 ;  /* 0x00c7f01201007387 */ /* 0x0085e20000100a00 */
[----:B------:R-:W-:Y:S03]  /*6f5c0*/  STL.64 [R1+0xc7e8], R16 ;  /* 0x00c7e81001007387 */ /* 0x000fe60000100a00 */
[----:B0-----:R-:W-:Y:S01]  /*6f5d0*/  STL.64 [R1+0x20], R24 ;  /* 0x0000201801007387 */ /* 0x001fe20000100a00 */
[----:B------:R-:W-:Y:S02]  /*6f5e0*/  STL.64 [R1+0x28], R26 ;  /* 0x0000281a01007387 */ /* 0x000fe40000100a00 */
[----:B------:R-:W-:Y:S04]  /*6f5f0*/  LDSM.16.M88.4 R24, [R4+0x43000] ;  /* 0x043000000418783b */ /* 0x000fe80000000200 */
[----:B--2---:R-:W-:-:S02]  /*6f600*/  IMAD.MOV.U32 R18, RZ, RZ, R13 ;  /* 0x000000ffff127224 */ /* 0x004fc400078e000d */
[----:B------:R-:W-:Y:S02]  /*6f610*/  IMAD.MOV.U32 R19, RZ, RZ, R12 ;  /* 0x000000ffff137224 */ /* 0x000fe400078e000c */
[----:B------:R-:W0:Y:S04]  /*6f620*/  LDSM.16.M88.4 R12, [R4+0x41000] ;  /* 0x04100000040c783b */ /* 0x000e280000000200 */
[----:B0-----:R-:W-:Y:S01]  /*6f630*/  STL.64 [R1+0x10], R12 ;  /* 0x0000100c01007387 */ /* 0x001fe20000100a00 */
[----:B------:R-:W-:Y:S02]  /*6f640*/  IMAD.MOV.U32 R7, RZ, RZ, R12 ;  /* 0x000000ffff077224 */ /* 0x000fe400078e000c */
[----:B------:R-:W-:Y:S02]  /*6f650*/  STL.64 [R1+0x18], R14 ;  /* 0x0000180e01007387 */ /* 0x000fe40000100a00 */
[----:B------:R-:W-:-:S02]  /*6f660*/  IMAD.MOV.U32 R6, RZ, RZ, R13 ;  /* 0x000000ffff067224 */ /* 0x000fc400078e000d */
[----:B------:R-:W0:Y:S04]  /*6f670*/  LDSM.16.M88.4 R12, [R4+0x42000] ;  /* 0x04200000040c783b */ /* 0x000e280000000200 */
[----:B------:R4:W-:Y:S02]  /*6f680*/  STL [R1+0xbe4c], R26 ;  /* 0x00be4c1a01007387 */ /* 0x0009e40000100800 */
[----:B----4-:R-:W-:Y:S02]  /*6f690*/  IMAD.MOV.U32 R26, RZ, RZ, R2 ;  /* 0x000000ffff1a7224 */ /* 0x010fe400078e0002 */
[----:B0-----:R-:W-:Y:S01]  /*6f6a0*/  STL.64 [R1], R12 ;  /* 0x0000000c01007387 */ /* 0x001fe20000100a00 */
[----:B------:R-:W-:Y:S02]  /*6f6b0*/  STL.64 [R1+0x8], R14 ;  /* 0x0000080e01007387 */ /* 0x000fe40000100a00 */
[----:B------:R-:W-:Y:S02]  /*6f6c0*/  STL [R1+0xbe48], R27 ;  /* 0x00be481b01007387 */ /* 0x000fe40000100800 */
[----:B------:R0:W-:Y:S01]  /*6f6d0*/  STL.64 [R1+0xc7b0], R24 ;  /* 0x00c7b01801007387 */ /* 0x0001e20000100a00 */
[----:B------:R-:W1:Y:S01]  /*6f6e0*/  LDSM.16.M88.4 R12, [R4+0x44000] ;  /* 0x04400000040c783b */ /* 0x000e620000000200 */
[----:B0-----:R-:W-:-:S02]  /*6f6f0*/  IMAD.MOV.U32 R24, RZ, RZ, R9 ;  /* 0x000000ffff187224 */ /* 0x001fc400078e0009 */
[----:B------:R-:W-:Y:S02]  /*6f700*/  IMAD.MOV.U32 R25, RZ, RZ, R8 ;  /* 0x000000ffff197224 */ /* 0x000fe400078e0008 */
[----:B------:R-:W0:Y:S01]  /*6f710*/  LDSM.16.M88.4 R8, [R4+0x45000] ;  /* 0x045000000408783b */ /* 0x000e220000000200 */
[----:B------:R-:W-:-:S07]  /*6f720*/  IMAD.MOV.U32 R27, RZ, RZ, R0 ;  /* 0x000000ffff1b7224 */ /* 0x000fce00078e0000 */
[----:B------:R-:W-:Y:S01]  /*6f730*/  HMMA.16816.F32 R16, R20, R18, R24 ;  /* 0x000000121410723c */ /* 0x000fe20000001818 */
[----:B-1----:R-:W-:Y:S01]  /*6f740*/  STL.64 [R1+0xc7c0], R14 ;  /* 0x00c7c00e01007387 */ /* 0x002fe20000100a00 */
[----:B------:R-:W-:Y:S11]  /*6f750*/  STL.64 [R1+0xc7b8], R12 ;  /* 0x00c7b80c01007387 */ /* 0x000ff60000100a00 */
[----:B------:R-:W-:Y:S11]  /*6f760*/  @!UPT UIADD3 URZ, URZ, URZ, URZ ;  /* 0x0000003f3f3ff290 */ /* 0x000ff6000fffe03f */
[----:B------:R-:W-:Y:S02]  /*6f770*/  IMAD.MOV.U32 R29, RZ, RZ, R17 ;  /* 0x000000ffff1d7224 */ /* 0x000fe400078e0011 */
[----:B------:R-:W-:Y:S02]  /*6f780*/  IMAD.MOV.U32 R2, RZ, RZ, R18 ;  /* 0x000000ffff027224 */ /* 0x000fe400078e0012 */
[----:B------:R-:W-:Y:S01]  /*6f790*/  IMAD.MOV.U32 R0, RZ, RZ, R19 ;  /* 0x000000ffff007224 */ /* 0x000fe200078e0013 */
[----:B0-----:R-:W-:Y:S01]  /*6f7a0*/  STL [R1+0xc1ac], R10 ;  /* 0x00c1ac0a01007387 */ /* 0x001fe20000100800 */
[----:B------:R-:W-:Y:S02]  /*6f7b0*/  STL [R1+0xc1a8], R11 ;  /* 0x00c1a80b01007387 */ /* 0x000fe40000100800 */
[----:B------:R-:W-:Y:S02]  /*6f7c0*/  STL [R1+0x880], R16 ;  /* 0x0008801001007387 */ /* 0x000fe40000100800 */
[----:B------:R-:W-:Y:S01]  /*6f7d0*/  STL.64 [R1+0xc8c8], R22 ;  /* 0x00c8c81601007387 */ /* 0x000fe20000100a00 */
[----:B------:R-:W-:Y:S02]  /*6f7e0*/  STL.64 [R1+0xc8c0], R20 ;  /* 0x00c8c01401007387 */ /* 0x000fe40000100a00 */
[----:B------:R-:W0:Y:S02]  /*6f7f0*/  LDSM.16.M88.4 R20, [R4+0x46000] ;  /* 0x046000000414783b */ /* 0x000e240000000200 */
[----:B------:R-:W1:Y:S02]  /*6f800*/  LDSM.16.M88.4 R16, [R4+0x47000] ;  /* 0x047000000410783b */ /* 0x000e640000000200 */
[----:B------:R2:W-:Y:S02]  /*6f810*/  STL [R1+0xc038], R0 ;  /* 0x00c0380001007387 */ /* 0x0005e40000100800 */
[----:B--2---:R-:W2:Y:S01]  /*6f820*/  LDL R0, [R1+0x8f0] ;  /* 0x0008f00001007983 */ /* 0x004ea20000100800 */
[----:B------:R-:W-:Y:S02]  /*6f830*/  STL [R1+0xbfcc], R2 ;  /* 0x00bfcc0201007387 */ /* 0x000fe40000100800 */
[----:B------:R-:W-:Y:S02]  /*6f840*/  STL [R1+0xbfc8], R29 ;  /* 0x00bfc81d01007387 */ /* 0x000fe40000100800 */
[----:B------:R-:W3:Y:S01]  /*6f850*/  LDL.LU R12, [R1+0x4d0] ;  /* 0x0004d000010c7983 */ /* 0x000ee20000300800 */
[----:B0-----:R-:W-:Y:S01]  /*6f860*/  STL.64 [R1+0x30], R20 ;  /* 0x0000301401007387 */ /* 0x001fe20000100a00 */
[----:B------:R-:W-:Y:S02]  /*6f870*/  STL.64 [R1+0x38], R22 ;  /* 0x0000381601007387 */ /* 0x000fe40000100a00 */
[----:B-1----:R-:W-:Y:S02]  /*6f880*/  STL.64 [R1+0x150], R16 ;  /* 0x0001501001007387 */ /* 0x002fe40000100a00 */
[----:B------:R0:W-:Y:S01]  /*6f890*/  STL.64 [R1+0x158], R18 ;  /* 0x0001581201007387 */ /* 0x0001e20000100a00 */
[----:B------:R-:W3:Y:S01]  /*6f8a0*/  LDL.LU R13, [R1+0x4d4] ;  /* 0x0004d400010d7983 */ /* 0x000ee20000300800 */
[----:B------:R-:W4:Y:S02]  /*6f8b0*/  LDL.LU R14, [R1+0x4d8] ;  /* 0x0004d800010e7983 */ /* 0x000f240000300800 */
[----:B------:R-:W4:Y:S01]  /*6f8c0*/  LDL.LU R15, [R1+0x4dc] ;  /* 0x0004dc00010f7983 */ /* 0x000f220000300800 */
[----:B------:R-:W1:Y:S01]  /*6f8d0*/  LDSM.16.M88.4 R20, [R4+0x48000] ;  /* 0x048000000414783b */ /* 0x000e620000000200 */
[----:B0-----:R-:W-:-:S02]  /*6f8e0*/  IMAD.MOV.U32 R18, RZ, RZ, R28 ;  /* 0x000000ffff127224 */ /* 0x001fc400078e001c */
[----:B------:R-:W-:Y:S01]  /*6f8f0*/  IMAD.MOV.U32 R19, RZ, RZ, R3 ;  /* 0x000000ffff137224 */ /* 0x000fe200078e0003 */
[----:B----4-:R-:W-:Y:S01]  /*6f900*/  STL.64 [R1+0xc7d0], R14 ;  /* 0x00c7d00e01007387 */ /* 0x010fe20000100a00 */
[----:B---3--:R0:W-:Y:S02]  /*6f910*/  STL.64 [R1+0xc7c8], R12 ;  /* 0x00c7c80c01007387 */ /* 0x0081e40000100a00 */
[----:B------:R-:W3:Y:S02]  /*6f920*/  LDL.LU R28, [R1+0xc8fc] ;  /* 0x00c8fc00011c7983 */ /* 0x000ee40000300800 */
[----:B------:R-:W4:Y:S01]  /*6f930*/  LDL.LU R3, [R1+0xc8f8] ;  /* 0x00c8f80001037983 */ /* 0x000f220000300800 */
[----:B------:R-:W-:Y:S01]  /*6f940*/  STL.64 [R1+0xc800], R18 ;  /* 0x00c8001201007387 */ /* 0x000fe20000100a00 */
[----:B0-----:R-:W-:Y:S02]  /*6f950*/  IMAD.MOV.U32 R12, RZ, RZ, R7 ;  /* 0x000000ffff0c7224 */ /* 0x001fe400078e0007 */
[----:B------:R-:W-:-:S05]  /*6f960*/  IMAD.MOV.U32 R13, RZ, RZ, R6 ;  /* 0x000000ffff0d7224 */ /* 0x000fca00078e0006 */
[----:B------:R0:W-:Y:S04]  /*6f970*/  STL.64 [R1+0xc7e0], R12 ;  /* 0x00c7e00c01007387 */ /* 0x0001e80000100a00 */
[----:B0-----:R-:W2:Y:S04]  /*6f980*/  LDL.64 R12, [R1+0x20] ;  /* 0x00002000010c7983 */ /* 0x001ea80000100a00 */
[----:B--2---:R0:W-:Y:S04]  /*6f990*/  STL.64 [R1+0xc7f8], R12 ;  /* 0x00c7f80c01007387 */ /* 0x0041e80000100a00 */
[----:B0-----:R-:W2:Y:S01]  /*6f9a0*/  LDL.LU R12, [R1+0x980] ;  /* 0x00098000010c7983 */ /* 0x001ea20000300800 */
[----:B------:R-:W2:Y:S02]  /*6f9b0*/  LDL.LU R13, [R1+0x984] ;  /* 0x00098400010d7983 */ /* 0x000ea40000300800 */
[----:B------:R-:W2:Y:S02]  /*6f9c0*/  LDL.LU R14, [R1+0x988] ;  /* 0x00098800010e7983 */ /* 0x000ea40000300800 */
[----:B------:R-:W2:Y:S02]  /*6f9d0*/  LDL.LU R15, [R1+0x98c] ;  /* 0x00098c00010f7983 */ /* 0x000ea40000300800 */
[----:B------:R-:W-:Y:S01]  /*6f9e0*/  IMAD.MOV.U32 R19, RZ, RZ, R5 ;  /* 0x000000ffff137224 */ /* 0x000fe200078e0005 */
[----:B--2---:R-:W-:Y:S01]  /*6f9f0*/  STL.64 [R1+0xc810], R14 ;  /* 0x00c8100e01007387 */ /* 0x004fe20000100a00 */
[----:B------:R0:W-:Y:S02]  /*6fa00*/  STL.64 [R1+0xc808], R12 ;  /* 0x00c8080c01007387 */ /* 0x0001e40000100a00 */
[----:B------:R-:W2:Y:S02]  /*6fa10*/  LDL.LU R18, [R1+0x58] ;  /* 0x0000580001127983 */ /* 0x000ea40000300800 */
[----:B------:R-:W3:Y:S01]  /*6fa20*/  LDL.LU R5, [R1+0xc8f4] ;  /* 0x00c8f40001057983 */ /* 0x000ee20000300800 */
[----:B--2---:R4:W-:Y:S01]  /*6fa30*/  STL.64 [R1+0xc818], R18 ;  /* 0x00c8181201007387 */ /* 0x0049e20000100a00 */
[----:B0-----:R-:W2:Y:S02]  /*6fa40*/  LDL.LU R12, [R1+0x990] ;  /* 0x00099000010c7983 */ /* 0x001ea40000300800 */
[----:B------:R-:W2:Y:S02]  /*6fa50*/  LDL.LU R13, [R1+0x994] ;  /* 0x00099400010d7983 */ /* 0x000ea40000300800 */
[----:B------:R-:W2:Y:S01]  /*6fa60*/  LDL.LU R14, [R1+0x998] ;  /* 0x00099800010e7983 */ /* 0x000ea20000300800 */
[----:B------:R-:W2:Y:S01]  /*6fa70*/  LDL.LU R15, [R1+0x99c] ;  /* 0x00099c00010f7983 */ /* 0x000ea20000300800 */
[----:B----4-:R-:W-:-:S02]  /*6fa80*/  IMAD.MOV.U32 R18, RZ, RZ, R3 ;  /* 0x000000ffff127224 */ /* 0x010fc400078e0003 */
[----:B---3--:R-:W-:Y:S01]  /*6fa90*/  IMAD.MOV.U32 R19, RZ, RZ, R28 ;  /* 0x000000ffff137224 */ /* 0x008fe200078e001c */
[----:B--2---:R-:W-:Y:S01]  /*6faa0*/  STL.64 [R1+0xc828], R14 ;  /* 0x00c8280e01007387 */ /* 0x004fe20000100a00 */
[----:B------:R0:W-:Y:S02]  /*6fab0*/  STL.64 [R1+0xc820], R12 ;  /* 0x00c8200c01007387 */ /* 0x0001e40000100a00 */
[----:B------:R-:W2:Y:S02]  /*6fac0*/  LDL.LU R3, [R1+0xc8f0] ;  /* 0x00c8f00001037983 */ /* 0x000ea40000300800 */
[----:B------:R-:W3:Y:S01]  /*6fad0*/  LDL.LU R28, [R1+0xc8ec] ;  /* 0x00c8ec00011c7983 */ /* 0x000ee20000300800 */
[----:B------:R4:W-:Y:S04]  /*6fae0*/  STL.64 [R1+0xc830], R18 ;  /* 0x00c8301201007387 */ /* 0x0009e80000100a00 */
[----:B0-----:R-:W2:Y:S01]  /*6faf0*/  LDL.LU R12, [R1+0x960] ;  /* 0x00096000010c7983 */ /* 0x001ea20000300800 */
[----:B------:R-:W2:Y:S02]  /*6fb00*/  LDL.LU R13, [R1+0x964] ;  /* 0x00096400010d7983 */ /* 0x000ea40000300800 */
[----:B------:R-:W2:Y:S02]  /*6fb10*/  LDL.LU R14, [R1+0x968] ;  /* 0x00096800010e7983 */ /* 0x000ea40000300800 */
[----:B------:R-:W2:Y:S02]  /*6fb20*/  LDL.LU R15, [R1+0x96c] ;  /* 0x00096c00010f7983 */ /* 0x000ea40000300800 */
[----:B----4-:R-:W-:Y:S01]  /*6fb30*/  IMAD.MOV.U32 R19, RZ, RZ, R5 ;  /* 0x000000ffff137224 */ /* 0x010fe200078e0005 */
[----:B--2---:R-:W-:Y:S01]  /*6fb40*/  STL.64 [R1+0xc840], R14 ;  /* 0x00c8400e01007387 */ /* 0x004fe20000100a00 */
[----:B------:R-:W-:Y:S02]  /*6fb50*/  STL.64 [R1+0xc838], R12 ;  /* 0x00c8380c01007387 */ /* 0x000fe40000100a00 */
[----:B------:R-:W2:Y:S02]  /*6fb60*/  LDL.LU R18, [R1+0x78] ;  /* 0x0000780001127983 */ /* 0x000ea40000300800 */
[----:B------:R-:W4:Y:S01]  /*6fb70*/  LDL.LU R5, [R1+0xc8e8] ;  /* 0x00c8e80001057983 */ /* 0x000f220000300800 */
[----:B--2---:R3:W-:Y:S02]  /*6fb80*/  STL.64 [R1+0xc848], R18 ;  /* 0x00c8481201007387 */ /* 0x0047e40000100a00 */
[----:B---3--:R-:W-:-:S02]  /*6fb90*/  IMAD.MOV.U32 R18, RZ, RZ, R28 ;  /* 0x000000ffff127224 */ /* 0x008fc400078e001c */
[----:B------:R-:W-:Y:S01]  /*6fba0*/  IMAD.MOV.U32 R19, RZ, RZ, R3 ;  /* 0x000000ffff137224 */ /* 0x000fe200078e0003 */
[----:B------:R-:W2:Y:S01]  /*6fbb0*/  LDL.LU R28, [R1+0xc8e4] ;  /* 0x00c8e400011c7983 */ /* 0x000ea20000300800 */
[----:B------:R-:W3:Y:S03]  /*6fbc0*/  LDL.LU R3, [R1+0xc8e0] ;  /* 0x00c8e00001037983 */ /* 0x000ee60000300800 */
[----:B------:R0:W-:Y:S01]  /*6fbd0*/  STL.64 [R1+0xc860], R18 ;  /* 0x00c8601201007387 */ /* 0x0001e20000100a00 */
[----:B------:R-:W2:Y:S02]  /*6fbe0*/  LDL.LU R12, [R1+0x940] ;  /* 0x00094000010c7983 */ /* 0x000ea40000300800 */
[----:B------:R-:W2:Y:S02]  /*6fbf0*/  LDL.LU R13, [R1+0x944] ;  /* 0x00094400010d7983 */ /* 0x000ea40000300800 */
[----:B------:R-:W2:Y:S01]  /*6fc00*/  LDL.LU R14, [R1+0x948] ;  /* 0x00094800010e7983 */ /* 0x000ea20000300800 */
[----:B------:R-:W2:Y:S04]  /*6fc10*/  LDL.LU R15, [R1+0x94c] ;  /* 0x00094c00010f7983 */ /* 0x000ea80000300800 */
[----:B0-----:R-:W2:Y:S01]  /*6fc20*/  LDL.LU R18, [R1+0x98] ;  /* 0x0000980001127983 */ /* 0x001ea20000300800 */
[----:B----4-:R-:W-:-:S02]  /*6fc30*/  IMAD.MOV.U32 R19, RZ, RZ, R5 ;  /* 0x000000ffff137224 */ /* 0x010fc400078e0005 */
[----:B------:R-:W4:Y:S03]  /*6fc40*/  LDL.LU R5, [R1+0xc8dc] ;  /* 0x00c8dc0001057983 */ /* 0x000f260000300800 */
[----:B--2---:R-:W-:Y:S01]  /*6fc50*/  STL.64 [R1+0xc878], R18 ;  /* 0x00c8781201007387 */ /* 0x004fe20000100a00 */
[----:B------:R-:W-:Y:S02]  /*6fc60*/  STL.64 [R1+0xc858], R14 ;  /* 0x00c8580e01007387 */ /* 0x000fe40000100a00 */
[----:B------:R0:W-:Y:S02]  /*6fc70*/  STL.64 [R1+0xc850], R12 ;  /* 0x00c8500c01007387 */ /* 0x0001e40000100a00 */
[----:B0-----:R-:W2:Y:S01]  /*6fc80*/  LDL.LU R12, [R1+0x920] ;  /* 0x00092000010c7983 */ /* 0x001ea20000300800 */
[----:B------:R-:W2:Y:S02]  /*6fc90*/  LDL.LU R13, [R1+0x924] ;  /* 0x00092400010d7983 */ /* 0x000ea40000300800 */
[----:B------:R-:W2:Y:S02]  /*6fca0*/  LDL.LU R14, [R1+0x928] ;  /* 0x00092800010e7983 */ /* 0x000ea40000300800 */
[----:B------:R-:W2:Y:S02]  /*6fcb0*/  LDL.LU R15, [R1+0x92c] ;  /* 0x00092c00010f7983 */ /* 0x000ea40000300800 */
[----:B---3--:R-:W-:-:S02]  /*6fcc0*/  IMAD.MOV.U32 R18, RZ, RZ, R3 ;  /* 0x000000ffff127224 */ /* 0x008fc400078e0003 */
[----:B------:R-:W-:Y:S01]  /*6fcd0*/  IMAD.MOV.U32 R19, RZ, RZ, R28 ;  /* 0x000000ffff137224 */ /* 0x000fe200078e001c */
[----:B------:R-:W3:Y:S01]  /*6fce0*/  LDL.LU R3, [R1+0xc8d8] ;  /* 0x00c8d80001037983 */ /* 0x000ee20000300800 */
[----:B------:R-:W3:Y:S03]  /*6fcf0*/  LDL.LU R28, [R1+0xc8d4] ;  /* 0x00c8d400011c7983 */ /* 0x000ee60000300800 */
[----:B------:R-:W-:Y:S04]  /*6fd00*/  STL.64 [R1+0xc890], R18 ;  /* 0x00c8901201007387 */ /* 0x000fe80000100a00 */
[----:B--2---:R-:W-:Y:S01]  /*6fd10*/  STL.64 [R1+0xc870], R14 ;  /* 0x00c8700e01007387 */ /* 0x004fe20000100a00 */
[----:B------:R0:W-:Y:S03]  /*6fd20*/  STL.64 [R1+0xc868], R12 ;  /* 0x00c8680c01007387 */ /* 0x0001e60000100a00 */
[----:B0-----:R-:W2:Y:S01]  /*6fd30*/  LDL.LU R12, [R1+0x870] ;  /* 0x00087000010c7983 */ /* 0x001ea20000300800 */
[----:B------:R-:W2:Y:S02]  /*6fd40*/  LDL.LU R13, [R1+0x874] ;  /* 0x00087400010d7983 */ /* 0x000ea40000300800 */
[----:B------:R-:W2:Y:S02]  /*6fd50*/  LDL.LU R14, [R1+0x878] ;  /* 0x00087800010e7983 */ /* 0x000ea40000300800 */
[----:B------:R-:W2:Y:S01]  /*6fd60*/  LDL.LU R15, [R1+0x87c] ;  /* 0x00087c00010f7983 */ /* 0x000ea20000300800 */
[----:B------:R-:W2:Y:S01]  /*6fd70*/  LDL.LU R18, [R1+0xb8] ;  /* 0x0000b80001127983 */ /* 0x000ea20000300800 */
        /* <DEDUP_REMOVED lines=20> */
[----:B------:R-:W2:Y:S01]  /*6fec0*/  LDL.LU R15, [R1+0x84c] ;  /* 0x00084c00010f7983 */ /* 0x000ea20000300800 */
[----:B------:R-:W2:Y:S01]  /*6fed0*/  LDL.64 R24, [R1] ;  /* 0x0000000001187983 */ /* 0x000ea20000100a00 */
[----:B---3--:R-:W-:-:S02]  /*6fee0*/  IMAD.MOV.U32 R19, RZ, RZ, R3 ;  /* 0x000000ffff137224 */ /* 0x008fc400078e0003 */
[----:B-1----:R-:W-:Y:S02]  /*6fef0*/  IMAD.MOV.U32 R3, RZ, RZ, R20 ;  /* 0x000000ffff037224 */ /* 0x002fe400078e0014 */
[----:B------:R-:W-:Y:S01]  /*6ff00*/  IMAD.MOV.U32 R2, RZ, RZ, R21 ;  /* 0x000000ffff027224 */ /* 0x000fe200078e0015 */
[----:B--2---:R0:W-:Y:S04]  /*6ff10*/  STL.64 [R1+0xc7d8], R24 ;  /* 0x00c7d81801007387 */ /* 0x0041e80000100a00 */
[----:B0-----:R-:W2:Y:S01]  /*6ff20*/  LDL.LU R24, [R1+0x4e0] ;  /* 0x0004e00001187983 */ /* 0x001ea20000300800 */
[----:B------:R-:W2:Y:S02]  /*6ff30*/  LDL.LU R25, [R1+0x4e4] ;  /* 0x0004e40001197983 */ /* 0x000ea40000300800 */
[----:B------:R-:W2:Y:S02]  /*6ff40*/  LDL.LU R26, [R1+0x4e8] ;  /* 0x0004e800011a7983 */ /* 0x000ea40000300800 */
[----:B------:R-:W-:Y:S01]  /*6ff50*/  STL.64 [R1+0x140], R20 ;  /* 0x0001401401007387 */ /* 0x000fe20000100a00 */
[----:B------:R-:W-:Y:S02]  /*6ff60*/  STL.64 [R1+0x148], R22 ;  /* 0x0001481601007387 */ /* 0x000fe40000100a00 */
[----:B------:R-:W0:Y:S02]  /*6ff70*/  LDSM.16.M88.4 R20, [R4+0x49000] ;  /* 0x049000000414783b */ /* 0x000e240000000200 */
[----:B0-----:R-:W-:Y:S02]  /*6ff80*/  STL.64 [R1+0x130], R20 ;  /* 0x0001301401007387 */ /* 0x001fe40000100a00 */
[----:B------:R-:W-:-:S02]  /*6ff90*/  IMAD.MOV.U32 R11, RZ, RZ, R20 ;  /* 0x000000ffff0b7224 */ /* 0x000fc400078e0014 */
[----:B------:R-:W-:Y:S02]  /*6ffa0*/  STL.64 [R1+0x138], R22 ;  /* 0x0001381601007387 */ /* 0x000fe40000100a00 */
[----:B------:R-:W-:Y:S02]  /*6ffb0*/  IMAD.MOV.U32 R10, RZ, RZ, R21 ;  /* 0x000000ffff0a7224 */ /* 0x000fe400078e0015 */
[----:B------:R-:W0:Y:S04]  /*6ffc0*/  LDSM.16.M88.4 R20, [R4+0x4a000] ;  /* 0x04a000000414783b */ /* 0x000e280000000200 */
[----:B0-----:R-:W-:Y:S01]  /*6ffd0*/  STL.64 [R1+0x120], R20 ;  /* 0x0001201401007387 */ /* 0x001fe20000100a00 */
[----:B------:R-:W-:Y:S02]  /*6ffe0*/  STL.64 [R1+0x128], R22 ;  /* 0x0001281601007387 */ /* 0x000fe40000100a00 */
[----:B------:R-:W0:Y:S02]  /*6fff0*/  LDSM.16.M88.4 R20, [R4+0x4b000] ;  /* 0x04b000000414783b */ /* 0x000e240000000200 */
[----:B0-----:R-:W-:Y:S02]  /*70000*/  STL.64 [R1+0x110], R20 ;  /* 0x0001101401007387 */ /* 0x001fe40000100a00 */
        /* <DEDUP_REMOVED lines=9> */
[----:B------:R0:W-:Y:S02]  /*700a0*/  STL.64 [R1+0xe8], R22 ;  /* 0x0000e81601007387 */ /* 0x0001e40000100a00 */
[----:B0-----:R-:W3:Y:S01]  /*700b0*/  LDL.LU.64 R22, [R1+0xc8c8] ;  /* 0x00c8c80001167983 */ /* 0x001ee20000300a00 */
[----:B------:R-:W3:Y:S02]  /*700c0*/  LDL.LU.64 R20, [R1+0xc8c0] ;  /* 0x00c8c00001147983 */ /* 0x000ee40000300a00 */
[----:B----4-:R-:W-:-:S02]  /*700d0*/  IMAD.MOV.U32 R27, RZ, RZ, R5 ;  /* 0x000000ffff1b7224 */ /* 0x010fc400078e0005 */
[----:B------:R-:W0:Y:S01]  /*700e0*/  LDSM.16.M88.4 R4, [R4+0x4f000] ;  /* 0x04f000000404783b */ /* 0x000e220000000200 */
[----:B------:R-:W-:-:S03]  /*700f0*/  IMAD.MOV.U32 R18, RZ, RZ, R28 ;  /* 0x000000ffff127224 */ /* 0x000fc600078e001c */
[----:B0-----:R-:W-:Y:S01]  /*70100*/  STL.64 [R1+0xd0], R4 ;  /* 0x0000d00401007387 */ /* 0x001fe20000100a00 */
[----:B------:R-:W-:Y:S02]  /*70110*/  STL.64 [R1+0xd8], R6 ;  /* 0x0000d80601007387 */ /* 0x000fe40000100a00 */
[----:B------:R-:W0:Y:S02]  /*70120*/  LDSM.16.MT88.4 R4, [R0+0x8080] ;  /* 0x008080000004783b */ /* 0x000e240000004200 */
[----:B0-----:R-:W-:Y:S02]  /*70130*/  STL.64 [R1+0xc700], R6 ;  /* 0x00c7000601007387 */ /* 0x001fe40000100a00 */
[----:B------:R0:W-:Y:S02]  /*70140*/  STL.64 [R1+0xc6f8], R4 ;  /* 0x00c6f80401007387 */ /* 0x0001e40000100a00 */
[----:B0-----:R-:W4:Y:S01]  /*70150*/  LDL.LU R4, [R1+0x4f0] ;  /* 0x0004f00001047983 */ /* 0x001f220000300800 */
[----:B------:R-:W4:Y:S02]  /*70160*/  LDL.LU R5, [R1+0x4f4] ;  /* 0x0004f40001057983 */ /* 0x000f240000300800 */
[----:B------:R-:W4:Y:S02]  /*70170*/  LDL.LU R6, [R1+0x4f8] ;  /* 0x0004f80001067983 */ /* 0x000f240000300800 */
[----:B------:R-:W4:Y:S01]  /*70180*/  LDL.LU R7, [R1+0x4fc] ;  /* 0x0004fc0001077983 */ /* 0x000f220000300800 */
[C---:B---3--:R-:W-:Y:S01]  /*70190*/  HMMA.16816.F32 R16, R20.reuse, R18, R12 ;  /* 0x000000121410723c */ /* 0x048fe2000000180c */
[----:B------:R-:W3:Y:S01]  /*701a0*/  LDL.LU.64 R14, [R1+0xc8b8] ;  /* 0x00c8b800010e7983 */ /* 0x000ee20000300a00 */
[----:B------:R-:W3:Y:S11]  /*701b0*/  LDL.LU.64 R12, [R1+0xc8b0] ;  /* 0x00c8b000010c7983 */ /* 0x000ef60000300a00 */
[----:B------:R-:W-:Y:S10]  /*701c0*/  @!UPT UIADD3 URZ, URZ, URZ, URZ ;  /* 0x0000003f3f3ff290 */ /* 0x000ff4000fffe03f */
        /* <DEDUP_REMOVED lines=52> */
[----:B---3--:R-:W-:Y:S02]  /*70510*/  HMMA.16816.F32 R20, R20, R18, R12 ;  /* 0x000000121414723c */ /* 0x008fe4000000180c */
[----:B------:R-:W4:Y:S01]  /*70520*/  LDL.LU.64 R12, [R1+0xc7f8] ;  /* 0x00c7f800010c7983 */ /* 0x000f220000300a00 */
[----:B------:R-:W4:Y:S02]  /*70530*/  LDL.LU.64 R18, [R1+0xc7f0] ;  /* 0x00c7f00001127983 */ /* 0x000f240000300a00 */
[----:B------:R-:W4:Y:S11]  /*70540*/  LDL.LU.64 R16, [R1+0xc7e8] ;  /* 0x00c7e80001107983 */ /* 0x000f360000300a00 */
[----:B------:R-:W-:Y:S07]  /*70550*/  @!UPT UIADD3 URZ, URZ, URZ, URZ ;  /* 0x0000003f3f3ff290 */ /* 0x000fee000fffe03f */
[----:B------:R0:W-:Y:S01]  /*70560*/  STL.64 [R1+0x500], R20 ;  /* 0x0005001401007387 */ /* 0x0001e20000100a00 */
[----:B------:R1:W-:Y:S03]  /*70570*/  STL.64 [R1+0x508], R22 ;  /* 0x0005081601007387 */ /* 0x0003e60000100a00 */
[----:B0-----:R-:W3:Y:S01]  /*70580*/  LDL.LU R20, [R1+0x4b0] ;  /* 0x0004b00001147983 */ /* 0x001ee20000300800 */
[----:B------:R-:W3:Y:S02]  /*70590*/  LDL.LU R21, [R1+0x4b4] ;  /* 0x0004b40001157983 */ /* 0x000ee40000300800 */
[----:B-1----:R-:W3:Y:S02]  /*705a0*/  LDL.LU R22, [R1+0x4b8] ;  /* 0x0004b80001167983 */ /* 0x002ee40000300800 */
[----:B------:R-:W3:Y:S01]  /*705b0*/  LDL.LU R23, [R1+0x4bc] ;  /* 0x0004bc0001177983 */ /* 0x000ee20000300800 */
[C---:B----4-:R-:W-:Y:S11]  /*705c0*/  HMMA.16816.F32 R4, R16.reuse, R12, R4 ;  /* 0x0000000c1004723c */ /* 0x050ff60000001804 */
[----:B------:R-:W-:Y:S11]  /*705d0*/  @!UPT UIADD3 URZ, URZ, URZ, URZ ;  /* 0x0000003f3f3ff290 */ /* 0x000ff6000fffe03f */
[----:B------:R-:W-:Y:S01]  /*705e0*/  @!UPT UIADD3 URZ, URZ, URZ, URZ ;  /* 0x0000003f3f3ff290 */ /* 0x000fe2000fffe03f */
[----:B------:R-:W-:Y:S01]  /*705f0*/  STL.64 [R1+0x4f0], R4 ;  /* 0x0004f00401007387 */ /* 0x000fe20000100a00 */
[----:B------:R0:W-:Y:S02]  /*70600*/  STL.64 [R1+0x4f8], R6 ;  /* 0x0004f80601007387 */ /* 0x0001e40000100a00 */
[----:B0-----:R-:W-:Y:S02]  /*70610*/  IMAD.MOV.U32 R7, RZ, RZ, R12 ;  /* 0x000000ffff077224 */ /* 0x001fe400078e000c */
[----:B------:R-:W-:Y:S02]  /*70620*/  IMAD.MOV.U32 R6, RZ, RZ, R13 ;  /* 0x000000ffff067224 */ /* 0x000fe400078e000d */
[----:B------:R-:W2:Y:S02]  /*70630*/  LDL.LU.64 R12, [R1+0xc7e0] ;  /* 0x00c7e000010c7983 */ /* 0x000ea40000300a00 */
[C---:B--2---:R-:W-:Y:S02]  /*70640*/  HMMA.16816.F32 R12, R16.reuse, R12, R24 ;  /* 0x0000000c100c723c */ /* 0x044fe40000001818 */
[----:B------:R-:W2:Y:S11]  /*70650*/  LDL.LU.64 R24, [R1+0xc7d8] ;  /* 0x00c7d80001187983 */ /* 0x000eb60000300a00 */
[----:B------:R-:W-:Y:S10]  /*70660*/  @!UPT UIADD3 URZ, URZ, URZ, URZ ;  /* 0x0000003f3f3ff290 */ /* 0x000ff4000fffe03f */
[----:B------:R-:W-:Y:S01]  /*70670*/  STL.64 [R1+0x4e0], R12 ;  /* 0x0004e00c01007387 */ /* 0x000fe20000100a00 */
[----:B------:R0:W-:Y:S03]  /*70680*/  STL.64 [R1+0x4e8], R14 ;  /* 0x0004e80e01007387 */ /* 0x0001e60000100a00 */
[----:B0-----:R-:W4:Y:S01]  /*70690*/  LDL.LU.64 R14, [R1+0xc7d0] ;  /* 0x00c7d000010e7983 */ /* 0x001f220000300a00 */
[----:B------:R-:W4:Y:S02]  /*706a0*/  LDL.LU.64 R12, [R1+0xc7c8] ;  /* 0x00c7c800010c7983 */ /* 0x000f240000300a00 */
[----:B--2---:R-:W-:Y:S02]  /*706b0*/  IMAD.MOV.U32 R5, RZ, RZ, R24 ;  /* 0x000000ffff057224 */ /* 0x004fe400078e0018 */
[----:B------:R-:W-:Y:S01]  /*706c0*/  IMAD.MOV.U32 R4, RZ, RZ, R25 ;  /* 0x000000ffff047224 */ /* 0x000fe200078e0019 */
[C---:B----4-:R-:W-:Y:S11]  /*706d0*/  HMMA.16816.F32 R12, R16.reuse, R24, R12 ;  /* 0x00000018100c723c */ /* 0x050ff6000000180c */
[----:B------:R-:W-:Y:S11]  /*706e0*/  @!UPT UIADD3 URZ, URZ, URZ, URZ ;  /* 0x0000003f3f3ff290 */ /* 0x000ff6000fffe03f */
[----:B------:R-:W-:Y:S01]  /*706f0*/  @!UPT UIADD3 URZ, URZ, URZ, URZ ;  /* 0x0000003f3f3ff290 */ /* 0x000fe2000fffe03f */
[----:B------:R-:W-:Y:S01]  /*70700*/  STL.64 [R1+0x4d0], R12 ;  /* 0x0004d00c01007387 */ /* 0x000fe20000100a00 */
[----:B------:R0:W-:Y:S03]  /*70710*/  STL.64 [R1+0x4d8], R14 ;  /* 0x0004d80e01007387 */ /* 0x0001e60000100a00 */
[----:B0-----:R-:W2:Y:S01]  /*70720*/  LDL.LU.64 R14, [R1+0xc7c0] ;  /* 0x00c7c000010e7983 */ /* 0x001ea20000300a00 */
[----:B------:R-:W3:Y:S02]  /*70730*/  LDL.LU.64 R12, [R1+0xc7b8] ;  /* 0x00c7b800010c7983 */ /* 0x000ee40000300a00 */
[----:B------:R-:W4:Y:S02]  /*70740*/  LDL.LU.64 R24, [R1+0xc7b0] ;  /* 0x00c7b00001187983 */ /* 0x000f240000300a00 */
[----:B------:R-:W-:Y:S01]  /*70750*/  STL.64 [R1+0xc740], R6 ;  /* 0x00c7400601007387 */ /* 0x000fe20000100a00 */
[----:B------:R0:W-:Y:S04]  /*70760*/  STL.64 [R1+0xc738], R4 ;  /* 0x00c7380401007387 */ /* 0x0001e80000100a00 */
[----:B0-----:R-:W2:Y:S04]  /*70770*/  LDL.64 R4, [R1+0x120] ;  /* 0x0001200001047983 */ /* 0x001ea80000100a00 */
[----:B--2---:R0:W-:Y:S04]  /*70780*/  STL.64 [R1+0xc750], R4 ;  /* 0x00c7500401007387 */ /* 0x0041e80000100a00 */
[----:B0-----:R-:W4:Y:S01]  /*70790*/  LDL.LU R4, [R1+0x4c0] ;  /* 0x0004c00001047983 */ /* 0x001f220000300800 */
[----:B------:R-:W4:Y:S02]  /*707a0*/  LDL.LU R5, [R1+0x4c4] ;  /* 0x0004c40001057983 */ /* 0x000f240000300800 */
[----:B------:R-:W4:Y:S02]  /*707b0*/  LDL.LU R6, [R1+0x4c8] ;  /* 0x0004c80001067983 */ /* 0x000f240000300800 */
[----:B------:R-:W4:Y:S01]  /*707c0*/  LDL.LU R7, [R1+0x4cc] ;  /* 0x0004cc0001077983 */ /* 0x000f220000300800 */
[C---:B---3--:R-:W-:Y:S11]  /*707d0*/  HMMA.16816.F32 R20, R16.reuse, R12, R20 ;  /* 0x0000000c1014723c */ /* 0x048ff60000001814 */
[----:B------:R-:W-:Y:S11]  /*707e0*/  @!UPT UIADD3 URZ, URZ, URZ, URZ ;  /* 0x0000003f3f3ff290 */ /* 0x000ff6000fffe03f */
[----:B------:R-:W-:Y:S02]  /*707f0*/  @!UPT UIADD3 URZ, URZ, URZ, URZ ;  /* 0x0000003f3f3ff290 */ /* 0x000fe4000fffe03f */
[----:B------:R-:W-:Y:S02]  /*70800*/  IMAD.MOV.U32 R26, RZ, RZ, R22 ;  /* 0x000000ffff1a7224 */ /* 0x000fe400078e0016 */
[----:B------:R-:W-:Y:S01]  /*70810*/  IMAD.MOV.U32 R27, RZ, RZ, R23 ;  /* 0x000000ffff1b7224 */ /* 0x000fe200078e0017 */
[----:B----4-:R-:W-:Y:S11]  /*70820*/  HMMA.16816.F32 R4, R16, R24, R4 ;  /* 0x000000181004723c */ /* 0x010ff60000001804 */
[----:B------:R-:W-:Y:S11]  /*70830*/  @!UPT UIADD3 URZ, URZ, URZ, URZ ;  /* 0x0000003f3f3ff290 */ /* 0x000ff6000fffe03f */
[----:B------:R-:W-:Y:S01]  /*70840*/  @!UPT UIADD3 URZ, URZ, URZ, URZ ;  /* 0x0000003f3f3ff290 */ /* 0x000fe2000fffe03f */
[----:B------:R0:W-:Y:S01]  /*70850*/  STL.64 [R1+0x4c0], R4 ;  /* 0x0004c00401007387 */ /* 0x0001e20000100a00 */
[----:B------:R-:W-:Y:S02]  /*70860*/  STL.64 [R1+0x4c8], R6 ;  /* 0x0004c80601007387 */ /* 0x000fe40000100a00 */
[----:B0-----:R-:W-:Y:S02]  /*70870*/  IMAD.MOV.U32 R4, RZ, RZ, R11 ;  /* 0x000000ffff047224 */ /* 0x001fe400078e000b */
[----:B------:R-:W-:-:S05]  /*70880*/  IMAD.MOV.U32 R5, RZ, RZ, R10 ;  /* 0x000000ffff057224 */ /* 0x000fca00078e000a */
[----:B------:R0:W-:Y:S01]  /*70890*/  STL.64 [R1+0xc768], R4 ;  /* 0x00c7680401007387 */ /* 0x0001e20000100a00 */
[----:B------:R1:W-:Y:S02]  /*708a0*/  STL.64 [R1+0x4b0], R20 ;  /* 0x0004b01401007387 */ /* 0x0003e40000100a00 */
[----:B0-----:R-:W-:Y:S02]  /*708b0*/  IMAD.MOV.U32 R4, RZ, RZ, R3 ;  /* 0x000000ffff047224 */ /* 0x001fe400078e0003 */
[----:B------:R-:W-:Y:S01]  /*708c0*/  IMAD.MOV.U32 R5, RZ, RZ, R2 ;  /* 0x000000ffff057224 */ /* 0x000fe200078e0002 */
[----:B-1----:R-:W2:Y:S01]  /*708d0*/  LDL.LU R20, [R1+0x4a0] ;  /* 0x0004a00001147983 */ /* 0x002ea20000300800 */
[----:B------:R-:W2:Y:S02]  /*708e0*/  LDL.LU R21, [R1+0x4a4] ;  /* 0x0004a40001157983 */ /* 0x000ea40000300800 */
[----:B------:R-:W2:Y:S02]  /*708f0*/  LDL.LU R22, [R1+0x4a8] ;  /* 0x0004a80001167983 */ /* 0x000ea40000300800 */
[----:B------:R-:W2:Y:S01]  /*70900*/  LDL.LU R23, [R1+0x4ac] ;  /* 0x0004ac0001177983 */ /* 0x000ea20000300800 */
[----:B------:R0:W-:Y:S04]  /*70910*/  STL.64 [R1+0xc780], R4 ;  /* 0x00c7800401007387 */ /* 0x0001e80000100a00 */
[----:B0-----:R-:W3:Y:S04]  /*70920*/  LDL.64 R4, [R1+0x150] ;  /* 0x0001500001047983 */ /* 0x001ee80000100a00 */
[----:B---3--:R-:W-:Y:S01]  /*70930*/  STL.64 [R1+0xc798], R4 ;  /* 0x00c7980401007387 */ /* 0x008fe20000100a00 */
[----:B------:R-:W-:Y:S02]  /*70940*/  STL.64 [R1+0xc698], R14 ;  /* 0x00c6980e01007387 */ /* 0x000fe40000100a00 */
[----:B------:R0:W-:Y:S02]  /*70950*/  STL.64 [R1+0xc690], R12 ;  /* 0x00c6900c01007387 */ /* 0x0001e40000100a00 */
[----:B0-----:R-:W3:Y:S04]  /*70960*/  LDL.64 R12, [R1+0x110] ;  /* 0x00011000010c7983 */ /* 0x001ee80000100a00 */
[----:B---3--:R0:W-:Y:S04]  /*70970*/  STL.64 [R1+0xc748], R12 ;  /* 0x00c7480c01007387 */ /* 0x0081e80000100a00 */
[----:B0-----:R-:W3:Y:S01]  /*70980*/  LDL.LU R12, [R1+0x7e0] ;  /* 0x0007e000010c7983 */ /* 0x001ee20000300800 */
[----:B------:R-:W3:Y:S02]  /*70990*/  LDL.LU R13, [R1+0x7e4] ;  /* 0x0007e400010d7983 */ /* 0x000ee40000300800 */
[----:B------:R-:W4:Y:S02]  /*709a0*/  LDL.LU R14, [R1+0x7e8] ;  /* 0x0007e800010e7983 */ /* 0x000f240000300800 */
[----:B------:R-:W4:Y:S01]  /*709b0*/  LDL.LU R15, [R1+0x7ec] ;  /* 0x0007ec00010f7983 */ /* 0x000f220000300800 */
[----:B------:R-:W2:Y:S04]  /*709c0*/  LDL.64 R4, [R1+0x30] ;  /* 0x0000300001047983 */ /* 0x000ea80000100a00 */
[----:B----4-:R-:W-:Y:S01]  /*709d0*/  STL.64 [R1+0xc760], R14 ;  /* 0x00c7600e01007387 */ /* 0x010fe20000100a00 */
[----:B---3--:R0:W-:Y:S03]  /*709e0*/  STL.64 [R1+0xc758], R12 ;  /* 0x00c7580c01007387 */ /* 0x0081e60000100a00 */
[----:B0-----:R-:W3:Y:S01]  /*709f0*/  LDL.LU R12, [R1+0x7f0] ;  /* 0x0007f000010c7983 */ /* 0x001ee20000300800 */
[----:B------:R-:W3:Y:S02]  /*70a00*/  LDL.LU R13, [R1+0x7f4] ;  /* 0x0007f400010d7983 */ /* 0x000ee40000300800 */
[----:B------:R-:W4:Y:S02]  /*70a10*/  LDL.LU R14, [R1+0x7f8] ;  /* 0x0007f800010e7983 */ /* 0x000f240000300800 */
[----:B------:R-:W4:Y:S02]  /*70a20*/  LDL.LU R15, [R1+0x7fc] ;  /* 0x0007fc00010f7983 */ /* 0x000f240000300800 */
        /* <DEDUP_REMOVED lines=11> */
[----:B------:R-:W4:Y:S01]  /*70ae0*/  LDL.LU R15, [R1+0x81c] ;  /* 0x00081c00010f7983 */ /* 0x000f220000300800 */
[----:B--2---:R-:W-:Y:S01]  /*70af0*/  HMMA.16816.F32 R20, R16, R8, R20 ;  /* 0x000000081014723c */ /* 0x004fe20000001814 */
[----:B----4-:R-:W-:Y:S01]  /*70b00*/  STL.64 [R1+0xc7a8], R14 ;  /* 0x00c7a80e01007387 */ /* 0x010fe20000100a00 */
[----:B---3--:R0:W-:Y:S03]  /*70b10*/  STL.64 [R1+0xc7a0], R12 ;  /* 0x00c7a00c01007387 */ /* 0x0081e60000100a00 */
[----:B0-----:R-:W2:Y:S01]  /*70b20*/  LDL.LU R12, [R1+0x820] ;  /* 0x00082000010c7983 */ /* 0x001ea20000300800 */
[----:B------:R-:W2:Y:S02]  /*70b30*/  LDL.LU R13, [R1+0x824] ;  /* 0x00082400010d7983 */ /* 0x000ea40000300800 */
[----:B------:R-:W2:Y:S02]  /*70b40*/  LDL.LU R14, [R1+0x828] ;  /* 0x00082800010e7983 */ /* 0x000ea40000300800 */
[----:B------:R-:W2:Y:S01]  /*70b50*/  LDL.LU R15, [R1+0x82c] ;  /* 0x00082c00010f7983 */ /* 0x000ea20000300800 */
[----:B------:R-:W-:Y:S01]  /*70b60*/  STL [R1+0xbf24], R27 ;  /* 0x00bf241b01007387 */ /* 0x000fe20000100800 */
[----:B------:R-:W-:Y:S02]  /*70b70*/  STL [R1+0xbf20], R26 ;  /* 0x00bf201a01007387 */ /* 0x000fe40000100800 */
[----:B------:R0:W-:Y:S02]  /*70b80*/  STL.64 [R1+0xc708], R8 ;  /* 0x00c7080801007387 */ /* 0x0001e40000100a00 */
[----:B0-----:R-:W3:Y:S07]  /*70b90*/  LDL.LU R8, [R1+0x7d0] ;  /* 0x0007d00001087983 */ /* 0x001eee0000300800 */
[----:B------:R-:W-:Y:S02]  /*70ba0*/  STL.64 [R1+0x4a0], R20 ;  /* 0x0004a01401007387 */ /* 0x000fe40000100a00 */
[----:B------:R-:W-:Y:S02]  /*70bb0*/  STL.64 [R1+0x4a8], R22 ;  /* 0x0004a81601007387 */ /* 0x000fe40000100a00 */
[----:B------:R-:W0:Y:S04]  /*70bc0*/  LDSM.16.MT88.4 R20, [R0+0x8100] ;  /* 0x008100000014783b */ /* 0x000e280000004200 */
[----:B------:R-:W3:Y:S01]  /*70bd0*/  LDL.LU R9, [R1+0x7d4] ;  /* 0x0007d40001097983 */ /* 0x000ee20000300800 */
[----:B------:R-:W3:Y:S02]  /*70be0*/  LDL.LU R10, [R1+0x7d8] ;  /* 0x0007d800010a7983 */ /* 0x000ee40000300800 */
[----:B------:R-:W3:Y:S02]  /*70bf0*/  LDL.LU R11, [R1+0x7dc] ;  /* 0x0007dc00010b7983 */ /* 0x000ee40000300800 */
[----:B------:R-:W-:-:S02]  /*70c00*/  IMAD.MOV.U32 R29, RZ, RZ, R4 ;  /* 0x000000ffff1d7224 */ /* 0x000fc400078e0004 */
[----:B------:R-:W-:Y:S01]  /*70c10*/  IMAD.MOV.U32 R2, RZ, RZ, R5 ;  /* 0x000000ffff027224 */ /* 0x000fe200078e0005 */
[----:B0-----:R-:W-:Y:S01]  /*70c20*/  STL.64 [R1+0xc5a8], R22 ;  /* 0x00c5a81601007387 */ /* 0x001fe20000100a00 */
[----:B------:R0:W-:Y:S03]  /*70c30*/  STL.64 [R1+0xc5a0], R20 ;  /* 0x00c5a01401007387 */ /* 0x0001e60000100a00 */
[----:B0-----:R-:W4:Y:S01]  /*70c40*/  LDL.64 R20, [R1+0xd0] ;  /* 0x0000d00001147983 */ /* 0x001f220000100a00 */
[C---:B--2---:R-:W-:Y:S11]  /*70c50*/  HMMA.16816.F32 R12, R16.reuse, R4, R12 ;  /* 0x00000004100c723c */ /* 0x044ff6000000180c */
[----:B------:R-:W-:Y:S11]  /*70c60*/  @!UPT UIADD3 URZ, URZ, URZ, URZ ;  /* 0x0000003f3f3ff290 */ /* 0x000ff6000fffe03f */
[----:B------:R-:W-:Y:S01]  /*70c70*/  @!UPT UIADD3 URZ, URZ, URZ, URZ ;  /* 0x0000003f3f3ff290 */ /* 0x000fe2000fffe03f */
[----:B------:R-:W-:Y:S01]  /*70c80*/  STL.64 [R1+0x830], R12 ;  /* 0x0008300c01007387 */ /* 0x000fe20000100a00 */
[----:B------:R0:W-:Y:S03]  /*70c90*/  STL.64 [R1+0x838], R14 ;  /* 0x0008380e01007387 */ /* 0x0001e60000100a00 */
[----:B0-----:R-:W2:Y:S01]  /*70ca0*/  LDL.LU.64 R14, [R1+0xc7a8] ;  /* 0x00c7a800010e7983 */ /* 0x001ea20000300a00 */
[----:B------:R-:W2:Y:S02]  /*70cb0*/  LDL.LU.64 R12, [R1+0xc7a0] ;  /* 0x00c7a000010c7983 */ /* 0x000ea40000300a00 */
[----:B------:R-:W2:Y:S02]  /*70cc0*/  LDL.LU.64 R4, [R1+0xc798] ;  /* 0x00c7980001047983 */ /* 0x000ea40000300a00 */
        /* <DEDUP_REMOVED lines=9> */
[C---:B--2---:R-:W-:Y:S01]  /*70d60*/  HMMA.16816.F32 R4, R16.reuse, R4, R12 ;  /* 0x000000041004723c */ /* 0x044fe2000000180c */
[----:B------:R-:W2:Y:S01]  /*70d70*/  LDL.LU.64 R14, [R1+0xc778] ;  /* 0x00c77800010e7983 */ /* 0x000ea20000300a00 */
[----:B------:R-:W2:Y:S11]  /*70d80*/  LDL.LU.64 R12, [R1+0xc770] ;  /* 0x00c77000010c7983 */ /* 0x000eb60000300a00 */
[----:B------:R-:W-:Y:S10]  /*70d90*/  @!UPT UIADD3 URZ, URZ, URZ, URZ ;  /* 0x0000003f3f3ff290 */ /* 0x000ff4000fffe03f */
[----:B------:R0:W-:Y:S01]  /*70da0*/  STL.64 [R1+0x810], R4 ;  /* 0x0008100401007387 */ /* 0x0001e20000100a00 */
[----:B------:R2:W-:Y:S03]  /*70db0*/  STL.64 [R1+0x818], R6 ;  /* 0x0008180601007387 */ /* 0x0005e60000100a00 */
[----:B0-----:R-:W2:Y:S02]  /*70dc0*/  LDL.LU.64 R4, [R1+0xc768] ;  /* 0x00c7680001047983 */ /* 0x001ea40000300a00 */
[C---:B--2---:R-:W-:Y:S02]  /*70dd0*/  HMMA.16816.F32 R4, R16.reuse, R4, R12 ;  /* 0x000000041004723c */ /* 0x044fe4000000180c */
[----:B------:R-:W2:Y:S01]  /*70de0*/  LDL.LU.64 R14, [R1+0xc760] ;  /* 0x00c76000010e7983 */ /* 0x000ea20000300a00 */
[----:B------:R-:W2:Y:S11]  /*70df0*/  LDL.LU.64 R12, [R1+0xc758] ;  /* 0x00c75800010c7983 */ /* 0x000eb60000300a00 */
[----:B------:R-:W-:Y:S09]  /*70e00*/  @!UPT UIADD3 URZ, URZ, URZ, URZ ;  /* 0x0000003f3f3ff290 */ /* 0x000ff2000fffe03f */
[----:B------:R0:W-:Y:S01]  /*70e10*/  STL.64 [R1+0x800], R4 ;  /* 0x0008000401007387 */ /* 0x0001e20000100a00 */
[----:B------:R-:W-:Y:S03]  /*70e20*/  STL.64 [R1+0x808], R6 ;  /* 0x0008080601007387 */ /* 0x000fe60000100a00 */
[----:B0-----:R-:W2:Y:S02]  /*70e30*/  LDL.LU.64 R4, [R1+0xc750] ;  /* 0x00c7500001047983 */ /* 0x001ea40000300a00 */
[C---:B--2---:R-:W-:Y:S11]  /*70e40*/  HMMA.16816.F32 R12, R16.reuse, R4, R12 ;  /* 0x00000004100c723c */ /* 0x044ff6000000180c */
[----:B------:R-:W-:Y:S11]  /*70e50*/  @!UPT UIADD3 URZ, URZ, URZ, URZ ;  /* 0x0000003f3f3ff290 */ /* 0x000ff6000fffe03f */
[----:B------:R-:W-:Y:S01]  /*70e60*/  @!UPT UIADD3 URZ, URZ, URZ, URZ ;  /* 0x0000003f3f3ff290 */ /* 0x000fe2000fffe03f */
[----:B------:R0:W-:Y:S01]  /*70e70*/  STL.64 [R1+0x7f0], R12 ;  /* 0x0007f00c01007387 */ /* 0x0001e20000100a00 */
[----:B------:R-:W-:Y:S03]  /*70e80*/  STL.64 [R1+0x7f8], R14 ;  /* 0x0007f80e01007387 */ /* 0x000fe60000100a00 */
[----:B0-----:R-:W3:Y:S01]  /*70e90*/  LDL.LU.64 R12, [R1+0xc748] ;  /* 0x00c74800010c7983 */ /* 0x001ee20000300a00 */
[----:B------:R-:W-:Y:S02]  /*70ea0*/  IMAD.MOV.U32 R22, RZ, RZ, R5 ;  /* 0x000000ffff167224 */ /* 0x000fe400078e0005 */
[----:B------:R-:W-:Y:S02]  /*70eb0*/  IMAD.MOV.U32 R23, RZ, RZ, R4 ;  /* 0x000000ffff177224 */ /* 0x000fe400078e0004 */
[----:B------:R-:W2:Y:S01]  /*70ec0*/  LDL.LU.64 R6, [R1+0xc740] ;  /* 0x00c7400001067983 */ /* 0x000ea20000300a00 */
[----:B------:R-:W2:Y:S01]  /*70ed0*/  LDL.LU.64 R4, [R1+0xc738] ;  /* 0x00c7380001047983 */ /* 0x000ea20000300a00 */
[----:B------:R-:W-:Y:S02]  /*70ee0*/  STL [R1+0xc634], R22 ;  /* 0x00c6341601007387 */ /* 0x000fe40000100800 */
[----:B------:R-:W-:Y:S02]  /*70ef0*/  STL [R1+0xc630], R23 ;  /* 0x00c6301701007387 */ /* 0x000fe40000100800 */
[----:B----4-:R0:W-:Y:S02]  /*70f00*/  STL.64 [R1+0xc730], R20 ;  /* 0x00c7301401007387 */ /* 0x0101e40000100a00 */
[----:B0-----:R-:W4:Y:S01]  /*70f10*/  LDL.LU R20, [R1+0x7c0] ;  /* 0x0007c00001147983 */ /* 0x001f220000300800 */
[----:B------:R-:W4:Y:S02]  /*70f20*/  LDL.LU R21, [R1+0x7c4] ;  /* 0x0007c40001157983 */ /* 0x000f240000300800 */
[----:B------:R-:W4:Y:S02]  /*70f30*/  LDL.LU R22, [R1+0x7c8] ;  /* 0x0007c80001167983 */ /* 0x000f240000300800 */
[----:B------:R-:W4:Y:S01]  /*70f40*/  LDL.LU R23, [R1+0x7cc] ;  /* 0x0007cc0001177983 */ /* 0x000f220000300800 */
[----:B---3--:R-:W-:Y:S01]  /*70f50*/  HMMA.16816.F32 R8, R16, R12, R8 ;  /* 0x0000000c1008723c */ /* 0x008fe20000001808 */
[----:B------:R-:W-:-:S02]  /*70f60*/  IMAD.MOV.U32 R27, RZ, RZ, R12 ;  /* 0x000000ffff1b7224 */ /* 0x000fc400078e000c */
[----:B------:R-:W-:Y:S11]  /*70f70*/  IMAD.MOV.U32 R26, RZ, RZ, R13 ;  /* 0x000000ffff1a7224 */ /* 0x000ff600078e000d */
[----:B------:R-:W-:Y:S09]  /*70f80*/  @!UPT UIADD3 URZ, URZ, URZ, URZ ;  /* 0x0000003f3f3ff290 */ /* 0x000ff2000fffe03f */
[----:B------:R0:W-:Y:S01]  /*70f90*/  STL.64 [R1+0x7e0], R8 ;  /* 0x0007e00801007387 */ /* 0x0001e20000100a00 */
[----:B------:R1:W-:Y:S02]  /*70fa0*/  STL.64 [R1+0x7e8], R10 ;  /* 0x0007e80a01007387 */ /* 0x0003e40000100a00 */
[----:B------:R-:W3:Y:S02]  /*70fb0*/  LDL.LU R12, [R1+0x450] ;  /* 0x00045000010c7983 */ /* 0x000ee40000300800 */
[----:B------:R-:W3:Y:S01]  /*70fc0*/  LDL.LU R13, [R1+0x454] ;  /* 0x00045400010d7983 */ /* 0x000ee20000300800 */
[----:B------:R-:W2:Y:S01]  /*70fd0*/  LDL.LU R14, [R1+0x458] ;  /* 0x00045800010e7983 */ /* 0x000ea20000300800 */
[----:B------:R-:W2:Y:S03]  /*70fe0*/  LDL.LU R15, [R1+0x45c] ;  /* 0x00045c00010f7983 */ /* 0x000ea60000300800 */
[----:B--2---:R-:W-:Y:S01]  /*70ff0*/  STL.64 [R1+0xc6a8], R14 ;  /* 0x00c6a80e01007387 */ /* 0x004fe20000100a00 */
[----:B---3--:R-:W-:Y:S02]  /*71000*/  STL.64 [R1+0xc6a0], R12 ;  /* 0x00c6a00c01007387 */ /* 0x008fe40000100a00 */
[----:B0-----:R-:W2:Y:S02]  /*71010*/  LDL.LU R8, [R1+0x7a0] ;  /* 0x0007a00001087983 */ /* 0x001ea40000300800 */
[----:B------:R-:W2:Y:S01]  /*71020*/  LDL.LU R9, [R1+0x7a4] ;  /* 0x0007a40001097983 */ /* 0x000ea20000300800 */
[----:B-1----:R-:W3:Y:S01]  /*71030*/  LDL.LU R10, [R1+0x7a8] ;  /* 0x0007a800010a7983 */ /* 0x002ee20000300800 */
[----:B------:R-:W3:Y:S03]  /*71040*/  LDL.LU R11, [R1+0x7ac] ;  /* 0x0007ac00010b7983 */ /* 0x000ee60000300800 */
[----:B---3--:R-:W-:Y:S01]  /*71050*/  STL.64 [R1+0xc718], R10 ;  /* 0x00c7180a01007387 */ /* 0x008fe20000100a00 */
[----:B--2---:R0:W-:Y:S03]  /*71060*/  STL.64 [R1+0xc710], R8 ;  /* 0x00c7100801007387 */ /* 0x0041e60000100a00 */
[----:B0-----:R-:W2:Y:S01]  /*71070*/  LDL.LU R8, [R1+0x7b0] ;  /* 0x0007b00001087983 */ /* 0x001ea20000300800 */
[----:B------:R-:W2:Y:S02]  /*71080*/  LDL.LU R9, [R1+0x7b4] ;  /* 0x0007b40001097983 */ /* 0x000ea40000300800 */
[----:B------:R-:W3:Y:S02]  /*71090*/  LDL.LU R10, [R1+0x7b8] ;  /* 0x0007b800010a7983 */ /* 0x000ee40000300800 */
[----:B------:R-:W3:Y:S02]  /*710a0*/  LDL.LU R11, [R1+0x7bc] ;  /* 0x0007bc00010b7983 */ /* 0x000ee40000300800 */
[----:B---3--:R-:W-:Y:S01]  /*710b0*/  STL.64 [R1+0xc728], R10 ;  /* 0x00c7280a01007387 */ /* 0x008fe20000100a00 */
[----:B--2---:R0:W-:Y:S03]  /*710c0*/  STL.64 [R1+0xc720], R8 ;  /* 0x00c7200801007387 */ /* 0x0041e60000100a00 */
[----:B0-----:R-:W4:Y:S01]  /*710d0*/  LDL.64 R8, [R1+0x100] ;  /* 0x0001000001087983 */ /* 0x001f220000100a00 */
[----:B------:R-:W-:-:S02]  /*710e0*/  IMAD.MOV.U32 R12, RZ, RZ, R5 ;  /* 0x000000ffff0c7224 */ /* 0x000fc400078e0005 */
[----:B------:R-:W-:Y:S02]  /*710f0*/  IMAD.MOV.U32 R13, RZ, RZ, R4 ;  /* 0x000000ffff0d7224 */ /* 0x000fe400078e0004 */
[----:B------:R-:W2:Y:S03]  /*71100*/  LDL.64 R4, [R1+0xe0] ;  /* 0x0000e00001047983 */ /* 0x000ea60000100a00 */
[----:B------:R0:W-:Y:S02]  /*71110*/  STL.64 [R1+0xc6c0], R12 ;  /* 0x00c6c00c01007387 */ /* 0x0001e40000100a00 */
[----:B0-----:R-:W3:Y:S01]  /*71120*/  LDL.64 R12, [R1+0xf0] ;  /* 0x0000f000010c7983 */ /* 0x001ee20000100a00 */
[----:B------:R-:W-:Y:S02]  /*71130*/  STL [R1+0xc63c], R26 ;  /* 0x00c63c1a01007387 */ /* 0x000fe40000100800 */
[----:B------:R-:W-:Y:S01]  /*71140*/  STL [R1+0xc638], R27 ;  /* 0x00c6381b01007387 */ /* 0x000fe20000100800 */
[----:B----4-:R-:W-:Y:S11]  /*71150*/  HMMA.16816.F32 R20, R16, R8, R20 ;  /* 0x000000081014723c */ /* 0x010ff60000001814 */
[----:B------:R-:W-:Y:S11]  /*71160*/  @!UPT UIADD3 URZ, URZ, URZ, URZ ;  /* 0x0000003f3f3ff290 */ /* 0x000ff6000fffe03f */
[----:B------:R-:W-:Y:S01]  /*71170*/  @!UPT UIADD3 URZ, URZ, URZ, URZ ;  /* 0x0000003f3f3ff290 */ /* 0x000fe2000fffe03f */
[----:B------:R0:W-:Y:S01]  /*71180*/  STL.64 [R1+0x7d0], R20 ;  /* 0x0007d01401007387 */ /* 0x0001e20000100a00 */
[----:B------:R1:W-:Y:S03]  /*71190*/  STL.64 [R1+0x7d8], R22 ;  /* 0x0007d81601007387 */ /* 0x0003e60000100a00 */
[----:B0-----:R-:W4:Y:S01]  /*711a0*/  LDL.LU.64 R20, [R1+0xc730] ;  /* 0x00c7300001147983 */ /* 0x001f220000300a00 */
[----:B-1----:R-:W-:Y:S02]  /*711b0*/  IMAD.MOV.U32 R22, RZ, RZ, R8 ;  /* 0x000000ffff167224 */ /* 0x002fe400078e0008 */
[----:B------:R-:W-:Y:S02]  /*711c0*/  IMAD.MOV.U32 R23, RZ, RZ, R9 ;  /* 0x000000ffff177224 */ /* 0x000fe400078e0009 */
[----:B------:R-:W2:Y:S01]  /*711d0*/  LDL.LU.64 R10, [R1+0xc728] ;  /* 0x00c72800010a7983 */ /* 0x000ea20000300a00 */
[----:B------:R-:W2:Y:S01]  /*711e0*/  LDL.LU.64 R8, [R1+0xc720] ;  /* 0x00c7200001087983 */ /* 0x000ea20000300a00 */
[----:B---3--:R-:W-:-:S02]  /*711f0*/  IMAD.MOV.U32 R26, RZ, RZ, R12 ;  /* 0x000000ffff1a7224 */ /* 0x008fc400078e000c */
[----:B------:R-:W-:Y:S01]  /*71200*/  IMAD.MOV.U32 R27, RZ, RZ, R13 ;  /* 0x000000ffff1b7224 */ /* 0x000fe200078e000d */
[C---:B--2---:R-:W-:Y:S11]  /*71210*/  HMMA.16816.F32 R8, R16.reuse, R12, R8 ;  /* 0x0000000c1008723c */ /* 0x044ff60000001808 */
[----:B------:R-:W-:Y:S11]  /*71220*/  @!UPT UIADD3 URZ, URZ, URZ, URZ ;  /* 0x0000003f3f3ff290 */ /* 0x000ff6000fffe03f */
[----:B------:R-:W-:Y:S01]  /*71230*/  @!UPT UIADD3 URZ, URZ, URZ, URZ ;  /* 0x0000003f3f3ff290 */ /* 0x000fe2000fffe03f */
[----:B------:R-:W-:Y:S01]  /*71240*/  STL.64 [R1+0x7c0], R8 ;  /* 0x0007c00801007387 */ /* 0x000fe20000100a00 */
[----:B------:R0:W-:Y:S03]  /*71250*/  STL.64 [R1+0x7c8], R10 ;  /* 0x0007c80a01007387 */ /* 0x0001e60000100a00 */
[----:B0-----:R-:W2:Y:S01]  /*71260*/  LDL.LU.64 R10, [R1+0xc718] ;  /* 0x00c71800010a7983 */ /* 0x001ea20000300a00 */
[----:B------:R-:W2:Y:S02]  /*71270*/  LDL.LU.64 R8, [R1+0xc710] ;  /* 0x00c7100001087983 */ /* 0x000ea40000300a00 */
[----:B------:R-:W3:Y:S02]  /*71280*/  LDL R12, [R1+0x10] ;  /* 0x00001000010c7983 */ /* 0x000ee40000100800 */
[----:B------:R-:W3:Y:S02]  /*71290*/  LDL R13, [R1+0x14] ;  /* 0x00001400010d7983 */ /* 0x000ee40000100800 */
[----:B---3--:R-:W-:Y:S01]  /*712a0*/  STL.64 [R1+0xc6d8], R12 ;  /* 0x00c6d80c01007387 */ /* 0x008fe20000100a00 */
[----:B------:R-:W-:Y:S02]  /*712b0*/  STL.64 [R1+0xc6b8], R26 ;  /* 0x00c6b81a01007387 */ /* 0x000fe40000100a00 */
[----:B------:R0:W-:Y:S02]  /*712c0*/  STL.64 [R1+0xc6b0], R24 ;  /* 0x00c6b01801007387 */ /* 0x0001e40000100a00 */
[----:B0-----:R-:W3:Y:S01]  /*712d0*/  LDL.LU R24, [R1+0x460] ;  /* 0x0004600001187983 */ /* 0x001ee20000300800 */
[----:B------:R-:W3:Y:S02]  /*712e0*/  LDL.LU R25, [R1+0x464] ;  /* 0x0004640001197983 */ /* 0x000ee40000300800 */
[----:B------:R-:W3:Y:S02]  /*712f0*/  LDL.LU R26, [R1+0x468] ;  /* 0x00046800011a7983 */ /* 0x000ee40000300800 */
[----:B------:R-:W3:Y:S01]  /*71300*/  LDL.LU R27, [R1+0x46c] ;  /* 0x00046c00011b7983 */ /* 0x000ee20000300800 */
[----:B--2---:R-:W-:Y:S01]  /*71310*/  HMMA.16816.F32 R8, R16, R4, R8 ;  /* 0x000000041008723c */ /* 0x004fe20000001808 */
[----:B---3--:R-:W-:Y:S01]  /*71320*/  STL.64 [R1+0xc6d0], R26 ;  /* 0x00c6d01a01007387 */ /* 0x008fe20000100a00 */
[----:B------:R0:W-:Y:S03]  /*71330*/  STL.64 [R1+0xc6c8], R24 ;  /* 0x00c6c81801007387 */ /* 0x0001e60000100a00 */
[----:B0-----:R-:W2:Y:S01]  /*71340*/  LDL.LU R24, [R1+0x470] ;  /* 0x0004700001187983 */ /* 0x001ea20000300800 */
[----:B------:R-:W2:Y:S02]  /*71350*/  LDL.LU R25, [R1+0x474] ;  /* 0x0004740001197983 */ /* 0x000ea40000300800 */
[----:B------:R-:W3:Y:S02]  /*71360*/  LDL.LU R26, [R1+0x478] ;  /* 0x00047800011a7983 */ /* 0x000ee40000300800 */
[----:B------:R-:W3:Y:S02]  /*71370*/  LDL.LU R27, [R1+0x47c] ;  /* 0x00047c00011b7983 */ /* 0x000ee40000300800 */
[----:B---3--:R-:W-:Y:S01]  /*71380*/  STL.64 [R1+0xc6e8], R26 ;  /* 0x00c6e81a01007387 */ /* 0x008fe20000100a00 */
[----:B--2---:R0:W-:Y:S03]  /*71390*/  STL.64 [R1+0xc6e0], R24 ;  /* 0x00c6e01801007387 */ /* 0x0041e60000100a00 */
[----:B0-----:R-:W2:Y:S01]  /*713a0*/  LDL.LU R24, [R1+0x480] ;  /* 0x0004800001187983 */ /* 0x001ea20000300800 */
[----:B------:R-:W2:Y:S02]  /*713b0*/  LDL.LU R25, [R1+0x484] ;  /* 0x0004840001197983 */ /* 0x000ea40000300800 */
[----:B------:R-:W2:Y:S02]  /*713c0*/  LDL.LU R26, [R1+0x488] ;  /* 0x00048800011a7983 */ /* 0x000ea40000300800 */
[----:B------:R-:W2:Y:S02]  /*713d0*/  LDL.LU R27, [R1+0x48c] ;  /* 0x00048c00011b7983 */ /* 0x000ea40000300800 */
[----:B------:R0:W-:Y:S01]  /*713e0*/  STL.64 [R1+0x7b0], R8 ;  /* 0x0007b00801007387 */ /* 0x0001e20000100a00 */
[----:B------:R1:W-:Y:S03]  /*713f0*/  STL.64 [R1+0x7b8], R10 ;  /* 0x0007b80a01007387 */ /* 0x0003e60000100a00 */
[----:B0-----:R-:W3:Y:S01]  /*71400*/  LDL.LU.64 R8, [R1+0xc708] ;  /* 0x00c7080001087983 */ /* 0x001ee20000300a00 */
[----:B-1----:R-:W-:-:S02]  /*71410*/  IMAD.MOV.U32 R11, RZ, RZ, R4 ;  /* 0x000000ffff0b7224 */ /* 0x002fc400078e0004 */
[----:B------:R-:W-:Y:S02]  /*71420*/  IMAD.MOV.U32 R10, RZ, RZ, R5 ;  /* 0x000000ffff0a7224 */ /* 0x000fe400078e0005 */
[----:B------:R-:W-:Y:S02]  /*71430*/  IMAD.MOV.U32 R12, RZ, RZ, R7 ;  /* 0x000000ffff0c7224 */ /* 0x000fe400078e0007 */
[----:B------:R-:W-:Y:S02]  /*71440*/  IMAD.MOV.U32 R13, RZ, RZ, R6 ;  /* 0x000000ffff0d7224 */ /* 0x000fe400078e0006 */
[----:B------:R-:W2:Y:S01]  /*71450*/  LDL.LU.64 R6, [R1+0xc700] ;  /* 0x00c7000001067983 */ /* 0x000ea20000300a00 */
[----:B------:R-:W2:Y:S02]  /*71460*/  LDL.LU.64 R4, [R1+0xc6f8] ;  /* 0x00c6f80001047983 */ /* 0x000ea40000300a00 */
[----:B------:R-:W-:Y:S01]  /*71470*/  STL.64 [R1+0xc688], R10 ;  /* 0x00c6880a01007387 */ /* 0x000fe20000100a00 */
[----:B---3--:R0:W-:Y:S04]  /*71480*/  STL.64 [R1+0xc680], R8 ;  /* 0x00c6800801007387 */ /* 0x0081e80000100a00 */
[----:B0-----:R-:W4:Y:S01]  /*71490*/  LDL.LU R8, [R1+0x490] ;  /* 0x0004900001087983 */ /* 0x001f220000300800 */
[----:B------:R-:W4:Y:S02]  /*714a0*/  LDL.LU R9, [R1+0x494] ;  /* 0x0004940001097983 */ /* 0x000f240000300800 */
[----:B------:R-:W4:Y:S02]  /*714b0*/  LDL.LU R10, [R1+0x498] ;  /* 0x00049800010a7983 */ /* 0x000f240000300800 */
[----:B------:R-:W4:Y:S02]  /*714c0*/  LDL.LU R11, [R1+0x49c] ;  /* 0x00049c00010b7983 */ /* 0x000f240000300800 */
[----:B----4-:R-:W-:Y:S01]  /*714d0*/  HMMA.16816.F32 R8, R16, R20, R8 ;  /* 0x000000141008723c */ /* 0x010fe20000001808 */
[----:B------:R-:W3:Y:S11]  /*714e0*/  LDL.LU R16, [R1+0x430] ;  /* 0x0004300001107983 */ /* 0x000ef60000300800 */
[----:B------:R-:W-:Y:S11]  /*714f0*/  @!UPT UIADD3 URZ, URZ, URZ, URZ ;  /* 0x0000003f3f3ff290 */ /* 0x000ff6000fffe03f */
[----:B------:R0:W-:Y:S01]  /*71500*/  STL.64 [R1+0x490], R8 ;  /* 0x0004900801007387 */ /* 0x0001e20000100a00 */
[----:B------:R1:W-:Y:S02]  /*71510*/  STL.64 [R1+0x498], R10 ;  /* 0x0004980a01007387 */ /* 0x0003e40000100a00 */
[----:B------:R-:W3:Y:S02]  /*71520*/  LDL.LU R17, [R1+0x434] ;  /* 0x0004340001117983 */ /* 0x000ee40000300800 */
[----:B------:R-:W3:Y:S01]  /*71530*/  LDL.LU R18, [R1+0x438] ;  /* 0x0004380001127983 */ /* 0x000ee20000300800 */
[----:B------:R-:W3:Y:S04]  /*71540*/  LDL.LU R19, [R1+0x43c] ;  /* 0x00043c0001137983 */ /* 0x000ee80000300800 */
[----:B0-----:R-:W4:Y:S01]  /*71550*/  LDL.LU R8, [R1+0x440] ;  /* 0x0004400001087983 */ /* 0x001f220000300800 */
[----:B------:R-:W4:Y:S02]  /*71560*/  LDL.LU R9, [R1+0x444] ;  /* 0x0004440001097983 */ /* 0x000f240000300800 */
[----:B-1----:R-:W4:Y:S02]  /*71570*/  LDL.LU R10, [R1+0x448] ;  /* 0x00044800010a7983 */ /* 0x002f240000300800 */
[----:B------:R-:W4:Y:S01]  /*71580*/  LDL.LU R11, [R1+0x44c] ;  /* 0x00044c00010b7983 */ /* 0x000f220000300800 */
[----:B------:R0:W-:Y:S01]  /*71590*/  STL.64 [R1+0xc5b8], R20 ;  /* 0x00c5b81401007387 */ /* 0x0001e20000100a00 */
[----:B------:R-:W-:Y:S03]  /*715a0*/  STL.64 [R1+0xc640], R22 ;  /* 0x00c6401601007387 */ /* 0x000fe60000100a00 */
[----:B0-----:R-:W3:Y:S01]  /*715b0*/  LDL.64 R20, [R1+0x140] ;  /* 0x0001400001147983 */ /* 0x001ee20000100a00 */
[----:B--2---:R-:W-:Y:S03]  /*715c0*/  HMMA.16816.F32 R12, R4, R12, R24 ;  /* 0x0000000c040c723c */ /* 0x004fe60000001818 */
[----:B---3--:R0:W-:Y:S02]  /*715d0*/  STL.64 [R1+0xc650], R20 ;  /* 0x00c6501401007387 */ /* 0x0081e40000100a00 */
[----:B0-----:R-:W-:-:S02]  /*715e0*/  IMAD.MOV.U32 R20, RZ, RZ, R3 ;  /* 0x000000ffff147224 */ /* 0x001fc400078e0003 */
[----:B------:R-:W-:Y:S01]  /*715f0*/  IMAD.MOV.U32 R21, RZ, RZ, R28 ;  /* 0x000000ffff157224 */ /* 0x000fe200078e001c */
[----:B------:R-:W2:Y:S01]  /*71600*/  LDL.LU R3, [R1+0xc6f4] ;  /* 0x00c6f40001037983 */ /* 0x000ea20000300800 */
[----:B------:R-:W3:Y:S03]  /*71610*/  LDL.LU R28, [R1+0xc6f0] ;  /* 0x00c6f000011c7983 */ /* 0x000ee60000300800 */
[----:B------:R-:W-:Y:S01]  /*71620*/  STL.64 [R1+0xc668], R20 ;  /* 0x00c6681401007387 */ /* 0x000fe20000100a00 */
[----:B------:R-:W2:Y:S02]  /*71630*/  LDL.LU.64 R26, [R1+0xc6e8] ;  /* 0x00c6e800011a7983 */ /* 0x000ea40000300a00 */
[----:B------:R-:W2:Y:S08]  /*71640*/  LDL.LU.64 R24, [R1+0xc6e0] ;  /* 0x00c6e00001187983 */ /* 0x000eb00000300a00 */
[----:B------:R0:W-:Y:S01]  /*71650*/  STL.64 [R1+0x480], R12 ;  /* 0x0004800c01007387 */ /* 0x0001e20000100a00 */
[----:B------:R2:W-:Y:S04]  /*71660*/  STL.64 [R1+0x488], R14 ;  /* 0x0004880e01007387 */ /* 0x0005e80000100a00 */
[----:B0-----:R-:W2:Y:S02]  /*71670*/  LDL.LU.64 R12, [R1+0xc6d8] ;  /* 0x00c6d800010c7983 */ /* 0x001ea40000300a00 */
[C---:B--2---:R-:W-:Y:S02]  /*71680*/  HMMA.16816.F32 R12, R4.reuse, R12, R24 ;  /* 0x0000000c040c723c */ /* 0x044fe40000001818 */
[----:B------:R-:W2:Y:S01]  /*71690*/  LDL.LU.64 R26, [R1+0xc6d0] ;  /* 0x00c6d000011a7983 */ /* 0x000ea20000300a00 */
[----:B------:R-:W2:Y:S11]  /*716a0*/  LDL.LU.64 R24, [R1+0xc6c8] ;  /* 0x00c6c80001187983 */ /* 0x000eb60000300a00 */
[----:B------:R-:W-:Y:S09]  /*716b0*/  @!UPT UIADD3 URZ, URZ, URZ, URZ ;  /* 0x0000003f3f3ff290 */ /* 0x000ff2000fffe03f */
[----:B------:R0:W-:Y:S01]  /*716c0*/  STL.64 [R1+0x470], R12 ;  /* 0x0004700c01007387 */ /* 0x0001e20000100a00 */
        /* <DEDUP_REMOVED lines=8> */
[----:B0-----:R-:W2:Y:S01]  /*71750*/  LDL.LU.64 R14, [R1+0xc6a8] ;  /* 0x00c6a800010e7983 */ /* 0x001ea20000300a00 */
[----:B------:R-:W2:Y:S02]  /*71760*/  LDL.LU.64 R12, [R1+0xc6a0] ;  /* 0x00c6a000010c7983 */ /* 0x000ea40000300a00 */
[C---:B--2---:R-:W-:Y:S11]  /*71770*/  HMMA.16816.F32 R12, R4.reuse, R24, R12 ;  /* 0x00000018040c723c */ /* 0x044ff6000000180c */
[----:B------:R-:W-:Y:S11]  /*71780*/  @!UPT UIADD3 URZ, URZ, URZ, URZ ;  /* 0x0000003f3f3ff290 */ /* 0x000ff6000fffe03f */
[----:B------:R-:W-:Y:S01]  /*71790*/  @!UPT UIADD3 URZ, URZ, URZ, URZ ;  /* 0x0000003f3f3ff290 */ /* 0x000fe2000fffe03f */
[----:B------:R-:W-:Y:S01]  /*717a0*/  STL.64 [R1+0x450], R12 ;  /* 0x0004500c01007387 */ /* 0x000fe20000100a00 */
[----:B------:R0:W-:Y:S03]  /*717b0*/  STL.64 [R1+0x458], R14 ;  /* 0x0004580e01007387 */ /* 0x0001e60000100a00 */
[----:B0-----:R-:W2:Y:S01]  /*717c0*/  LDL.LU.64 R14, [R1+0xc698] ;  /* 0x00c69800010e7983 */ /* 0x001ea20000300a00 */
[----:B------:R-:W4:Y:S02]  /*717d0*/  LDL.LU.64 R12, [R1+0xc690] ;  /* 0x00c69000010c7983 */ /* 0x000f240000300a00 */
[----:B------:R0:W-:Y:S02]  /*717e0*/  STL.64 [R1+0xc578], R24 ;  /* 0x00c5781801007387 */ /* 0x0001e40000100a00 */
[----:B------:R1:W-:Y:S01]  /*717f0*/  STL.64 [R1+0xc648], R26 ;  /* 0x00c6481a01007387 */ /* 0x0003e20000100a00 */
[----:B0-----:R-:W2:Y:S01]  /*71800*/  LDL.LU R24, [R1+0x770] ;  /* 0x0007700001187983 */ /* 0x001ea20000300800 */
[----:B------:R-:W2:Y:S02]  /*71810*/  LDL.LU R25, [R1+0x774] ;  /* 0x0007740001197983 */ /* 0x000ea40000300800 */
[----:B-1----:R-:W2:Y:S02]  /*71820*/  LDL.LU R26, [R1+0x778] ;  /* 0x00077800011a7983 */ /* 0x002ea40000300800 */
[----:B------:R-:W2:Y:S02]  /*71830*/  LDL.LU R27, [R1+0x77c] ;  /* 0x00077c00011b7983 */ /* 0x000ea40000300800 */
[----:B--2---:R-:W-:Y:S01]  /*71840*/  STL.64 [R1+0xc660], R26 ;  /* 0x00c6601a01007387 */ /* 0x004fe20000100a00 */
[----:B------:R0:W-:Y:S03]  /*71850*/  STL.64 [R1+0xc658], R24 ;  /* 0x00c6581801007387 */ /* 0x0001e60000100a00 */
[----:B0-----:R-:W2:Y:S01]  /*71860*/  LDL.LU R24, [R1+0x780] ;  /* 0x0007800001187983 */ /* 0x001ea20000300800 */
[----:B------:R-:W2:Y:S02]  /*71870*/  LDL.LU R25, [R1+0x784] ;  /* 0x0007840001197983 */ /* 0x000ea40000300800 */
[----:B------:R-:W2:Y:S02]  /*71880*/  LDL.LU R26, [R1+0x788] ;  /* 0x00078800011a7983 */ /* 0x000ea40000300800 */
[----:B------:R-:W2:Y:S01]  /*71890*/  LDL.LU R27, [R1+0x78c] ;  /* 0x00078c00011b7983 */ /* 0x000ea20000300800 */
[----:B----4-:R-:W-:Y:S01]  /*718a0*/  HMMA.16816.F32 R8, R4, R12, R8 ;  /* 0x0000000c0408723c */ /* 0x010fe20000001808 */
[----:B--2---:R-:W-:Y:S01]  /*718b0*/  STL.64 [R1+0xc678], R26 ;  /* 0x00c6781a01007387 */ /* 0x004fe20000100a00 */
[----:B------:R0:W-:Y:S03]  /*718c0*/  STL.64 [R1+0xc670], R24 ;  /* 0x00c6701801007387 */ /* 0x0001e60000100a00 */
[----:B0-----:R-:W2:Y:S01]  /*718d0*/  LDL.LU R24, [R1+0x790] ;  /* 0x0007900001187983 */ /* 0x001ea20000300800 */
[----:B------:R-:W2:Y:S02]  /*718e0*/  LDL.LU R25, [R1+0x794] ;  /* 0x0007940001197983 */ /* 0x000ea40000300800 */
[----:B------:R-:W2:Y:S02]  /*718f0*/  LDL.LU R26, [R1+0x798] ;  /* 0x00079800011a7983 */ /* 0x000ea40000300800 */
[----:B------:R-:W2:Y:S11]  /*71900*/  LDL.LU R27, [R1+0x79c] ;  /* 0x00079c00011b7983 */ /* 0x000eb60000300800 */
[----:B------:R-:W-:Y:S02]  /*71910*/  @!UPT UIADD3 URZ, URZ, URZ, URZ ;  /* 0x0000003f3f3ff290 */ /* 0x000fe4000fffe03f */
[----:B------:R-:W-:Y:S01]  /*71920*/  STL.64 [R1+0x440], R8 ;  /* 0x0004400801007387 */ /* 0x000fe20000100a00 */
[----:B------:R0:W-:Y:S03]  /*71930*/  STL.64 [R1+0x448], R10 ;  /* 0x0004480a01007387 */ /* 0x0001e60000100a00 */
[----:B0-----:R-:W4:Y:S01]  /*71940*/  LDL.LU.64 R10, [R1+0xc688] ;  /* 0x00c68800010a7983 */ /* 0x001f220000300a00 */
[----:B------:R-:W2:Y:S02]  /*71950*/  LDL.LU.64 R8, [R1+0xc680] ;  /* 0x00c6800001087983 */ /* 0x000ea40000300a00 */
[----:B------:R-:W-:Y:S02]  /*71960*/  STL.64 [R1+0xc560], R14 ;  /* 0x00c5600e01007387 */ /* 0x000fe40000100a00 */
[----:B------:R0:W-:Y:S02]  /*71970*/  STL.64 [R1+0xc558], R12 ;  /* 0x00c5580c01007387 */ /* 0x0001e40000100a00 */
[----:B0-----:R-:W3:Y:S01]  /*71980*/  LDL.64 R12, [R1+0x130] ;  /* 0x00013000010c7983 */ /* 0x001ee20000100a00 */
[----:B------:R-:W-:-:S02]  /*71990*/  IMAD.MOV.U32 R20, RZ, RZ, R29 ;  /* 0x000000ffff147224 */ /* 0x000fc400078e001d */
[----:B------:R-:W-:Y:S01]  /*719a0*/  IMAD.MOV.U32 R21, RZ, RZ, R2 ;  /* 0x000000ffff157224 */ /* 0x000fe200078e0002 */
[C---:B--2---:R-:W-:Y:S01]  /*719b0*/  HMMA.16816.F32 R16, R4.reuse, R8, R16 ;  /* 0x000000080410723c */ /* 0x044fe20000001810 */
[----:B------:R-:W-:Y:S11]  /*719c0*/  STL.64 [R1+0xc5b0], R8 ;  /* 0x00c5b00801007387 */ /* 0x000ff60000100a00 */
[----:B------:R-:W-:Y:S11]  /*719d0*/  @!UPT UIADD3 URZ, URZ, URZ, URZ ;  /* 0x0000003f3f3ff290 */ /* 0x000ff6000fffe03f */
[----:B------:R-:W-:Y:S01]  /*719e0*/  STL.64 [R1+0x430], R16 ;  /* 0x0004301001007387 */ /* 0x000fe20000100a00 */
[----:B------:R-:W-:Y:S02]  /*719f0*/  STL.64 [R1+0x438], R18 ;  /* 0x0004381201007387 */ /* 0x000fe40000100a00 */
[----:B------:R-:W0:Y:S01]  /*71a00*/  LDSM.16.MT88.4 R16, [R0+0x8180] ;  /* 0x008180000010783b */ /* 0x000e220000004200 */
[C---:B------:R-:W-:Y:S01]  /*71a10*/  HMMA.16816.F32 R20, R4.reuse, R20, R24 ;  /* 0x000000140414723c */ /* 0x040fe20000001818 */
[----:B0-----:R-:W-:Y:S02]  /*71a20*/  STL.64 [R1+0xc488], R18 ;  /* 0x00c4881201007387 */ /* 0x001fe40000100a00 */
[----:B------:R0:W-:Y:S02]  /*71a30*/  STL.64 [R1+0xc480], R16 ;  /* 0x00c4801001007387 */ /* 0x0001e40000100a00 */
[----:B0-----:R-:W2:Y:S01]  /*71a40*/  LDL.LU R16, [R1+0x760] ;  /* 0x0007600001107983 */ /* 0x001ea20000300800 */
[----:B------:R-:W2:Y:S02]  /*71a50*/  LDL.LU R17, [R1+0x764] ;  /* 0x0007640001117983 */ /* 0x000ea40000300800 */
[----:B------:R-:W2:Y:S02]  /*71a60*/  LDL.LU.64 R26, [R1+0xc678] ;  /* 0x00c67800011a7983 */ /* 0x000ea40000300a00 */
[----:B------:R-:W2:Y:S11]  /*71a70*/  LDL.LU.64 R24, [R1+0xc670] ;  /* 0x00c6700001187983 */ /* 0x000eb60000300a00 */
[----:B------:R-:W-:Y:S02]  /*71a80*/  @!UPT UIADD3 URZ, URZ, URZ, URZ ;  /* 0x0000003f3f3ff290 */ /* 0x000fe4000fffe03f */
[----:B------:R0:W-:Y:S01]  /*71a90*/  STL.64 [R1+0x7a0], R20 ;  /* 0x0007a01401007387 */ /* 0x0001e20000100a00 */
[----:B------:R2:W-:Y:S03]  /*71aa0*/  STL.64 [R1+0x7a8], R22 ;  /* 0x0007a81601007387 */ /* 0x0005e60000100a00 */
[----:B0-----:R-:W2:Y:S02]  /*71ab0*/  LDL.LU.64 R20, [R1+0xc668] ;  /* 0x00c6680001147983 */ /* 0x001ea40000300a00 */
[----:B--2---:R-:W-:Y:S02]  /*71ac0*/  HMMA.16816.F32 R20, R4, R20, R24 ;  /* 0x000000140414723c */ /* 0x004fe40000001818 */
[----:B------:R-:W2:Y:S01]  /*71ad0*/  LDL.LU.64 R26, [R1+0xc660] ;  /* 0x00c66000011a7983 */ /* 0x000ea20000300a00 */
[----:B------:R-:W2:Y:S11]  /*71ae0*/  LDL.LU.64 R24, [R1+0xc658] ;  /* 0x00c6580001187983 */ /* 0x000eb60000300a00 */
[----:B------:R-:W-:Y:S09]  /*71af0*/  @!UPT UIADD3 URZ, URZ, URZ, URZ ;  /* 0x0000003f3f3ff290 */ /* 0x000ff2000fffe03f */
[----:B------:R0:W-:Y:S04]  /*71b00*/  STL.64 [R1+0x790], R20 ;  /* 0x0007901401007387 */ /* 0x0001e80000100a00 */
[----:B0-----:R-:W2:Y:S01]  /*71b10*/  LDL.LU.64 R20, [R1+0xc650] ;  /* 0x00c6500001147983 */ /* 0x001ea20000300a00 */
[----:B---3--:R-:W-:Y:S02]  /*71b20*/  IMAD.MOV.U32 R18, RZ, RZ, R28 ;  /* 0x000000ffff127224 */ /* 0x008fe400078e001c */
[----:B------:R-:W-:-:S07]  /*71b30*/  IMAD.MOV.U32 R19, RZ, RZ, R3 ;  /* 0x000000ffff137224 */ /* 0x000fce00078e0003 */
[----:B------:R-:W-:Y:S01]  /*71b40*/  HMMA.16816.F32 R16, R4, R12, R16 ;  /* 0x0000000c0410723c */ /* 0x000fe20000001810 */
[----:B------:R-:W-:Y:S02]  /*71b50*/  IMAD.MOV.U32 R3, RZ, RZ, R23 ;  /* 0x000000ffff037224 */ /* 0x000fe400078e0017 */
[----:B------:R-:W-:-:S03]  /*71b60*/  IMAD.MOV.U32 R28, RZ, RZ, R22 ;  /* 0x000000ffff1c7224 */ /* 0x000fc600078e0016 */
[----:B------:R0:W-:Y:S02]  /*71b70*/  STL [R1+0xbf28], R3 ;  /* 0x00bf280301007387 */ /* 0x0001e40000100800 */
[----:B------:R-:W-:Y:S01]  /*71b80*/  STL [R1+0xbda0], R28 ;  /* 0x00bda01c01007387 */ /* 0x000fe20000100800 */
[----:B--2---:R-:W-:Y:S01]  /*71b90*/  HMMA.16816.F32 R24, R4, R20, R24 ;  /* 0x000000140418723c */ /* 0x004fe20000001818 */
[----:B0-----:R-:W-:Y:S02]  /*71ba0*/  IMAD.MOV.U32 R3, RZ, RZ, R20 ;  /* 0x000000ffff037224 */ /* 0x001fe400078e0014 */
[----:B------:R-:W-:-:S04]  /*71bb0*/  IMAD.MOV.U32 R2, RZ, RZ, R21 ;  /* 0x000000ffff027224 */ /* 0x000fc800078e0015 */
[----:B----4-:R-:W-:Y:S02]  /*71bc0*/  IMAD.MOV.U32 R20, RZ, RZ, R11 ;  /* 0x000000ffff147224 */ /* 0x010fe400078e000b */
[----:B------:R-:W-:Y:S11]  /*71bd0*/  IMAD.MOV.U32 R21, RZ, RZ, R10 ;  /* 0x000000ffff157224 */ /* 0x000ff600078e000a */
[----:B------:R-:W-:Y:S03]  /*71be0*/  @!UPT UIADD3 URZ, URZ, URZ, URZ ;  /* 0x0000003f3f3ff290 */ /* 0x000fe6000fffe03f */
[----:B------:R-:W-:Y:S01]  /*71bf0*/  STL.64 [R1+0x780], R24 ;  /* 0x0007801801007387 */ /* 0x000fe20000100a00 */
[----:B------:R0:W-:Y:S03]  /*71c00*/  STL.64 [R1+0x788], R26 ;  /* 0x0007881a01007387 */ /* 0x0001e60000100a00 */
[----:B0-----:R-:W2:Y:S01]  /*71c10*/  LDL.LU.64 R26, [R1+0xc648] ;  /* 0x00c64800011a7983 */ /* 0x001ea20000300a00 */
[----:B------:R-:W3:Y:S02]  /*71c20*/  LDL.LU.64 R22, [R1+0xc640] ;  /* 0x00c6400001167983 */ /* 0x000ee40000300a00 */
[----:B------:R-:W-:Y:S02]  /*71c30*/  STL.64 [R1+0x770], R16 ;  /* 0x0007701001007387 */ /* 0x000fe40000100a00 */
[----:B------:R-:W-:Y:S01]  /*71c40*/  STL.64 [R1+0x778], R18 ;  /* 0x0007781201007387 */ /* 0x000fe20000100a00 */
[----:B------:R2:W-:Y:S01]  /*71c50*/  STL.64 [R1+0xc5d0], R20 ;  /* 0x00c5d01401007387 */ /* 0x0005e20000100a00 */
[----:B------:R-:W4:Y:S02]  /*71c60*/  LDL.LU R8, [R1+0x420] ;  /* 0x0004200001087983 */ /* 0x000f240000300800 */
[----:B------:R-:W4:Y:S02]  /*71c70*/  LDL.LU R9, [R1+0x424] ;  /* 0x0004240001097983 */ /* 0x000f240000300800 */
[----:B------:R-:W3:Y:S01]  /*71c80*/  LDL.LU R10, [R1+0x428] ;  /* 0x00042800010a7983 */ /* 0x000ee20000300800 */
[----:B------:R-:W3:Y:S01]  /*71c90*/  LDL.LU R11, [R1+0x42c] ;  /* 0x00042c00010b7983 */ /* 0x000ee20000300800 */
[----:B--2---:R-:W-:-:S02]  /*71ca0*/  IMAD.MOV.U32 R20, RZ, RZ, R26 ;  /* 0x000000ffff147224 */ /* 0x004fc400078e001a */
[----:B------:R-:W-:Y:S01]  /*71cb0*/  IMAD.MOV.U32 R21, RZ, RZ, R27 ;  /* 0x000000ffff157224 */ /* 0x000fe200078e001b */
[----:B------:R-:W2:Y:S01]  /*71cc0*/  LDL.LU R26, [R1+0xc63c] ;  /* 0x00c63c00011a7983 */ /* 0x000ea20000300800 */
[----:B------:R-:W2:Y:S03]  /*71cd0*/  LDL.LU R27, [R1+0xc638] ;  /* 0x00c63800011b7983 */ /* 0x000ea60000300800 */
[----:B------:R-:W-:Y:S01]  /*71ce0*/  STL.64 [R1+0xc5e8], R20 ;  /* 0x00c5e81401007387 */ /* 0x000fe20000100a00 */
[----:B---3--:R-:W-:Y:S02]  /*71cf0*/  STL.64 [R1+0xc5c8], R10 ;  /* 0x00c5c80a01007387 */ /* 0x008fe40000100a00 */
[----:B----4-:R0:W-:Y:S02]  /*71d00*/  STL.64 [R1+0xc5c0], R8 ;  /* 0x00c5c00801007387 */ /* 0x0101e40000100a00 */
[----:B0-----:R-:W3:Y:S01]  /*71d10*/  LDL.LU R8, [R1+0x710] ;  /* 0x0007100001087983 */ /* 0x001ee20000300800 */
[----:B------:R-:W3:Y:S02]  /*71d20*/  LDL.LU R9, [R1+0x714] ;  /* 0x0007140001097983 */ /* 0x000ee40000300800 */
[----:B------:R-:W4:Y:S02]  /*71d30*/  LDL.LU R10, [R1+0x718] ;  /* 0x00071800010a7983 */ /* 0x000f240000300800 */
[----:B------:R-:W4:Y:S02]  /*71d40*/  LDL.LU R11, [R1+0x71c] ;  /* 0x00071c00010b7983 */ /* 0x000f240000300800 */
[----:B------:R-:W-:-:S02]  /*71d50*/  IMAD.MOV.U32 R20, RZ, RZ, R22 ;  /* 0x000000ffff147224 */ /* 0x000fc400078e0016 */
[----:B------:R-:W-:Y:S01]  /*71d60*/  IMAD.MOV.U32 R21, RZ, RZ, R23 ;  /* 0x000000ffff157224 */ /* 0x000fe200078e0017 */
[----:B------:R-:W2:Y:S01]  /*71d70*/  LDL.LU R22, [R1+0xc634] ;  /* 0x00c6340001167983 */ /* 0x000ea20000300800 */
[----:B------:R-:W2:Y:S03]  /*71d80*/  LDL.LU R23, [R1+0xc630] ;  /* 0x00c6300001177983 */ /* 0x000ea60000300800 */
[----:B------:R-:W-:Y:S04]  /*71d90*/  STL.64 [R1+0xc600], R20 ;  /* 0x00c6001401007387 */ /* 0x000fe80000100a00 */
[----:B----4-:R-:W-:Y:S01]  /*71da0*/  STL.64 [R1+0xc5e0], R10 ;  /* 0x00c5e00a01007387 */ /* 0x010fe20000100a00 */
[----:B---3--:R0:W-:Y:S03]  /*71db0*/  STL.64 [R1+0xc5d8], R8 ;  /* 0x00c5d80801007387 */ /* 0x0081e60000100a00 */
[----:B0-----:R-:W3:Y:S01]  /*71dc0*/  LDL.LU R8, [R1+0x720] ;  /* 0x0007200001087983 */ /* 0x001ee20000300800 */
[----:B------:R-:W3:Y:S02]  /*71dd0*/  LDL.LU R9, [R1+0x724] ;  /* 0x0007240001097983 */ /* 0x000ee40000300800 */
[----:B------:R-:W4:Y:S02]  /*71de0*/  LDL.LU R10, [R1+0x728] ;  /* 0x00072800010a7983 */ /* 0x000f240000300800 */
[----:B------:R-:W4:Y:S02]  /*71df0*/  LDL.LU R11, [R1+0x72c] ;  /* 0x00072c00010b7983 */ /* 0x000f240000300800 */
[----:B--2---:R-:W-:-:S02]  /*71e00*/  IMAD.MOV.U32 R20, RZ, RZ, R27 ;  /* 0x000000ffff147224 */ /* 0x004fc400078e001b */
[----:B------:R-:W-:-:S05]  /*71e10*/  IMAD.MOV.U32 R21, RZ, RZ, R26 ;  /* 0x000000ffff157224 */ /* 0x000fca00078e001a */
[----:B------:R-:W-:Y:S04]  /*71e20*/  STL.64 [R1+0xc618], R20 ;  /* 0x00c6181401007387 */ /* 0x000fe80000100a00 */
[----:B----4-:R-:W-:Y:S01]  /*71e30*/  STL.64 [R1+0xc5f8], R10 ;  /* 0x00c5f80a01007387 */ /* 0x010fe20000100a00 */
[----:B---3--:R0:W-:Y:S03]  /*71e40*/  STL.64 [R1+0xc5f0], R8 ;  /* 0x00c5f00801007387 */ /* 0x0081e60000100a00 */
        /* <DEDUP_REMOVED lines=20> */
[----:B------:R-:W4:Y:S02]  /*71f90*/  LDL.LU R14, [R1+0x3e8] ;  /* 0x0003e800010e7983 */ /* 0x000f240000300800 */
[----:B------:R-:W4:Y:S01]  /*71fa0*/  LDL.LU R15, [R1+0x3ec] ;  /* 0x0003ec00010f7983 */ /* 0x000f220000300800 */
[----:B------:R-:W2:Y:S01]  /*71fb0*/  LDL.LU R24, [R1+0x3f0] ;  /* 0x0003f00001187983 */ /* 0x000ea20000300800 */
[----:B------:R-:W2:Y:S02]  /*71fc0*/  LDL.LU R25, [R1+0x3f4] ;  /* 0x0003f40001197983 */ /* 0x000ea40000300800 */
[----:B------:R-:W2:Y:S02]  /*71fd0*/  LDL.LU R26, [R1+0x3f8] ;  /* 0x0003f800011a7983 */ /* 0x000ea40000300800 */
[----:B------:R-:W2:Y:S01]  /*71fe0*/  LDL.LU R27, [R1+0x3fc] ;  /* 0x0003fc00011b7983 */ /* 0x000ea20000300800 */
[----:B------:R-:W3:Y:S01]  /*71ff0*/  LDL.LU R16, [R1+0x410] ;  /* 0x0004100001107983 */ /* 0x000ee20000300800 */
[----:B------:R-:W3:Y:S02]  /*72000*/  LDL.LU R17, [R1+0x414] ;  /* 0x0004140001117983 */ /* 0x000ee40000300800 */
[----:B------:R-:W3:Y:S02]  /*72010*/  LDL.LU R18, [R1+0x418] ;  /* 0x0004180001127983 */ /* 0x000ee40000300800 */
[----:B------:R-:W3:Y:S01]  /*72020*/  LDL.LU R19, [R1+0x41c] ;  /* 0x00041c0001137983 */ /* 0x000ee20000300800 */
[----:B--2---:R-:W-:Y:S01]  /*72030*/  STL.64 [R1+0xc588], R26 ;  /* 0x00c5881a01007387 */ /* 0x004fe20000100a00 */
[----:B------:R0:W-:Y:S03]  /*72040*/  STL.64 [R1+0xc580], R24 ;  /* 0x00c5801801007387 */ /* 0x0001e60000100a00 */
[----:B0-----:R-:W2:Y:S01]  /*72050*/  LDL.64 R24, [R1+0x10] ;  /* 0x0000100001187983 */ /* 0x001ea20000100a00 */
[----:B------:R-:W-:-:S02]  /*72060*/  IMAD.MOV.U32 R20, RZ, RZ, R23 ;  /* 0x000000ffff147224 */ /* 0x000fc400078e0017 */
[----:B------:R-:W-:-:S07]  /*72070*/  IMAD.MOV.U32 R21, RZ, RZ, R22 ;  /* 0x000000ffff157224 */ /* 0x000fce00078e0016 */
[C---:B------:R-:W-:Y:S01]  /*72080*/  HMMA.16816.F32 R20, R4.reuse, R20, R8 ;  /* 0x000000140414723c */ /* 0x040fe20000001808 */
[----:B--2---:R0:W-:Y:S04]  /*72090*/  STL.64 [R1+0xc598], R24 ;  /* 0x00c5981801007387 */ /* 0x0041e80000100a00 */
[----:B0-----:R-:W2:Y:S01]  /*720a0*/  LDL.64 R24, [R1+0x20] ;  /* 0x0000200001187983 */ /* 0x001ea20000100a00 */
[----:B----4-:R-:W-:Y:S02]  /*720b0*/  STL.64 [R1+0xc570], R14 ;  /* 0x00c5700e01007387 */ /* 0x010fe40000100a00 */
[----:B---3--:R0:W-:Y:S02]  /*720c0*/  STL.64 [R1+0xc568], R12 ;  /* 0x00c5680c01007387 */ /* 0x0081e40000100a00 */
[----:B0-----:R-:W3:Y:S04]  /*720d0*/  LDL.64 R12, [R1] ;  /* 0x00000000010c7983 */ /* 0x001ee80000100a00 */
[----:B---3--:R0:W-:Y:S04]  /*720e0*/  STL.64 [R1+0xc590], R12 ;  /* 0x00c5900c01007387 */ /* 0x0081e80000100a00 */
[----:B0-----:R-:W3:Y:S01]  /*720f0*/  LDL.LU R12, [R1+0x400] ;  /* 0x00040000010c7983 */ /* 0x001ee20000300800 */
[----:B------:R-:W3:Y:S02]  /*72100*/  LDL.LU R13, [R1+0x404] ;  /* 0x00040400010d7983 */ /* 0x000ee40000300800 */
[----:B------:R-:W3:Y:S02]  /*72110*/  LDL.LU R14, [R1+0x408] ;  /* 0x00040800010e7983 */ /* 0x000ee40000300800 */
[----:B------:R-:W3:Y:S01]  /*72120*/  LDL.LU R15, [R1+0x40c] ;  /* 0x00040c00010f7983 */ /* 0x000ee20000300800 */
[----:B------:R-:W4:Y:S01]  /*72130*/  LDL.LU.64 R10, [R1+0xc628] ;  /* 0x00c62800010a7983 */ /* 0x000f220000300a00 */
[----:B------:R-:W4:Y:S02]  /*72140*/  LDL.LU.64 R8, [R1+0xc620] ;  /* 0x00c6200001087983 */ /* 0x000f240000300a00 */
[----:B------:R0:W-:Y:S02]  /*72150*/  STL.64 [R1+0x760], R20 ;  /* 0x0007601401007387 */ /* 0x0001e40000100a00 */
[----:B------:R4:W-:Y:S01]  /*72160*/  STL.64 [R1+0x768], R22 ;  /* 0x0007681601007387 */ /* 0x0009e20000100a00 */
[----:B0-----:R-:W4:Y:S02]  /*72170*/  LDL.LU.64 R20, [R1+0xc618] ;  /* 0x00c6180001147983 */ /* 0x001f240000300a00 */
[C---:B----4-:R-:W-:Y:S02]  /*72180*/  HMMA.16816.F32 R20, R4.reuse, R20, R8 ;  /* 0x000000140414723c */ /* 0x050fe40000001808 */
[----:B------:R-:W4:Y:S01]  /*72190*/  LDL.LU.64 R10, [R1+0xc610] ;  /* 0x00c61000010a7983 */ /* 0x000f220000300a00 */
[----:B------:R-:W4:Y:S11]  /*721a0*/  LDL.LU.64 R8, [R1+0xc608] ;  /* 0x00c6080001087983 */ /* 0x000f360000300a00 */
[----:B------:R-:W-:Y:S09]  /*721b0*/  @!UPT UIADD3 URZ, URZ, URZ, URZ ;  /* 0x0000003f3f3ff290 */ /* 0x000ff2000fffe03f */
[----:B------:R0:W-:Y:S01]  /*721c0*/  STL.64 [R1+0x750], R20 ;  /* 0x0007501401007387 */ /* 0x0001e20000100a00 */
[----:B------:R4:W-:Y:S03]  /*721d0*/  STL.64 [R1+0x758], R22 ;  /* 0x0007581601007387 */ /* 0x0009e60000100a00 */
        /* <DEDUP_REMOVED lines=22> */
[----:B----4-:R-:W-:Y:S02]  /*72340*/  HMMA.16816.F32 R4, R4, R20, R8 ;  /* 0x000000140404723c */ /* 0x010fe40000001808 */
[----:B------:R-:W4:Y:S05]  /*72350*/  LDL.LU.64 R8, [R1+0xc5b0] ;  /* 0x00c5b00001087983 */ /* 0x000f2a0000300a00 */
[----:B------:R-:W-:-:S02]  /*72360*/  IMAD.MOV.U32 R11, RZ, RZ, R20 ;  /* 0x000000ffff0b7224 */ /* 0x000fc400078e0014 */
[----:B------:R-:W-:Y:S11]  /*72370*/  IMAD.MOV.U32 R10, RZ, RZ, R21 ;  /* 0x000000ffff0a7224 */ /* 0x000ff600078e0015 */
[----:B------:R-:W-:Y:S03]  /*72380*/  @!UPT UIADD3 URZ, URZ, URZ, URZ ;  /* 0x0000003f3f3ff290 */ /* 0x000fe6000fffe03f */
[----:B------:R-:W-:Y:S01]  /*72390*/  STL.64 [R1+0x420], R4 ;  /* 0x0004200401007387 */ /* 0x000fe20000100a00 */
[----:B------:R-:W-:Y:S02]  /*723a0*/  STL.64 [R1+0x428], R6 ;  /* 0x0004280601007387 */ /* 0x000fe40000100a00 */
[----:B-1----:R-:W2:Y:S02]  /*723b0*/  LDL.LU.64 R22, [R1+0xc5a8] ;  /* 0x00c5a80001167983 */ /* 0x002ea40000300a00 */
[----:B------:R-:W2:Y:S01]  /*723c0*/  LDL.LU.64 R20, [R1+0xc5a0] ;  /* 0x00c5a00001147983 */ /* 0x000ea20000300a00 */
[----:B------:R-:W-:Y:S04]  /*723d0*/  STL.64 [R1+0xc550], R10 ;  /* 0x00c5500a01007387 */ /* 0x000fe80000100a00 */
[----:B----4-:R0:W-:Y:S04]  /*723e0*/  STL.64 [R1+0xc548], R8 ;  /* 0x00c5480801007387 */ /* 0x0101e80000100a00 */
[----:B0-----:R-:W4:Y:S01]  /*723f0*/  LDL.LU R8, [R1+0x3d0] ;  /* 0x0003d00001087983 */ /* 0x001f220000300800 */
[----:B------:R-:W4:Y:S02]  /*72400*/  LDL.LU R9, [R1+0x3d4] ;  /* 0x0003d40001097983 */ /* 0x000f240000300800 */
[----:B------:R-:W4:Y:S02]  /*72410*/  LDL.LU R10, [R1+0x3d8] ;  /* 0x0003d800010a7983 */ /* 0x000f240000300800 */
[----:B------:R-:W4:Y:S01]  /*72420*/  LDL.LU R11, [R1+0x3dc] ;  /* 0x0003dc00010b7983 */ /* 0x000f220000300800 */
[----:B------:R-:W3:Y:S01]  /*72430*/  LDL.LU R4, [R1+0x3c0] ;  /* 0x0003c00001047983 */ /* 0x000ee20000300800 */
[----:B------:R-:W3:Y:S02]  /*72440*/  LDL.LU R5, [R1+0x3c4] ;  /* 0x0003c40001057983 */ /* 0x000ee40000300800 */
[----:B------:R-:W3:Y:S02]  /*72450*/  LDL.LU R6, [R1+0x3c8] ;  /* 0x0003c80001067983 */ /* 0x000ee40000300800 */
[----:B------:R-:W3:Y:S01]  /*72460*/  LDL.LU R7, [R1+0x3cc] ;  /* 0x0003cc0001077983 */ /* 0x000ee20000300800 */
[C---:B--2---:R-:W-:Y:S11]  /*72470*/  HMMA.16816.F32 R16, R20.reuse, R24, R16 ;  /* 0x000000181410723c */ /* 0x044ff60000001810 */
[----:B------:R-:W-:Y:S11]  /*72480*/  @!UPT UIADD3 URZ, URZ, URZ, URZ ;  /* 0x0000003f3f3ff290 */ /* 0x000ff6000fffe03f */
[----:B------:R-:W-:Y:S01]  /*72490*/  @!UPT UIADD3 URZ, URZ, URZ, URZ ;  /* 0x0000003f3f3ff290 */ /* 0x000fe2000fffe03f */
[----:B------:R0:W-:Y:S01]  /*724a0*/  STL.64 [R1+0x410], R16 ;  /* 0x0004101001007387 */ /* 0x0001e20000100a00 */
[----:B------:R1:W-:Y:S02]  /*724b0*/  STL.64 [R1+0x418], R18 ;  /* 0x0004181201007387 */ /* 0x0003e40000100a00 */
[----:B0-----:R-:W-:Y:S02]  /*724c0*/  IMAD.MOV.U32 R17, RZ, RZ, R24 ;  /* 0x000000ffff117224 */ /* 0x001fe400078e0018 */
[----:B------:R-:W-:Y:S02]  /*724d0*/  IMAD.MOV.U32 R16, RZ, RZ, R25 ;  /* 0x000000ffff107224 */ /* 0x000fe400078e0019 */
[----:B------:R-:W3:Y:S02]  /*724e0*/  LDL.LU.64 R24, [R1+0xc598] ;  /* 0x00c5980001187983 */ /* 0x000ee40000300a00 */
[----:B---3--:R-:W-:Y:S01]  /*724f0*/  HMMA.16816.F32 R12, R20, R24, R12 ;  /* 0x00000018140c723c */ /* 0x008fe2000000180c */
[----:B-1----:R-:W-:-:S02]  /*72500*/  IMAD.MOV.U32 R19, RZ, RZ, R24 ;  /* 0x000000ffff137224 */ /* 0x002fc400078e0018 */
[----:B------:R-:W-:Y:S11]  /*72510*/  IMAD.MOV.U32 R18, RZ, RZ, R25 ;  /* 0x000000ffff127224 */ /* 0x000ff600078e0019 */
[----:B------:R-:W-:Y:S09]  /*72520*/  @!UPT UIADD3 URZ, URZ, URZ, URZ ;  /* 0x0000003f3f3ff290 */ /* 0x000ff2000fffe03f */
[----:B------:R0:W-:Y:S01]  /*72530*/  STL.64 [R1+0x400], R12 ;  /* 0x0004000c01007387 */ /* 0x0001e20000100a00 */
[----:B------:R-:W-:Y:S03]  /*72540*/  STL.64 [R1+0x408], R14 ;  /* 0x0004080e01007387 */ /* 0x000fe60000100a00 */
[----:B0-----:R-:W2:Y:S01]  /*72550*/  LDL.LU.64 R12, [R1+0xc590] ;  /* 0x00c59000010c7983 */ /* 0x001ea20000300a00 */
[----:B------:R-:W2:Y:S02]  /*72560*/  LDL.LU.64 R26, [R1+0xc588] ;  /* 0x00c58800011a7983 */ /* 0x000ea40000300a00 */
[----:B------:R-:W2:Y:S02]  /*72570*/  LDL.LU.64 R24, [R1+0xc580] ;  /* 0x00c5800001187983 */ /* 0x000ea40000300a00 */
[----:B------:R-:W-:Y:S01]  /*72580*/  STL.64 [R1+0xc538], R18 ;  /* 0x00c5381201007387 */ /* 0x000fe20000100a00 */
[----:B------:R0:W-:Y:S04]  /*72590*/  STL.64 [R1+0xc530], R16 ;  /* 0x00c5301001007387 */ /* 0x0001e80000100a00 */
[----:B0-----:R-:W3:Y:S01]  /*725a0*/  LDL.64 R16, [R1+0x30] ;  /* 0x0000300001107983 */ /* 0x001ee20000100a00 */
[C---:B--2---:R-:W-:Y:S11]  /*725b0*/  HMMA.16816.F32 R24, R20.reuse, R12, R24 ;  /* 0x0000000c1418723c */ /* 0x044ff60000001818 */
[----:B------:R-:W-:Y:S11]  /*725c0*/  @!UPT UIADD3 URZ, URZ, URZ, URZ ;  /* 0x0000003f3f3ff290 */ /* 0x000ff6000fffe03f */
[----:B------:R-:W-:Y:S01]  /*725d0*/  @!UPT UIADD3 URZ, URZ, URZ, URZ ;  /* 0x0000003f3f3ff290 */ /* 0x000fe2000fffe03f */
[----:B------:R0:W-:Y:S01]  /*725e0*/  STL.64 [R1+0x3f0], R24 ;  /* 0x0003f01801007387 */ /* 0x0001e20000100a00 */
[----:B------:R1:W-:Y:S03]  /*725f0*/  STL.64 [R1+0x3f8], R26 ;  /* 0x0003f81a01007387 */ /* 0x0003e60000100a00 */
[----:B0-----:R-:W2:Y:S01]  /*72600*/  LDL.LU.64 R24, [R1+0xc578] ;  /* 0x00c5780001187983 */ /* 0x001ea20000300a00 */
[----:B-1----:R-:W-:Y:S02]  /*72610*/  IMAD.MOV.U32 R27, RZ, RZ, R12 ;  /* 0x000000ffff1b7224 */ /* 0x002fe400078e000c */
[----:B------:R-:W-:Y:S02]  /*72620*/  IMAD.MOV.U32 R26, RZ, RZ, R13 ;  /* 0x000000ffff1a7224 */ /* 0x000fe400078e000d */
[----:B------:R-:W2:Y:S01]  /*72630*/  LDL.LU.64 R14, [R1+0xc570] ;  /* 0x00c57000010e7983 */ /* 0x000ea20000300a00 */
        /* <DEDUP_REMOVED lines=18> */
[----:B------:R0:W-:Y:S03]  /*72760*/  STL.64 [R1+0x3d8], R10 ;  /* 0x0003d80a01007387 */ /* 0x0001e60000100a00 */
[----:B0-----:R-:W4:Y:S01]  /*72770*/  LDL.LU.64 R10, [R1+0xc550] ;  /* 0x00c55000010a7983 */ /* 0x001f220000300a00 */
[----:B------:R-:W4:Y:S02]  /*72780*/  LDL.LU.64 R8, [R1+0xc548] ;  /* 0x00c5480001087983 */ /* 0x000f240000300a00 */
[----:B--2---:R-:W-:Y:S02]  /*72790*/  STL.64 [R1+0xc428], R14 ;  /* 0x00c4280e01007387 */ /* 0x004fe40000100a00 */
[----:B------:R0:W-:Y:S02]  /*727a0*/  STL.64 [R1+0xc420], R12 ;  /* 0x00c4200c01007387 */ /* 0x0001e40000100a00 */
[----:B0-----:R-:W2:Y:S01]  /*727b0*/  LDL.64 R12, [R1+0x150] ;  /* 0x00015000010c7983 */ /* 0x001ea20000100a00 */
[C---:B---3--:R-:W-:Y:S08]  /*727c0*/  HMMA.16816.F32 R24, R20.reuse, R16, R24 ;  /* 0x000000101418723c */ /* 0x048ff00000001818 */
[----:B----4-:R-:W-:Y:S11]  /*727d0*/  HMMA.16816.F32 R4, R20, R8, R4 ;  /* 0x000000081404723c */ /* 0x010ff60000001804 */
[----:B------:R-:W-:Y:S11]  /*727e0*/  @!UPT UIADD3 URZ, URZ, URZ, URZ ;  /* 0x0000003f3f3ff290 */ /* 0x000ff6000fffe03f */
[----:B------:R-:W-:Y:S01]  /*727f0*/  @!UPT UIADD3 URZ, URZ, URZ, URZ ;  /* 0x0000003f3f3ff290 */ /* 0x000fe2000fffe03f */
[----:B------:R-:W-:Y:S01]  /*72800*/  STL.64 [R1+0x3c0], R4 ;  /* 0x0003c00401007387 */ /* 0x000fe20000100a00 */
[----:B------:R-:W-:Y:S02]  /*72810*/  STL.64 [R1+0x3c8], R6 ;  /* 0x0003c80601007387 */ /* 0x000fe40000100a00 */
[----:B------:R-:W0:Y:S02]  /*72820*/  LDSM.16.MT88.4 R4, [R0+0x8200] ;  /* 0x008200000004783b */ /* 0x000e240000004200 */
[----:B0-----:R-:W-:Y:S02]  /*72830*/  STL.64 [R1+0xc340], R6 ;  /* 0x00c3400601007387 */ /* 0x001fe40000100a00 */
[----:B------:R0:W-:Y:S02]  /*72840*/  STL.64 [R1+0xc338], R4 ;  /* 0x00c3380401007387 */ /* 0x0001e40000100a00 */
[----:B------:R-:W-:Y:S02]  /*72850*/  STL.64 [R1+0x710], R24 ;  /* 0x0007101801007387 */ /* 0x000fe40000100a00 */
[----:B------:R1:W-:Y:S02]  /*72860*/  STL.64 [R1+0x718], R26 ;  /* 0x0007181a01007387 */ /* 0x0003e40000100a00 */
[----:B0-----:R-:W-:-:S02]  /*72870*/  IMAD.MOV.U32 R4, RZ, RZ, R11 ;  /* 0x000000ffff047224 */ /* 0x001fc400078e000b */
[----:B------:R-:W-:Y:S02]  /*72880*/  IMAD.MOV.U32 R5, RZ, RZ, R10 ;  /* 0x000000ffff057224 */ /* 0x000fe400078e000a */
[----:B------:R-:W-:Y:S02]  /*72890*/  IMAD.MOV.U32 R11, RZ, RZ, R16 ;  /* 0x000000ffff0b7224 */ /* 0x000fe400078e0010 */
[----:B------:R-:W-:Y:S01]  /*728a0*/  IMAD.MOV.U32 R10, RZ, RZ, R17 ;  /* 0x000000ffff0a7224 */ /* 0x000fe200078e0011 */
[----:B-1----:R-:W3:Y:S01]  /*728b0*/  LDL.LU.64 R26, [R1+0xc540] ;  /* 0x00c54000011a7983 */ /* 0x002ee20000300a00 */
[----:B------:R-:W4:Y:S02]  /*728c0*/  LDL.LU.64 R18, [R1+0xc538] ;  /* 0x00c5380001127983 */ /* 0x000f240000300a00 */
[----:B------:R-:W2:Y:S01]  /*728d0*/  LDL.LU.64 R16, [R1+0xc530] ;  /* 0x00c5300001107983 */ /* 0x000ea20000300a00 */
[----:B------:R-:W-:Y:S01]  /*728e0*/  STL.64 [R1+0xc418], R10 ;  /* 0x00c4180a01007387 */ /* 0x000fe20000100a00 */
[----:B------:R0:W-:Y:S03]  /*728f0*/  STL.64 [R1+0xc410], R8 ;  /* 0x00c4100801007387 */ /* 0x0001e60000100a00 */
[----:B0-----:R-:W2:Y:S01]  /*72900*/  LDL.LU R8, [R1+0x6f0] ;  /* 0x0006f00001087983 */ /* 0x001ea20000300800 */
[----:B------:R-:W2:Y:S02]  /*72910*/  LDL.LU R9, [R1+0x6f4] ;  /* 0x0006f40001097983 */ /* 0x000ea40000300800 */
[----:B------:R-:W2:Y:S02]  /*72920*/  LDL.LU R10, [R1+0x6f8] ;  /* 0x0006f800010a7983 */ /* 0x000ea40000300800 */
[----:B------:R-:W2:Y:S02]  /*72930*/  LDL.LU R11, [R1+0x6fc] ;  /* 0x0006fc00010b7983 */ /* 0x000ea40000300800 */
[----:B--2---:R-:W-:Y:S11]  /*72940*/  HMMA.16816.F32 R8, R20, R12, R8 ;  /* 0x0000000c1408723c */ /* 0x004ff60000001808 */
[----:B------:R-:W-:Y:S11]  /*72950*/  @!UPT UIADD3 URZ, URZ, URZ, URZ ;  /* 0x0000003f3f3ff290 */ /* 0x000ff6000fffe03f */
[----:B------:R-:W-:Y:S01]  /*72960*/  @!UPT UIADD3 URZ, URZ, URZ, URZ ;  /* 0x0000003f3f3ff290 */ /* 0x000fe2000fffe03f */
[----:B------:R0:W-:Y:S01]  /*72970*/  STL.64 [R1+0x700], R8 ;  /* 0x0007000801007387 */ /* 0x0001e20000100a00 */
[----:B------:R1:W-:Y:S03]  /*72980*/  STL.64 [R1+0x708], R10 ;  /* 0x0007080a01007387 */ /* 0x0003e60000100a00 */
[----:B0-----:R-:W2:Y:S01]  /*72990*/  LDL.LU R8, [R1+0x360] ;  /* 0x0003600001087983 */ /* 0x001ea20000300800 */
[----:B------:R-:W2:Y:S02]  /*729a0*/  LDL.LU R9, [R1+0x364] ;  /* 0x0003640001097983 */ /* 0x000ea40000300800 */
[----:B-1----:R-:W2:Y:S02]  /*729b0*/  LDL.LU R10, [R1+0x368] ;  /* 0x00036800010a7983 */ /* 0x002ea40000300800 */
[----:B------:R-:W2:Y:S02]  /*729c0*/  LDL.LU R11, [R1+0x36c] ;  /* 0x00036c00010b7983 */ /* 0x000ea40000300800 */
[----:B------:R-:W-:-:S02]  /*729d0*/  IMAD.MOV.U32 R7, RZ, RZ, R12 ;  /* 0x000000ffff077224 */ /* 0x000fc400078e000c */
[----:B------:R-:W-:Y:S01]  /*729e0*/  IMAD.MOV.U32 R6, RZ, RZ, R13 ;  /* 0x000000ffff067224 */ /* 0x000fe200078e000d */
[----:B--2---:R-:W-:Y:S01]  /*729f0*/  STL.64 [R1+0xc438], R10 ;  /* 0x00c4380a01007387 */ /* 0x004fe20000100a00 */
[----:B------:R3:W-:Y:S02]  /*72a00*/  STL.64 [R1+0xc430], R8 ;  /* 0x00c4300801007387 */ /* 0x0007e40000100a00 */
[----:B---3--:R-:W-:Y:S02]  /*72a10*/  IMAD.MOV.U32 R8, RZ, RZ, R27 ;  /* 0x000000ffff087224 */ /* 0x008fe400078e001b */
[----:B------:R-:W-:-:S05]  /*72a20*/  IMAD.MOV.U32 R9, RZ, RZ, R26 ;  /* 0x000000ffff097224 */ /* 0x000fca00078e001a */
[----:B------:R4:W-:Y:S01]  /*72a30*/  STL.64 [R1+0xc450], R8 ;  /* 0x00c4500801007387 */ /* 0x0009e20000100a00 */
[----:B------:R-:W2:Y:S02]  /*72a40*/  LDL.LU R12, [R1+0x370] ;  /* 0x00037000010c7983 */ /* 0x000ea40000300800 */
[----:B------:R-:W2:Y:S02]  /*72a50*/  LDL.LU R13, [R1+0x374] ;  /* 0x00037400010d7983 */ /* 0x000ea40000300800 */
[----:B------:R-:W3:Y:S01]  /*72a60*/  LDL.LU R14, [R1+0x378] ;  /* 0x00037800010e7983 */ /* 0x000ee20000300800 */
[----:B------:R-:W3:Y:S01]  /*72a70*/  LDL.LU R15, [R1+0x37c] ;  /* 0x00037c00010f7983 */ /* 0x000ee20000300800 */
[----:B----4-:R-:W-:Y:S02]  /*72a80*/  IMAD.MOV.U32 R8, RZ, RZ, R19 ;  /* 0x000000ffff087224 */ /* 0x010fe400078e0013 */
[----:B------:R-:W-:-:S05]  /*72a90*/  IMAD.MOV.U32 R9, RZ, RZ, R18 ;  /* 0x000000ffff097224 */ /* 0x000fca00078e0012 */
[----:B------:R0:W-:Y:S02]  /*72aa0*/  STL.64 [R1+0xc468], R8 ;  /* 0x00c4680801007387 */ /* 0x0001e40000100a00 */
[----:B0-----:R-:W-:Y:S02]  /*72ab0*/  IMAD.MOV.U32 R8, RZ, RZ, R17 ;  /* 0x000000ffff087224 */ /* 0x001fe400078e0011 */
[----:B------:R-:W-:Y:S01]  /*72ac0*/  IMAD.MOV.U32 R9, RZ, RZ, R16 ;  /* 0x000000ffff097224 */ /* 0x000fe200078e0010 */
[----:B---3--:R-:W-:Y:S01]  /*72ad0*/  STL.64 [R1+0xc448], R14 ;  /* 0x00c4480e01007387 */ /* 0x008fe20000100a00 */
[----:B--2---:R0:W-:Y:S03]  /*72ae0*/  STL.64 [R1+0xc440], R12 ;  /* 0x00c4400c01007387 */ /* 0x0041e60000100a00 */
[----:B0-----:R-:W2:Y:S01]  /*72af0*/  LDL.LU R12, [R1+0x380] ;  /* 0x00038000010c7983 */ /* 0x001ea20000300800 */
[----:B------:R-:W2:Y:S02]  /*72b00*/  LDL.LU R13, [R1+0x384] ;  /* 0x00038400010d7983 */ /* 0x000ea40000300800 */
[----:B------:R-:W3:Y:S02]  /*72b10*/  LDL.LU R14, [R1+0x388] ;  /* 0x00038800010e7983 */ /* 0x000ee40000300800 */
[----:B------:R-:W3:Y:S01]  /*72b20*/  LDL.LU R15, [R1+0x38c] ;  /* 0x00038c00010f7983 */ /* 0x000ee20000300800 */
[----:B------:R-:W-:Y:S01]  /*72b30*/  STL.64 [R1+0xc490], R8 ;  /* 0x00c4900801007387 */ /* 0x000fe20000100a00 */
[----:B------:R-:W4:Y:S02]  /*72b40*/  LDL.LU R16, [R1+0x3b0] ;  /* 0x0003b00001107983 */ /* 0x000f240000300800 */
[----:B------:R-:W4:Y:S02]  /*72b50*/  LDL.LU R17, [R1+0x3b4] ;  /* 0x0003b40001117983 */ /* 0x000f240000300800 */
[----:B------:R-:W2:Y:S01]  /*72b60*/  LDL.LU R18, [R1+0x3b8] ;  /* 0x0003b80001127983 */ /* 0x000ea20000300800 */
[----:B------:R-:W2:Y:S04]  /*72b70*/  LDL.LU R19, [R1+0x3bc] ;  /* 0x0003bc0001137983 */ /* 0x000ea80000300800 */
[----:B--2---:R-:W-:Y:S01]  /*72b80*/  STL.64 [R1+0xc4a0], R18 ;  /* 0x00c4a01201007387 */ /* 0x004fe20000100a00 */
[----:B----4-:R0:W-:Y:S03]  /*72b90*/  STL.64 [R1+0xc498], R16 ;  /* 0x00c4981001007387 */ /* 0x0101e60000100a00 */
[----:B0-----:R-:W2:Y:S01]  /*72ba0*/  LDL.LU R16, [R1+0x680] ;  /* 0x0006800001107983 */ /* 0x001ea20000300800 */
[----:B------:R-:W2:Y:S02]  /*72bb0*/  LDL.LU R17, [R1+0x684] ;  /* 0x0006840001117983 */ /* 0x000ea40000300800 */
[----:B------:R-:W4:Y:S02]  /*72bc0*/  LDL.LU R18, [R1+0x688] ;  /* 0x0006880001127983 */ /* 0x000f240000300800 */
[----:B------:R-:W4:Y:S01]  /*72bd0*/  LDL.LU R19, [R1+0x68c] ;  /* 0x00068c0001137983 */ /* 0x000f220000300800 */
[----:B------:R-:W2:Y:S01]  /*72be0*/  LDL.LU R24, [R1+0x6b0] ;  /* 0x0006b00001187983 */ /* 0x000ea20000300800 */
[----:B------:R-:W2:Y:S02]  /*72bf0*/  LDL.LU R25, [R1+0x6b4] ;  /* 0x0006b40001197983 */ /* 0x000ea40000300800 */
[----:B------:R-:W2:Y:S02]  /*72c00*/  LDL.LU R26, [R1+0x6b8] ;  /* 0x0006b800011a7983 */ /* 0x000ea40000300800 */
[----:B------:R-:W2:Y:S02]  /*72c10*/  LDL.LU R27, [R1+0x6bc] ;  /* 0x0006bc00011b7983 */ /* 0x000ea40000300800 */
[----:B--2---:R-:W-:Y:S01]  /*72c20*/  STL.64 [R1+0xc4f0], R26 ;  /* 0x00c4f01a01007387 */ /* 0x004fe20000100a00 */
[----:B------:R0:W-:Y:S03]  /*72c30*/  STL.64 [R1+0xc4e8], R24 ;  /* 0x00c4e81801007387 */ /* 0x0001e60000100a00 */
[----:B0-----:R-:W2:Y:S04]  /*72c40*/  LDL.64 R24, [R1+0x120] ;  /* 0x0001200001187983 */ /* 0x001ea80000100a00 */
[----:B--2---:R0:W-:Y:S02]  /*72c50*/  STL.64 [R1+0xc500], R24 ;  /* 0x00c5001801007387 */ /* 0x0041e40000100a00 */
[----:B0-----:R-:W-:-:S02]  /*72c60*/  IMAD.MOV.U32 R24, RZ, RZ, R29 ;  /* 0x000000ffff187224 */ /* 0x001fc400078e001d */
[----:B------:R-:W-:-:S05]  /*72c70*/  IMAD.MOV.U32 R25, RZ, RZ, R28 ;  /* 0x000000ffff197224 */ /* 0x000fca00078e001c */
[----:B------:R-:W-:Y:S01]  /*72c80*/  STL.64 [R1+0xc518], R24 ;  /* 0x00c5181801007387 */ /* 0x000fe20000100a00 */
[----:B----4-:R-:W-:Y:S02]  /*72c90*/  STL.64 [R1+0xc4b0], R18 ;  /* 0x00c4b01201007387 */ /* 0x010fe40000100a00 */
[----:B------:R0:W-:Y:S02]  /*72ca0*/  STL.64 [R1+0xc4a8], R16 ;  /* 0x00c4a81001007387 */ /* 0x0001e40000100a00 */
[----:B0-----:R-:W2:Y:S04]  /*72cb0*/  LDL.64 R16, [R1+0xf0] ;  /* 0x0000f00001107983 */ /* 0x001ea80000100a00 */
[----:B--2---:R0:W-:Y:S04]  /*72cc0*/  STL.64 [R1+0xc4c0], R16 ;  /* 0x00c4c01001007387 */ /* 0x0041e80000100a00 */
[----:B0-----:R-:W2:Y:S04]  /*72cd0*/  LDL.64 R16, [R1+0x100] ;  /* 0x0001000001107983 */ /* 0x001ea80000100a00 */
[----:B--2---:R0:W-:Y:S04]  /*72ce0*/  STL.64 [R1+0xc4d8], R16 ;  /* 0x00c4d81001007387 */ /* 0x0041e80000100a00 */
[----:B0-----:R-:W2:Y:S04]  /*72cf0*/  LDL.64 R16, [R1+0x110] ;  /* 0x0001100001107983 */ /* 0x001ea80000100a00 */
[----:B--2---:R0:W-:Y:S04]  /*72d00*/  STL.64 [R1+0xc4f8], R16 ;  /* 0x00c4f81001007387 */ /* 0x0041e80000100a00 */
[----:B0-----:R-:W2:Y:S01]  /*72d10*/  LDL.LU R16, [R1+0x6c0] ;  /* 0x0006c00001107983 */ /* 0x001ea20000300800 */
[----:B------:R-:W2:Y:S02]  /*72d20*/  LDL.LU R17, [R1+0x6c4] ;  /* 0x0006c40001117983 */ /* 0x000ea40000300800 */
[----:B------:R-:W4:Y:S02]  /*72d30*/  LDL.LU R18, [R1+0x6c8] ;  /* 0x0006c80001127983 */ /* 0x000f240000300800 */
[----:B------:R-:W4:Y:S02]  /*72d40*/  LDL.LU R19, [R1+0x6cc] ;  /* 0x0006cc0001137983 */ /* 0x000f240000300800 */
[----:B----4-:R-:W-:Y:S01]  /*72d50*/  STL.64 [R1+0xc510], R18 ;  /* 0x00c5101201007387 */ /* 0x010fe20000100a00 */
[----:B--2---:R0:W-:Y:S03]  /*72d60*/  STL.64 [R1+0xc508], R16 ;  /* 0x00c5081001007387 */ /* 0x0041e60000100a00 */
        /* <DEDUP_REMOVED lines=8> */
[----:B------:R-:W2:Y:S02]  /*72df0*/  LDL.LU R18, [R1+0x6e8] ;  /* 0x0006e80001127983 */ /* 0x000ea40000300800 */
[----:B------:R-:W2:Y:S01]  /*72e00*/  LDL.LU R19, [R1+0x6ec] ;  /* 0x0006ec0001137983 */ /* 0x000ea20000300800 */
[----:B------:R-:W4:Y:S04]  /*72e10*/  LDL.64 R8, [R1+0xe0] ;  /* 0x0000e00001087983 */ /* 0x000f280000100a00 */
[----:B----4-:R0:W-:Y:S04]  /*72e20*/  STL.64 [R1+0xc4b8], R8 ;  /* 0x00c4b80801007387 */ /* 0x0101e80000100a00 */
[----:B0-----:R-:W4:Y:S01]  /*72e30*/  LDL.LU R8, [R1+0x690] ;  /* 0x0006900001087983 */ /* 0x001f220000300800 */
[----:B------:R-:W4:Y:S02]  /*72e40*/  LDL.LU R9, [R1+0x694] ;  /* 0x0006940001097983 */ /* 0x000f240000300800 */
[----:B------:R-:W2:Y:S02]  /*72e50*/  LDL.LU R10, [R1+0x698] ;  /* 0x00069800010a7983 */ /* 0x000ea40000300800 */
[----:B------:R-:W2:Y:S02]  /*72e60*/  LDL.LU R11, [R1+0x69c] ;  /* 0x00069c00010b7983 */ /* 0x000ea40000300800 */
[----:B------:R-:W-:-:S02]  /*72e70*/  IMAD.MOV.U32 R24, RZ, RZ, R3 ;  /* 0x000000ffff187224 */ /* 0x000fc400078e0003 */
[----:B------:R-:W-:Y:S01]  /*72e80*/  IMAD.MOV.U32 R25, RZ, RZ, R2 ;  /* 0x000000ffff197224 */ /* 0x000fe200078e0002 */
[----:B--2---:R-:W-:Y:S01]  /*72e90*/  STL.64 [R1+0xc4d0], R10 ;  /* 0x00c4d00a01007387 */ /* 0x004fe20000100a00 */
[----:B----4-:R0:W-:Y:S03]  /*72ea0*/  STL.64 [R1+0xc4c8], R8 ;  /* 0x00c4c80801007387 */ /* 0x0101e60000100a00 */
[----:B0-----:R-:W2:Y:S01]  /*72eb0*/  LDL.LU R8, [R1+0x6a0] ;  /* 0x0006a00001087983 */ /* 0x001ea20000300800 */
[----:B------:R-:W2:Y:S02]  /*72ec0*/  LDL.LU R9, [R1+0x6a4] ;  /* 0x0006a40001097983 */ /* 0x000ea40000300800 */
[----:B------:R-:W2:Y:S02]  /*72ed0*/  LDL.LU R10, [R1+0x6a8] ;  /* 0x0006a800010a7983 */ /* 0x000ea40000300800 */
[----:B------:R-:W2:Y:S01]  /*72ee0*/  LDL.LU R11, [R1+0x6ac] ;  /* 0x0006ac00010b7983 */ /* 0x000ea20000300800 */
[----:B---3--:R-:W-:Y:S01]  /*72ef0*/  STL.64 [R1+0xc460], R14 ;  /* 0x00c4600e01007387 */ /* 0x008fe20000100a00 */
[----:B------:R0:W-:Y:S03]  /*72f00*/  STL.64 [R1+0xc458], R12 ;  /* 0x00c4580c01007387 */ /* 0x0001e60000100a00 */
[----:B0-----:R-:W3:Y:S01]  /*72f10*/  LDL.LU R12, [R1+0x390] ;  /* 0x00039000010c7983 */ /* 0x001ee20000300800 */
[----:B------:R-:W3:Y:S02]  /*72f20*/  LDL.LU R13, [R1+0x394] ;  /* 0x00039400010d7983 */ /* 0x000ee40000300800 */
[----:B------:R-:W4:Y:S02]  /*72f30*/  LDL.LU R14, [R1+0x398] ;  /* 0x00039800010e7983 */ /* 0x000f240000300800 */
[----:B------:R-:W4:Y:S01]  /*72f40*/  LDL.LU R15, [R1+0x39c] ;  /* 0x00039c00010f7983 */ /* 0x000f220000300800 */
[C---:B------:R-:W-:Y:S01]  /*72f50*/  HMMA.16816.F32 R24, R20.reuse, R24, R16 ;  /* 0x000000181418723c */ /* 0x040fe20000001810 */
[----:B----4-:R-:W-:Y:S01]  /*72f60*/  STL.64 [R1+0xc478], R14 ;  /* 0x00c4780e01007387 */ /* 0x010fe20000100a00 */
[----:B---3--:R0:W-:Y:S03]  /*72f70*/  STL.64 [R1+0xc470], R12 ;  /* 0x00c4700c01007387 */ /* 0x0081e60000100a00 */
[----:B0-----:R-:W3:Y:S01]  /*72f80*/  LDL.LU R12, [R1+0x3a0] ;  /* 0x0003a000010c7983 */ /* 0x001ee20000300800 */
[----:B------:R-:W3:Y:S02]  /*72f90*/  LDL.LU R13, [R1+0x3a4] ;  /* 0x0003a400010d7983 */ /* 0x000ee40000300800 */
[----:B------:R-:W3:Y:S02]  /*72fa0*/  LDL.LU R14, [R1+0x3a8] ;  /* 0x0003a800010e7983 */ /* 0x000ee40000300800 */
[----:B------:R-:W3:Y:S01]  /*72fb0*/  LDL.LU R15, [R1+0x3ac] ;  /* 0x0003ac00010f7983 */ /* 0x000ee20000300800 */
[----:B------:R-:W-:Y:S01]  /*72fc0*/  STL [R1+0xc404], R6 ;  /* 0x00c4040601007387 */ /* 0x000fe20000100800 */
[----:B------:R-:W-:Y:S02]  /*72fd0*/  STL [R1+0xc400], R7 ;  /* 0x00c4000701007387 */ /* 0x000fe40000100800 */
[----:B------:R-:W4:Y:S02]  /*72fe0*/  LDL.LU.64 R18, [R1+0xc528] ;  /* 0x00c5280001127983 */ /* 0x000f240000300a00 */
[----:B------:R-:W4:Y:S07]  /*72ff0*/  LDL.LU.64 R16, [R1+0xc520] ;  /* 0x00c5200001107983 */ /* 0x000f2e0000300a00 */
        /* <DEDUP_REMOVED lines=8> */
[----:B------:R-:W-:Y:S03]  /*73080*/  STL.64 [R1+0x6e8], R26 ;  /* 0x0006e81a01007387 */ /* 0x000fe60000100a00 */
[----:B0-----:R-:W4:Y:S02]  /*73090*/  LDL.LU.64 R24, [R1+0xc500] ;  /* 0x00c5000001187983 */ /* 0x001f240000300a00 */
[C---:B----4-:R-:W-:Y:S01]  /*730a0*/  HMMA.16816.F32 R16, R20.reuse, R24, R16 ;  /* 0x000000181410723c */ /* 0x050fe20000001810 */
[----:B------:R-:W-:Y:S02]  /*730b0*/  IMAD.MOV.U32 R3, RZ, RZ, R24 ;  /* 0x000000ffff037224 */ /* 0x000fe400078e0018 */
[----:B------:R-:W-:Y:S11]  /*730c0*/  IMAD.MOV.U32 R2, RZ, RZ, R25 ;  /* 0x000000ffff027224 */ /* 0x000ff600078e0019 */
[----:B------:R-:W-:Y:S09]  /*730d0*/  @!UPT UIADD3 URZ, URZ, URZ, URZ ;  /* 0x0000003f3f3ff290 */ /* 0x000ff2000fffe03f */
[----:B------:R0:W-:Y:S01]  /*730e0*/  STL.64 [R1+0x6d0], R16 ;  /* 0x0006d01001007387 */ /* 0x0001e20000100a00 */
[----:B------:R-:W-:Y:S03]  /*730f0*/  STL.64 [R1+0x6d8], R18 ;  /* 0x0006d81201007387 */ /* 0x000fe60000100a00 */
[----:B0-----:R-:W4:Y:S01]  /*73100*/  LDL.LU.64 R16, [R1+0xc4f8] ;  /* 0x00c4f80001107983 */ /* 0x001f220000300a00 */
[----:B------:R-:W4:Y:S02]  /*73110*/  LDL.LU.64 R26, [R1+0xc4f0] ;  /* 0x00c4f000011a7983 */ /* 0x000f240000300a00 */
[----:B------:R-:W4:Y:S02]  /*73120*/  LDL.LU.64 R24, [R1+0xc4e8] ;  /* 0x00c4e80001187983 */ /* 0x000f240000300a00 */
[----:B------:R-:W-:Y:S01]  /*73130*/  STL [R1+0xc40c], R2 ;  /* 0x00c40c0201007387 */ /* 0x000fe20000100800 */
[----:B------:R-:W-:Y:S01]  /*73140*/  STL [R1+0xc408], R3 ;  /* 0x00c4080301007387 */ /* 0x000fe20000100800 */
[C---:B----4-:R-:W-:Y:S11]  /*73150*/  HMMA.16816.F32 R24, R20.reuse, R16, R24 ;  /* 0x000000101418723c */ /* 0x050ff60000001818 */
[----:B------:R-:W-:Y:S11]  /*73160*/  @!UPT UIADD3 URZ, URZ, URZ, URZ ;  /* 0x0000003f3f3ff290 */ /* 0x000ff6000fffe03f */
[----:B------:R-:W-:Y:S01]  /*73170*/  @!UPT UIADD3 URZ, URZ, URZ, URZ ;  /* 0x0000003f3f3ff290 */ /* 0x000fe2000fffe03f */
[----:B------:R0:W-:Y:S01]  /*73180*/  STL.64 [R1+0x6c0], R24 ;  /* 0x0006c01801007387 */ /* 0x0001e20000100a00 */
[----:B------:R1:W-:Y:S03]  /*73190*/  STL.64 [R1+0x6c8], R26 ;  /* 0x0006c81a01007387 */ /* 0x0003e60000100a00 */
[----:B0-----:R-:W4:Y:S01]  /*731a0*/  LDL.LU.64 R24, [R1+0xc4e0] ;  /* 0x00c4e00001187983 */ /* 0x001f220000300a00 */
[----:B-1----:R-:W-:Y:S02]  /*731b0*/  IMAD.MOV.U32 R27, RZ, RZ, R16 ;  /* 0x000000ffff1b7224 */ /* 0x002fe400078e0010 */
[----:B------:R-:W-:Y:S02]  /*731c0*/  IMAD.MOV.U32 R26, RZ, RZ, R17 ;  /* 0x000000ffff1a7224 */ /* 0x000fe400078e0011 */
        /* <DEDUP_REMOVED lines=14> */
[----:B------:R0:W-:Y:S01]  /*732b0*/  STL.64 [R1+0x6a0], R8 ;  /* 0x0006a00801007387 */ /* 0x0001e20000100a00 */
[----:B------:R-:W-:Y:S03]  /*732c0*/  STL.64 [R1+0x6a8], R10 ;  /* 0x0006a80a01007387 */ /* 0x000fe60000100a00 */
[----:B0-----:R-:W2:Y:S01]  /*732d0*/  LDL.LU.64 R8, [R1+0xc4b8] ;  /* 0x00c4b80001087983 */ /* 0x001ea20000300a00 */
[----:B------:R-:W2:Y:S02]  /*732e0*/  LDL.LU.64 R18, [R1+0xc4b0] ;  /* 0x00c4b00001127983 */ /* 0x000ea40000300a00 */
[----:B------:R-:W2:Y:S02]  /*732f0*/  LDL.LU.64 R16, [R1+0xc4a8] ;  /* 0x00c4a80001107983 */ /* 0x000ea40000300a00 */
[C---:B--2---:R-:W-:Y:S11]  /*73300*/  HMMA.16816.F32 R16, R20.reuse, R8, R16 ;  /* 0x000000081410723c */ /* 0x044ff60000001810 */
[----:B------:R-:W-:Y:S11]  /*73310*/  @!UPT UIADD3 URZ, URZ, URZ, URZ ;  /* 0x0000003f3f3ff290 */ /* 0x000ff6000fffe03f */
[----:B------:R-:W-:Y:S01]  /*73320*/  @!UPT UIADD3 URZ, URZ, URZ, URZ ;  /* 0x0000003f3f3ff290 */ /* 0x000fe2000fffe03f */
[----:B------:R-:W-:Y:S01]  /*73330*/  STL.64 [R1+0x690], R16 ;  /* 0x0006901001007387 */ /* 0x000fe20000100a00 */
[----:B------:R0:W-:Y:S03]  /*73340*/  STL.64 [R1+0x698], R18 ;  /* 0x0006981201007387 */ /* 0x0001e60000100a00 */
[----:B0-----:R-:W2:Y:S01]  /*73350*/  LDL.LU.64 R18, [R1+0xc4a0] ;  /* 0x00c4a00001127983 */ /* 0x001ea20000300a00 */
[----:B------:R-:W2:Y:S02]  /*73360*/  LDL.LU.64 R16, [R1+0xc498] ;  /* 0x00c4980001107983 */ /* 0x000ea40000300a00 */
[----:B------:R-:W-:Y:S02]  /*73370*/  IMAD.MOV.U32 R2, RZ, RZ, R8 ;  /* 0x000000ffff027224 */ /* 0x000fe400078e0008 */
[----:B------:R-:W-:Y:S02]  /*73380*/  IMAD.MOV.U32 R3, RZ, RZ, R9 ;  /* 0x000000ffff037224 */ /* 0x000fe400078e0009 */
[----:B------:R-:W3:Y:S01]  /*73390*/  LDL.LU.64 R8, [R1+0xc490] ;  /* 0x00c4900001087983 */ /* 0x000ee20000300a00 */
[----:B--2---:R-:W-:Y:S03]  /*733a0*/  HMMA.16816.F32 R20, R20, R4, R16 ;  /* 0x000000041414723c */ /* 0x004fe60000001810 */
[----:B------:R-:W3:Y:S01]  /*733b0*/  LDL.LU.64 R18, [R1+0xc488] ;  /* 0x00c4880001127983 */ /* 0x000ee20000300a00 */
[----:B------:R-:W3:Y:S11]  /*733c0*/  LDL.LU.64 R16, [R1+0xc480] ;  /* 0x00c4800001107983 */ /* 0x000ef60000300a00 */
[----:B------:R-:W-:Y:S08]  /*733d0*/  @!UPT UIADD3 URZ, URZ, URZ, URZ ;  /* 0x0000003f3f3ff290 */ /* 0x000ff0000fffe03f */
[----:B------:R0:W-:Y:S01]  /*733e0*/  STL.64 [R1+0x3b0], R20 ;  /* 0x0003b01401007387 */ /* 0x0001e20000100a00 */
[----:B------:R1:W-:Y:S03]  /*733f0*/  STL.64 [R1+0x3b8], R22 ;  /* 0x0003b81601007387 */ /* 0x0003e60000100a00 */
[----:B0-----:R-:W2:Y:S01]  /*73400*/  LDL.LU R20, [R1+0x350] ;  /* 0x0003500001147983 */ /* 0x001ea20000300800 */
[----:B------:R-:W2:Y:S02]  /*73410*/  LDL.LU R21, [R1+0x354] ;  /* 0x0003540001157983 */ /* 0x000ea40000300800 */
[----:B-1----:R-:W2:Y:S02]  /*73420*/  LDL.LU R22, [R1+0x358] ;  /* 0x0003580001167983 */ /* 0x002ea40000300800 */
[----:B------:R-:W2:Y:S01]  /*73430*/  LDL.LU R23, [R1+0x35c] ;  /* 0x00035c0001177983 */ /* 0x000ea20000300800 */
[----:B------:R-:W-:Y:S01]  /*73440*/  STL.64 [R1+0xc358], R4 ;  /* 0x00c3580401007387 */ /* 0x000fe20000100a00 */
[C---:B---3--:R-:W-:Y:S03]  /*73450*/  HMMA.16816.F32 R8, R16.reuse, R8, R12 ;  /* 0x000000081008723c */ /* 0x048fe6000000180c */
[----:B------:R-:W3:Y:S01]  /*73460*/  LDL.LU.64 R14, [R1+0xc478] ;  /* 0x00c47800010e7983 */ /* 0x000ee20000300a00 */
[----:B------:R-:W3:Y:S11]  /*73470*/  LDL.LU.64 R12, [R1+0xc470] ;  /* 0x00c47000010c7983 */ /* 0x000ef60000300a00 */
[----:B------:R-:W-:Y:S08]  /*73480*/  @!UPT UIADD3 URZ, URZ, URZ, URZ ;  /* 0x0000003f3f3ff290 */ /* 0x000ff0000fffe03f */
[----:B------:R0:W-:Y:S01]  /*73490*/  STL.64 [R1+0x3a0], R8 ;  /* 0x0003a00801007387 */ /* 0x0001e20000100a00 */
[----:B------:R3:W-:Y:S03]  /*734a0*/  STL.64 [R1+0x3a8], R10 ;  /* 0x0003a80a01007387 */ /* 0x0007e60000100a00 */
[----:B0-----:R-:W3:Y:S02]  /*734b0*/  LDL.LU.64 R8, [R1+0xc468] ;  /* 0x00c4680001087983 */ /* 0x001ee40000300a00 */
[C---:B---3--:R-:W-:Y:S02]  /*734c0*/  HMMA.16816.F32 R8, R16.reuse, R8, R12 ;  /* 0x000000081008723c */ /* 0x048fe4000000180c */
[----:B------:R-:W3:Y:S01]  /*734d0*/  LDL.LU.64 R14, [R1+0xc460] ;  /* 0x00c46000010e7983 */ /* 0x000ee20000300a00 */
[----:B------:R-:W3:Y:S11]  /*734e0*/  LDL.LU.64 R12, [R1+0xc458] ;  /* 0x00c45800010c7983 */ /* 0x000ef60000300a00 */
[----:B------:R-:W-:Y:S09]  /*734f0*/  @!UPT UIADD3 URZ, URZ, URZ, URZ ;  /* 0x0000003f3f3ff290 */ /* 0x000ff2000fffe03f */
[----:B------:R0:W-:Y:S01]  /*73500*/  STL.64 [R1+0x390], R8 ;  /* 0x0003900801007387 */ /* 0x0001e20000100a00 */
[----:B------:R3:W-:Y:S03]  /*73510*/  STL.64 [R1+0x398], R10 ;  /* 0x0003980a01007387 */ /* 0x0007e60000100a00 */
[----:B0-----:R-:W3:Y:S02]  /*73520*/  LDL.LU.64 R8, [R1+0xc450] ;  /* 0x00c4500001087983 */ /* 0x001ee40000300a00 */
[C---:B---3--:R-:W-:Y:S02]  /*73530*/  HMMA.16816.F32 R8, R16.reuse, R8, R12 ;  /* 0x000000081008723c */ /* 0x048fe4000000180c */
[----:B------:R-:W4:Y:S01]  /*73540*/  LDL.LU.64 R14, [R1+0xc448] ;  /* 0x00c44800010e7983 */ /* 0x000f220000300a00 */
[----:B------:R-:W4:Y:S11]  /*73550*/  LDL.LU.64 R12, [R1+0xc440] ;  /* 0x00c44000010c7983 */ /* 0x000f360000300a00 */
[----:B------:R-:W-:Y:S09]  /*73560*/  @!UPT UIADD3 URZ, URZ, URZ, URZ ;  /* 0x0000003f3f3ff290 */ /* 0x000ff2000fffe03f */
[----:B------:R-:W-:Y:S01]  /*73570*/  STL.64 [R1+0x380], R8 ;  /* 0x0003800801007387 */ /* 0x000fe20000100a00 */
[----:B------:R0:W-:Y:S03]  /*73580*/  STL.64 [R1+0x388], R10 ;  /* 0x0003880a01007387 */ /* 0x0001e60000100a00 */
[----:B0-----:R-:W3:Y:S01]  /*73590*/  LDL.LU.64 R10, [R1+0xc438] ;  /* 0x00c43800010a7983 */ /* 0x001ee20000300a00 */
[----:B------:R-:W3:Y:S01]  /*735a0*/  LDL.LU.64 R8, [R1+0xc430] ;  /* 0x00c4300001087983 */ /* 0x000ee20000300a00 */
[C---:B----4-:R-:W-:Y:S11]  /*735b0*/  HMMA.16816.F32 R12, R16.reuse, R24, R12 ;  /* 0x00000018100c723c */ /* 0x050ff6000000180c */
[----:B------:R-:W-:Y:S11]  /*735c0*/  @!UPT UIADD3 URZ, URZ, URZ, URZ ;  /* 0x0000003f3f3ff290 */ /* 0x000ff6000fffe03f */
[----:B------:R-:W-:Y:S01]  /*735d0*/  @!UPT UIADD3 URZ, URZ, URZ, URZ ;  /* 0x0000003f3f3ff290 */ /* 0x000fe2000fffe03f */
[----:B------:R-:W-:Y:S01]  /*735e0*/  STL.64 [R1+0x370], R12 ;  /* 0x0003700c01007387 */ /* 0x000fe20000100a00 */
[----:B------:R0:W-:Y:S03]  /*735f0*/  STL.64 [R1+0x378], R14 ;  /* 0x0003780e01007387 */ /* 0x0001e60000100a00 */
[----:B0-----:R-:W4:Y:S01]  /*73600*/  LDL.LU.64 R14, [R1+0xc428] ;  /* 0x00c42800010e7983 */ /* 0x001f220000300a00 */
[----:B------:R-:W3:Y:S02]  /*73610*/  LDL.LU.64 R12, [R1+0xc420] ;  /* 0x00c42000010c7983 */ /* 0x000ee40000300a00 */
[----:B------:R-:W-:Y:S01]  /*73620*/  STL.64 [R1+0xc3e0], R24 ;  /* 0x00c3e01801007387 */ /* 0x000fe20000100a00 */
[C---:B---3--:R-:W-:Y:S11]  /*73630*/  HMMA.16816.F32 R8, R16.reuse, R12, R8 ;  /* 0x0000000c1008723c */ /* 0x048ff60000001808 */
[----:B------:R-:W-:Y:S11]  /*73640*/  @!UPT UIADD3 URZ, URZ, URZ, URZ ;  /* 0x0000003f3f3ff290 */ /* 0x000ff6000fffe03f */
[----:B------:R-:W-:Y:S01]  /*73650*/  @!UPT UIADD3 URZ, URZ, URZ, URZ ;  /* 0x0000003f3f3ff290 */ /* 0x000fe2000fffe03f */
[----:B------:R-:W-:Y:S01]  /*73660*/  STL.64 [R1+0x360], R8 ;  /* 0x0003600801007387 */ /* 0x000fe20000100a00 */
[----:B------:R0:W-:Y:S03]  /*73670*/  STL.64 [R1+0x368], R10 ;  /* 0x0003680a01007387 */ /* 0x0001e60000100a00 */
[----:B0-----:R-:W3:Y:S01]  /*73680*/  LDL.LU.64 R10, [R1+0xc418] ;  /* 0x00c41800010a7983 */ /* 0x001ee20000300a00 */
[----:B------:R-:W2:Y:S02]  /*73690*/  LDL.LU.64 R8, [R1+0xc410] ;  /* 0x00c4100001087983 */ /* 0x000ea40000300a00 */
[----:B----4-:R-:W-:Y:S02]  /*736a0*/  STL.64 [R1+0xc2e8], R14 ;  /* 0x00c2e80e01007387 */ /* 0x010fe40000100a00 */
[----:B------:R-:W-:Y:S01]  /*736b0*/  STL.64 [R1+0xc2e0], R12 ;  /* 0x00c2e00c01007387 */ /* 0x000fe20000100a00 */
[C---:B--2---:R-:W-:Y:S01]  /*736c0*/  HMMA.16816.F32 R20, R16.reuse, R8, R20 ;  /* 0x000000081014723c */ /* 0x044fe20000001814 */
[----:B------:R0:W-:Y:S04]  /*736d0*/  STL.64 [R1+0xc330], R8 ;  /* 0x00c3300801007387 */ /* 0x0001e80000100a00 */
[----:B0-----:R-:W2:Y:S11]  /*736e0*/  LDL.LU R8, [R1+0x340] ;  /* 0x0003400001087983 */ /* 0x001eb60000300800 */
[----:B------:R-:W-:Y:S07]  /*736f0*/  @!UPT UIADD3 URZ, URZ, URZ, URZ ;  /* 0x0000003f3f3ff290 */ /* 0x000fee000fffe03f */
[----:B------:R-:W-:Y:S01]  /*73700*/  STL.64 [R1+0x350], R20 ;  /* 0x0003501401007387 */ /* 0x000fe20000100a00 */
[----:B------:R-:W-:Y:S02]  /*73710*/  STL.64 [R1+0x358], R22 ;  /* 0x0003581601007387 */ /* 0x000fe40000100a00 */
[----:B------:R-:W0:Y:S04]  /*73720*/  LDSM.16.MT88.4 R20, [R0+0x8280] ;  /* 0x008280000014783b */ /* 0x000e280000004200 */
[----:B---3--:R-:W-:Y:S01]  /*73730*/  IMAD.MOV.U32 R13, RZ, RZ, R10 ;  /* 0x000000ffff0d7224 */ /* 0x008fe200078e000a */
[----:B------:R-:W2:Y:S01]  /*73740*/  LDL.LU R9, [R1+0x344] ;  /* 0x0003440001097983 */ /* 0x000ea20000300800 */
[----:B------:R-:W-:Y:S02]  /*73750*/  IMAD.MOV.U32 R12, RZ, RZ, R11 ;  /* 0x000000ffff0c7224 */ /* 0x000fe400078e000b */
[----:B------:R-:W2:Y:S02]  /*73760*/  LDL.LU R10, [R1+0x348] ;  /* 0x00034800010a7983 */ /* 0x000ea40000300800 */
[----:B------:R-:W2:Y:S01]  /*73770*/  LDL.LU R11, [R1+0x34c] ;  /* 0x00034c00010b7983 */ /* 0x000ea20000300800 */
[----:B0-----:R-:W-:Y:S01]  /*73780*/  STL.64 [R1+0xc230], R22 ;  /* 0x00c2301601007387 */ /* 0x001fe20000100a00 */
[----:B------:R0:W-:Y:S03]  /*73790*/  STL.64 [R1+0xc228], R20 ;  /* 0x00c2281401007387 */ /* 0x0001e60000100a00 */
[----:B0-----:R-:W3:Y:S01]  /*737a0*/  LDL.64 R20, [R1+0x130] ;  /* 0x0001300001147983 */ /* 0x001ee20000100a00 */
[----:B--2---:R-:W-:Y:S03]  /*737b0*/  HMMA.16816.F32 R8, R16, R12, R8 ;  /* 0x0000000c1008723c */ /* 0x004fe60000001808 */
[----:B---3--:R-:W-:Y:S01]  /*737c0*/  STL.64 [R1+0xc3d8], R20 ;  /* 0x00c3d81401007387 */ /* 0x008fe20000100a00 */
[----:B------:R-:W2:Y:S11]  /*737d0*/  LDL.LU R12, [R1+0x280] ;  /* 0x00028000010c7983 */ /* 0x000eb60000300800 */
[----:B------:R-:W-:Y:S08]  /*737e0*/  @!UPT UIADD3 URZ, URZ, URZ, URZ ;  /* 0x0000003f3f3ff290 */ /* 0x000ff0000fffe03f */
[----:B------:R0:W-:Y:S02]  /*737f0*/  STL.64 [R1+0x340], R8 ;  /* 0x0003400801007387 */ /* 0x0001e40000100a00 */
[----:B------:R1:W-:Y:S01]  /*73800*/  STL.64 [R1+0x348], R10 ;  /* 0x0003480a01007387 */ /* 0x0003e20000100a00 */
[----:B------:R-:W2:Y:S01]  /*73810*/  LDL.LU R13, [R1+0x284] ;  /* 0x00028400010d7983 */ /* 0x000ea20000300800 */
[----:B------:R-:W3:Y:S02]  /*73820*/  LDL.LU R14, [R1+0x288] ;  /* 0x00028800010e7983 */ /* 0x000ee40000300800 */
[----:B------:R-:W3:Y:S01]  /*73830*/  LDL.LU R15, [R1+0x28c] ;  /* 0x00028c00010f7983 */ /* 0x000ee20000300800 */
[----:B0-----:R-:W4:Y:S01]  /*73840*/  LDL.LU R8, [R1+0x2b0] ;  /* 0x0002b00001087983 */ /* 0x001f220000300800 */
[----:B------:R-:W4:Y:S02]  /*73850*/  LDL.LU R9, [R1+0x2b4] ;  /* 0x0002b40001097983 */ /* 0x000f240000300800 */
[----:B-1----:R-:W2:Y:S02]  /*73860*/  LDL.LU R10, [R1+0x2b8] ;  /* 0x0002b800010a7983 */ /* 0x002ea40000300800 */
[----:B------:R-:W2:Y:S02]  /*73870*/  LDL.LU R11, [R1+0x2bc] ;  /* 0x0002bc00010b7983 */ /* 0x000ea40000300800 */
[----:B------:R-:W-:-:S02]  /*73880*/  IMAD.MOV.U32 R4, RZ, RZ, R2 ;  /* 0x000000ffff047224 */ /* 0x000fc400078e0002 */
[----:B------:R-:W-:Y:S01]  /*73890*/  IMAD.MOV.U32 R5, RZ, RZ, R3 ;  /* 0x000000ffff057224 */ /* 0x000fe200078e0003 */
[----:B------:R-:W3:Y:S01]  /*738a0*/  LDL.LU R2, [R1+0xc40c] ;  /* 0x00c40c0001027983 */ /* 0x000ee20000300800 */
[----:B------:R-:W3:Y:S03]  /*738b0*/  LDL.LU R3, [R1+0xc408] ;  /* 0x00c4080001037983 */ /* 0x000ee60000300800 */
[----:B------:R-:W-:Y:S04]  /*738c0*/  STL.64 [R1+0xc370], R4 ;  /* 0x00c3700401007387 */ /* 0x000fe80000100a00 */
[----:B--2---:R-:W-:Y:S01]  /*738d0*/  STL.64 [R1+0xc350], R10 ;  /* 0x00c3500a01007387 */ /* 0x004fe20000100a00 */
[----:B----4-:R0:W-:Y:S03]  /*738e0*/  STL.64 [R1+0xc348], R8 ;  /* 0x00c3480801007387 */ /* 0x0101e60000100a00 */
[----:B0-----:R-:W2:Y:S01]  /*738f0*/  LDL.LU R8, [R1+0x2c0] ;  /* 0x0002c00001087983 */ /* 0x001ea20000300800 */
[----:B------:R-:W2:Y:S02]  /*73900*/  LDL.LU R9, [R1+0x2c4] ;  /* 0x0002c40001097983 */ /* 0x000ea40000300800 */
[----:B------:R-:W4:Y:S02]  /*73910*/  LDL.LU R10, [R1+0x2c8] ;  /* 0x0002c800010a7983 */ /* 0x000f240000300800 */
[----:B------:R-:W4:Y:S02]  /*73920*/  LDL.LU R11, [R1+0x2cc] ;  /* 0x0002cc00010b7983 */ /* 0x000f240000300800 */
[----:B------:R-:W-:-:S02]  /*73930*/  IMAD.MOV.U32 R4, RZ, RZ, R6 ;  /* 0x000000ffff047224 */ /* 0x000fc400078e0006 */
[----:B------:R-:W-:Y:S01]  /*73940*/  IMAD.MOV.U32 R5, RZ, RZ, R7 ;  /* 0x000000ffff057224 */ /* 0x000fe200078e0007 */
[----:B------:R-:W3:Y:S01]  /*73950*/  LDL.LU R6, [R1+0xc404] ;  /* 0x00c4040001067983 */ /* 0x000ee20000300800 */
[----:B------:R-:W3:Y:S03]  /*73960*/  LDL.LU R7, [R1+0xc400] ;  /* 0x00c4000001077983 */ /* 0x000ee60000300800 */
[----:B------:R-:W-:Y:S04]  /*73970*/  STL.64 [R1+0xc388], R4 ;  /* 0x00c3880401007387 */ /* 0x000fe80000100a00 */
[----:B----4-:R-:W-:Y:S01]  /*73980*/  STL.64 [R1+0xc368], R10 ;  /* 0x00c3680a01007387 */ /* 0x010fe20000100a00 */
[----:B--2---:R0:W-:Y:S03]  /*73990*/  STL.64 [R1+0xc360], R8 ;  /* 0x00c3600801007387 */ /* 0x0041e60000100a00 */
[----:B0-----:R-:W2:Y:S01]  /*739a0*/  LDL.LU R8, [R1+0x670] ;  /* 0x0006700001087983 */ /* 0x001ea20000300800 */
[----:B------:R-:W2:Y:S02]  /*739b0*/  LDL.LU R9, [R1+0x674] ;  /* 0x0006740001097983 */ /* 0x000ea40000300800 */
[----:B------:R-:W4:Y:S02]  /*739c0*/  LDL.LU R10, [R1+0x678] ;  /* 0x00067800010a7983 */ /* 0x000f240000300800 */
[----:B------:R-:W4:Y:S02]  /*739d0*/  LDL.LU R11, [R1+0x67c] ;  /* 0x00067c00010b7983 */ /* 0x000f240000300800 */
[----:B------:R-:W-:-:S02]  /*739e0*/  IMAD.MOV.U32 R4, RZ, RZ, R29 ;  /* 0x000000ffff047224 */ /* 0x000fc400078e001d */
[----:B------:R-:W-:-:S05]  /*739f0*/  IMAD.MOV.U32 R5, RZ, RZ, R28 ;  /* 0x000000ffff057224 */ /* 0x000fca00078e001c */
[----:B------:R0:W-:Y:S02]  /*73a00*/  STL.64 [R1+0xc3a0], R4 ;  /* 0x00c3a00401007387 */ /* 0x0001e40000100a00 */
[----:B0-----:R-:W-:Y:S02]  /*73a10*/  IMAD.MOV.U32 R5, RZ, RZ, R26 ;  /* 0x000000ffff057224 */ /* 0x001fe400078e001a */
[----:B------:R-:W-:Y:S01]  /*73a20*/  IMAD.MOV.U32 R4, RZ, RZ, R27 ;  /* 0x000000ffff047224 */ /* 0x000fe200078e001b */
[----:B----4-:R-:W-:Y:S01]  /*73a30*/  STL.64 [R1+0xc380], R10 ;  /* 0x00c3800a01007387 */ /* 0x010fe20000100a00 */
[----:B--2---:R0:W-:Y:S03]  /*73a40*/  STL.64 [R1+0xc378], R8 ;  /* 0x00c3780801007387 */ /* 0x0041e60000100a00 */
        /* <DEDUP_REMOVED lines=9> */
[----:B------:R-:W-:Y:S02]  /*73ae0*/  STL.64 [R1+0xc3e8], R24 ;  /* 0x00c3e81801007387 */ /* 0x000fe40000100a00 */
[----:B------:R-:W2:Y:S02]  /*73af0*/  LDL.64 R20, [R1+0x140] ;  /* 0x0001400001147983 */ /* 0x000ea40000100a00 */
[----:B--2---:R0:W-:Y:S04]  /*73b00*/  STL.64 [R1+0xc3f8], R20 ;  /* 0x00c3f81401007387 */ /* 0x0041e80000100a00 */
[----:B0-----:R-:W2:Y:S01]  /*73b10*/  LDL.LU R20, [R1+0x330] ;  /* 0x0003300001147983 */ /* 0x001ea20000300800 */
[----:B------:R-:W2:Y:S02]  /*73b20*/  LDL.LU R21, [R1+0x334] ;  /* 0x0003340001157983 */ /* 0x000ea40000300800 */
[----:B------:R-:W2:Y:S02]  /*73b30*/  LDL.LU R22, [R1+0x338] ;  /* 0x0003380001167983 */ /* 0x000ea40000300800 */
[----:B------:R-:W2:Y:S01]  /*73b40*/  LDL.LU R23, [R1+0x33c] ;  /* 0x00033c0001177983 */ /* 0x000ea20000300800 */
[----:B------:R-:W-:Y:S01]  /*73b50*/  STL.64 [R1+0xc3b8], R4 ;  /* 0x00c3b80401007387 */ /* 0x000fe20000100a00 */
[----:B----4-:R-:W-:Y:S02]  /*73b60*/  STL.64 [R1+0xc398], R10 ;  /* 0x00c3980a01007387 */ /* 0x010fe40000100a00 */
[----:B------:R0:W-:Y:S02]  /*73b70*/  STL.64 [R1+0xc390], R8 ;  /* 0x00c3900801007387 */ /* 0x0001e40000100a00 */
[----:B0-----:R-:W4:Y:S01]  /*73b80*/  LDL.LU R8, [R1+0x2e0] ;  /* 0x0002e00001087983 */ /* 0x001f220000300800 */
[----:B------:R-:W4:Y:S02]  /*73b90*/  LDL.LU R9, [R1+0x2e4] ;  /* 0x0002e40001097983 */ /* 0x000f240000300800 */
[----:B------:R-:W2:Y:S02]  /*73ba0*/  LDL.LU R10, [R1+0x2e8] ;  /* 0x0002e800010a7983 */ /* 0x000ea40000300800 */
[----:B------:R-:W2:Y:S02]  /*73bb0*/  LDL.LU R11, [R1+0x2ec] ;  /* 0x0002ec00010b7983 */ /* 0x000ea40000300800 */
[----:B---3--:R-:W-:-:S02]  /*73bc0*/  IMAD.MOV.U32 R4, RZ, RZ, R3 ;  /* 0x000000ffff047224 */ /* 0x008fc400078e0003 */
[----:B------:R-:W-:Y:S02]  /*73bd0*/  IMAD.MOV.U32 R5, RZ, RZ, R2 ;  /* 0x000000ffff057224 */ /* 0x000fe400078e0002 */
[----:B------:R-:W-:Y:S02]  /*73be0*/  IMAD.MOV.U32 R25, RZ, RZ, R6 ;  /* 0x000000ffff197224 */ /* 0x000fe400078e0006 */
[----:B------:R-:W-:Y:S01]  /*73bf0*/  IMAD.MOV.U32 R24, RZ, RZ, R7 ;  /* 0x000000ffff187224 */ /* 0x000fe200078e0007 */
[----:B------:R0:W-:Y:S04]  /*73c00*/  STL.64 [R1+0xc3d0], R4 ;  /* 0x00c3d00401007387 */ /* 0x0001e80000100a00 */
[----:B0-----:R-:W3:Y:S01]  /*73c10*/  LDL.LU R4, [R1+0x310] ;  /* 0x0003100001047983 */ /* 0x001ee20000300800 */
[----:B------:R-:W3:Y:S02]  /*73c20*/  LDL.LU R5, [R1+0x314] ;  /* 0x0003140001057983 */ /* 0x000ee40000300800 */
[----:B------:R-:W3:Y:S02]  /*73c30*/  LDL.LU R6, [R1+0x318] ;  /* 0x0003180001067983 */ /* 0x000ee40000300800 */
[----:B------:R-:W3:Y:S01]  /*73c40*/  LDL.LU R7, [R1+0x31c] ;  /* 0x00031c0001077983 */ /* 0x000ee20000300800 */
[----:B--2---:R-:W-:Y:S01]  /*73c50*/  STL.64 [R1+0xc3b0], R10 ;  /* 0x00c3b00a01007387 */ /* 0x004fe20000100a00 */
[----:B----4-:R0:W-:Y:S03]  /*73c60*/  STL.64 [R1+0xc3a8], R8 ;  /* 0x00c3a80801007387 */ /* 0x0101e60000100a00 */
        /* <DEDUP_REMOVED lines=10> */
[----:B------:R-:W-:Y:S01]  /*73d10*/  STL.64 [R1+0xc2f8], R14 ;  /* 0x00c2f80e01007387 */ /* 0x000fe20000100a00 */
[----:B------:R0:W-:Y:S03]  /*73d20*/  STL.64 [R1+0xc2f0], R12 ;  /* 0x00c2f00c01007387 */ /* 0x0001e60000100a00 */
[----:B0-----:R-:W4:Y:S01]  /*73d30*/  LDL.64 R12, [R1] ;  /* 0x00000000010c7983 */ /* 0x001f220000100a00 */
[C---:B------:R-:W-:Y:S03]  /*73d40*/  HMMA.16816.F32 R24, R16.reuse, R24, R20 ;  /* 0x000000181018723c */ /* 0x040fe60000001814 */
[----:B----4-:R0:W-:Y:S04]  /*73d50*/  STL.64 [R1+0xc310], R12 ;  /* 0x00c3100c01007387 */ /* 0x0101e80000100a00 */
[----:B0-----:R-:W4:Y:S04]  /*73d60*/  LDL.64 R12, [R1+0x10] ;  /* 0x00001000010c7983 */ /* 0x001f280000100a00 */
[----:B----4-:R0:W-:Y:S04]  /*73d70*/  STL.64 [R1+0xc328], R12 ;  /* 0x00c3280c01007387 */ /* 0x0101e80000100a00 */
[----:B0-----:R-:W4:Y:S01]  /*73d80*/  LDL.64 R12, [R1+0x20] ;  /* 0x00002000010c7983 */ /* 0x001f220000100a00 */
[----:B------:R-:W2:Y:S07]  /*73d90*/  LDL.LU.64 R20, [R1+0xc3f8] ;  /* 0x00c3f80001147983 */ /* 0x000eae0000300a00 */
[----:B------:R-:W-:Y:S02]  /*73da0*/  STL.64 [R1+0x330], R24 ;  /* 0x0003301801007387 */ /* 0x000fe40000100a00 */
[----:B------:R0:W-:Y:S02]  /*73db0*/  STL.64 [R1+0x338], R26 ;  /* 0x0003381a01007387 */ /* 0x0001e40000100a00 */
[----:B0-----:R-:W2:Y:S01]  /*73dc0*/  LDL.LU.64 R26, [R1+0xc3f0] ;  /* 0x00c3f000011a7983 */ /* 0x001ea20000300a00 */
[----:B------:R-:W2:Y:S02]  /*73dd0*/  LDL.LU.64 R24, [R1+0xc3e8] ;  /* 0x00c3e80001187983 */ /* 0x000ea40000300a00 */
        /* <DEDUP_REMOVED lines=8> */
[----:B------:R-:W3:Y:S03]  /*73e60*/  LDL.LU.64 R20, [R1+0xc3d8] ;  /* 0x00c3d80001147983 */ /* 0x000ee60000300a00 */
[----:B------:R-:W-:Y:S01]  /*73e70*/  STL.64 [R1+0xc308], R26 ;  /* 0x00c3081a01007387 */ /* 0x000fe20000100a00 */
[----:B--2---:R0:W-:Y:S04]  /*73e80*/  STL.64 [R1+0xc300], R24 ;  /* 0x00c3001801007387 */ /* 0x0041e80000100a00 */
[----:B0-----:R-:W2:Y:S01]  /*73e90*/  LDL.LU R24, [R1+0x290] ;  /* 0x0002900001187983 */ /* 0x001ea20000300800 */
[----:B------:R-:W2:Y:S02]  /*73ea0*/  LDL.LU R25, [R1+0x294] ;  /* 0x0002940001197983 */ /* 0x000ea40000300800 */
[----:B------:R-:W2:Y:S02]  /*73eb0*/  LDL.LU R26, [R1+0x298] ;  /* 0x00029800011a7983 */ /* 0x000ea40000300800 */
[----:B------:R-:W2:Y:S01]  /*73ec0*/  LDL.LU R27, [R1+0x29c] ;  /* 0x00029c00011b7983 */ /* 0x000ea20000300800 */
[C---:B---3--:R-:W-:Y:S01]  /*73ed0*/  HMMA.16816.F32 R4, R16.reuse, R20, R4 ;  /* 0x000000141004723c */ /* 0x048fe20000001804 */
[----:B--2---:R-:W-:Y:S01]  /*73ee0*/  STL.64 [R1+0xc320], R26 ;  /* 0x00c3201a01007387 */ /* 0x004fe20000100a00 */
[----:B------:R0:W-:Y:S03]  /*73ef0*/  STL.64 [R1+0xc318], R24 ;  /* 0x00c3181801007387 */ /* 0x0001e60000100a00 */
[----:B0-----:R-:W2:Y:S01]  /*73f00*/  LDL.LU R24, [R1+0x2a0] ;  /* 0x0002a00001187983 */ /* 0x001ea20000300800 */
[----:B------:R-:W2:Y:S02]  /*73f10*/  LDL.LU R25, [R1+0x2a4] ;  /* 0x0002a40001197983 */ /* 0x000ea40000300800 */
[----:B------:R-:W2:Y:S02]  /*73f20*/  LDL.LU R26, [R1+0x2a8] ;  /* 0x0002a800011a7983 */ /* 0x000ea40000300800 */
[----:B------:R-:W2:Y:S11]  /*73f30*/  LDL.LU R27, [R1+0x2ac] ;  /* 0x0002ac00011b7983 */ /* 0x000eb60000300800 */
[----:B------:R-:W-:Y:S02]  /*73f40*/  @!UPT UIADD3 URZ, URZ, URZ, URZ ;  /* 0x0000003f3f3ff290 */ /* 0x000fe4000fffe03f */
[----:B------:R0:W-:Y:S01]  /*73f50*/  STL.64 [R1+0x310], R4 ;  /* 0x0003100401007387 */ /* 0x0001e20000100a00 */
[----:B------:R1:W-:Y:S03]  /*73f60*/  STL.64 [R1+0x318], R6 ;  /* 0x0003180601007387 */ /* 0x0003e60000100a00 */
[----:B0-----:R-:W1:Y:S02]  /*73f70*/  LDL.LU.64 R4, [R1+0xc3d0] ;  /* 0x00c3d00001047983 */ /* 0x001e640000300a00 */
[C---:B-1----:R-:W-:Y:S02]  /*73f80*/  HMMA.16816.F32 R4, R16.reuse, R4, R8 ;  /* 0x000000041004723c */ /* 0x042fe40000001808 */
[----:B------:R-:W3:Y:S01]  /*73f90*/  LDL.LU.64 R10, [R1+0xc3c8] ;  /* 0x00c3c800010a7983 */ /* 0x000ee20000300a00 */
[----:B------:R-:W3:Y:S11]  /*73fa0*/  LDL.LU.64 R8, [R1+0xc3c0] ;  /* 0x00c3c00001087983 */ /* 0x000ef60000300a00 */
[----:B------:R-:W-:Y:S09]  /*73fb0*/  @!UPT UIADD3 URZ, URZ, URZ, URZ ;  /* 0x0000003f3f3ff290 */ /* 0x000ff2000fffe03f */
        /* <DEDUP_REMOVED lines=31> */
[----:B---3--:R-:W-:Y:S02]  /*741b0*/  HMMA.16816.F32 R16, R16, R4, R8 ;  /* 0x000000041010723c */ /* 0x008fe40000001808 */
[----:B------:R-:W4:Y:S01]  /*741c0*/  LDL.LU.64 R10, [R1+0xc350] ;  /* 0x00c35000010a7983 */ /* 0x000f220000300a00 */
[----:B------:R-:W4:Y:S02]  /*741d0*/  LDL.LU.64 R8, [R1+0xc348] ;  /* 0x00c3480001087983 */ /* 0x000f240000300a00 */
[----:B-1----:R-:W4:Y:S02]  /*741e0*/  LDL.LU.64 R6, [R1+0xc340] ;  /* 0x00c3400001067983 */ /* 0x002f240000300a00 */
[----:B------:R-:W4:Y:S11]  /*741f0*/  LDL.LU.64 R4, [R1+0xc338] ;  /* 0x00c3380001047983 */ /* 0x000f360000300a00 */
[----:B------:R-:W-:Y:S05]  /*74200*/  @!UPT UIADD3 URZ, URZ, URZ, URZ ;  /* 0x0000003f3f3ff290 */ /* 0x000fea000fffe03f */
        /* <DEDUP_REMOVED lines=9> */
[----:B------:R0:W-:Y:S01]  /*742a0*/  STL.64 [R1+0x2b0], R8 ;  /* 0x0002b00801007387 */ /* 0x0001e20000100a00 */
[----:B------:R1:W-:Y:S03]  /*742b0*/  STL.64 [R1+0x2b8], R10 ;  /* 0x0002b80a01007387 */ /* 0x0003e60000100a00 */
[----:B0-----:R-:W3:Y:S01]  /*742c0*/  LDL.LU.64 R8, [R1+0xc330] ;  /* 0x00c3300001087983 */ /* 0x001ee20000300a00 */
        /* <DEDUP_REMOVED lines=12> */
[----:B------:R-:W-:Y:S01]  /*74390*/  STL.64 [R1+0xc2b0], R22 ;  /* 0x00c2b01601007387 */ /* 0x000fe20000100a00 */
[----:B------:R0:W-:Y:S04]  /*743a0*/  STL.64 [R1+0xc2a8], R20 ;  /* 0x00c2a81401007387 */ /* 0x0001e80000100a00 */
[----:B0-----:R-:W4:Y:S01]  /*743b0*/  LDL.LU R20, [R1+0x270] ;  /* 0x0002700001147983 */ /* 0x001f220000300800 */
[----:B------:R-:W4:Y:S02]  /*743c0*/  LDL.LU R21, [R1+0x274] ;  /* 0x0002740001157983 */ /* 0x000f240000300800 */
[----:B------:R-:W4:Y:S02]  /*743d0*/  LDL.LU R22, [R1+0x278] ;  /* 0x0002780001167983 */ /* 0x000f240000300800 */
[----:B------:R-:W4:Y:S01]  /*743e0*/  LDL.LU R23, [R1+0x27c] ;  /* 0x00027c0001177983 */ /* 0x000f220000300800 */
        /* <DEDUP_REMOVED lines=18> */
[----:B0-----:R-:W2:Y:S01]  /*74510*/  LDL.64 R24, [R1+0x150] ;  /* 0x0001500001187983 */ /* 0x001ea20000100a00 */
[C---:B---3--:R-:W-:Y:S01]  /*74520*/  HMMA.16816.F32 R16, R4.reuse, R8, R16 ;  /* 0x000000080410723c */ /* 0x048fe20000001810 */
[----:B------:R-:W-:Y:S07]  /*74530*/  STL.64 [R1+0xc2d8], R26 ;  /* 0x00c2d81a01007387 */ /* 0x000fee0000100a00 */
[C---:B----4-:R-:W-:Y:S11]  /*74540*/  HMMA.16816.F32 R20, R4.reuse, R12, R20 ;  /* 0x0000000c0414723c */ /* 0x050ff60000001814 */
[----:B------:R-:W-:Y:S11]  /*74550*/  @!UPT UIADD3 URZ, URZ, URZ, URZ ;  /* 0x0000003f3f3ff290 */ /* 0x000ff6000fffe03f */
[----:B------:R-:W-:Y:S01]  /*74560*/  @!UPT UIADD3 URZ, URZ, URZ, URZ ;  /* 0x0000003f3f3ff290 */ /* 0x000fe2000fffe03f */
[----:B------:R-:W-:Y:S01]  /*74570*/  STL.64 [R1+0x270], R20 ;  /* 0x0002701401007387 */ /* 0x000fe20000100a00 */
[----:B------:R-:W-:Y:S02]  /*74580*/  STL.64 [R1+0x278], R22 ;  /* 0x0002781601007387 */ /* 0x000fe40000100a00 */
[----:B--2---:R0:W-:Y:S02]  /*74590*/  STL.64 [R1+0xc2d0], R24 ;  /* 0x00c2d01801007387 */ /* 0x0041e40000100a00 */
[----:B0-----:R-:W2:Y:S01]  /*745a0*/  LDL.LU R24, [R1+0x250] ;  /* 0x0002500001187983 */ /* 0x001ea20000300800 */
[----:B------:R-:W2:Y:S02]  /*745b0*/  LDL.LU R25, [R1+0x254] ;  /* 0x0002540001197983 */ /* 0x000ea40000300800 */
[----:B------:R-:W2:Y:S02]  /*745c0*/  LDL.LU R26, [R1+0x258] ;  /* 0x00025800011a7983 */ /* 0x000ea40000300800 */
[----:B------:R-:W2:Y:S01]  /*745d0*/  LDL.LU R27, [R1+0x25c] ;  /* 0x00025c00011b7983 */ /* 0x000ea20000300800 */
[----:B------:R-:W-:Y:S01]  /*745e0*/  STL.64 [R1+0xc1d0], R14 ;  /* 0x00c1d00e01007387 */ /* 0x000fe20000100a00 */
[----:B------:R0:W-:Y:S03]  /*745f0*/  STL.64 [R1+0xc1c8], R12 ;  /* 0x00c1c80c01007387 */ /* 0x0001e60000100a00 */
[----:B0-----:R-:W2:Y:S01]  /*74600*/  LDL.64 R12, [R1+0x30] ;  /* 0x00003000010c7983 */ /* 0x001ea20000100a00 */
[----:B------:R-:W3:Y:S02]  /*74610*/  LDL.LU R20, [R1+0x650] ;  /* 0x0006500001147983 */ /* 0x000ee40000300800 */
[----:B------:R-:W-:Y:S02]  /*74620*/  STL.64 [R1+0x260], R16 ;  /* 0x0002601001007387 */ /* 0x000fe40000100a00 */
[----:B------:R-:W-:Y:S01]  /*74630*/  STL.64 [R1+0x268], R18 ;  /* 0x0002681201007387 */ /* 0x000fe20000100a00 */
[----:B------:R-:W3:Y:S01]  /*74640*/  LDL.LU R21, [R1+0x654] ;  /* 0x0006540001157983 */ /* 0x000ee20000300800 */
[----:B------:R-:W4:Y:S02]  /*74650*/  LDL.LU R22, [R1+0x658] ;  /* 0x0006580001167983 */ /* 0x000f240000300800 */
[----:B------:R-:W4:Y:S01]  /*74660*/  LDL.LU R23, [R1+0x65c] ;  /* 0x00065c0001177983 */ /* 0x000f220000300800 */
[----:B------:R-:W0:Y:S01]  /*74670*/  LDSM.16.MT88.4 R16, [R0+0x8300] ;  /* 0x008300000010783b */ /* 0x000e220000004200 */
[----:B--2---:R-:W-:Y:S03]  /*74680*/  HMMA.16816.F32 R24, R4, R12, R24 ;  /* 0x0000000c0418723c */ /* 0x004fe60000001818 */
[----:B----4-:R-:W-:Y:S01]  /*74690*/  STL.64 [R1+0xc2c8], R22 ;  /* 0x00c2c81601007387 */ /* 0x010fe20000100a00 */
[----:B---3--:R1:W-:Y:S03]  /*746a0*/  STL.64 [R1+0xc2c0], R20 ;  /* 0x00c2c01401007387 */ /* 0x0083e60000100a00 */
[----:B-1----:R-:W2:Y:S01]  /*746b0*/  LDL.LU R20, [R1+0x660] ;  /* 0x0006600001147983 */ /* 0x002ea20000300800 */
[----:B------:R-:W2:Y:S02]  /*746c0*/  LDL.LU R21, [R1+0x664] ;  /* 0x0006640001157983 */ /* 0x000ea40000300800 */
[----:B------:R-:W2:Y:S02]  /*746d0*/  LDL.LU R22, [R1+0x668] ;  /* 0x0006680001167983 */ /* 0x000ea40000300800 */
[----:B------:R-:W2:Y:S01]  /*746e0*/  LDL.LU R23, [R1+0x66c] ;  /* 0x00066c0001177983 */ /* 0x000ea20000300800 */
[----:B------:R-:W-:Y:S01]  /*746f0*/  STL [R1+0xc1b4], R8 ;  /* 0x00c1b40801007387 */ /* 0x000fe20000100800 */
[----:B------:R-:W-:Y:S02]  /*74700*/  STL [R1+0xc1b0], R9 ;  /* 0x00c1b00901007387 */ /* 0x000fe40000100800 */
[----:B------:R-:W-:Y:S02]  /*74710*/  STL [R1+0xc1b8], R0 ;  /* 0x00c1b80001007387 */ /* 0x000fe40000100800 */
[----:B0-----:R-:W-:Y:S01]  /*74720*/  STL.64 [R1+0xc0c8], R18 ;  /* 0x00c0c81201007387 */ /* 0x001fe20000100a00 */
[----:B------:R0:W-:Y:S04]  /*74730*/  STL.64 [R1+0xc0c0], R16 ;  /* 0x00c0c01001007387 */ /* 0x0001e80000100a00 */
[----:B0-----:R-:W3:Y:S01]  /*74740*/  LDL.LU.64 R16, [R1+0xd0] ;  /* 0x0000d00001107983 */ /* 0x001ee20000300a00 */
[----:B------:R-:W-:Y:S02]  /*74750*/  STL.64 [R1+0x250], R24 ;  /* 0x0002501801007387 */ /* 0x000fe40000100a00 */
[----:B------:R0:W-:Y:S02]  /*74760*/  STL.64 [R1+0x258], R26 ;  /* 0x0002581a01007387 */ /* 0x0001e40000100a00 */
[----:B------:R-:W-:Y:S01]  /*74770*/  IMAD.MOV.U32 R3, RZ, RZ, R12 ;  /* 0x000000ffff037224 */ /* 0x000fe200078e000c */
[----:B0-----:R-:W4:Y:S01]  /*74780*/  LDL.LU.64 R26, [R1+0xc2d8] ;  /* 0x00c2d800011a7983 */ /* 0x001f220000300a00 */
[----:B------:R-:W2:Y:S02]  /*74790*/  LDL.LU.64 R24, [R1+0xc2d0] ;  /* 0x00c2d00001187983 */ /* 0x000ea40000300a00 */
[----:B------:R-:W-:-:S02]  /*747a0*/  IMAD.MOV.U32 R2, RZ, RZ, R13 ;  /* 0x000000ffff027224 */ /* 0x000fc400078e000d */
[----:B------:R-:W3:Y:S01]  /*747b0*/  LDL.LU R12, [R1+0x5b0] ;  /* 0x0005b000010c7983 */ /* 0x000ee20000300800 */
[----:B------:R-:W3:Y:S01]  /*747c0*/  LDL.LU R13, [R1+0x5b4] ;  /* 0x0005b400010d7983 */ /* 0x000ee20000300800 */
[----:B------:R-:W3:Y:S02]  /*747d0*/  LDL.LU R14, [R1+0x5b8] ;  /* 0x0005b800010e7983 */ /* 0x000ee40000300800 */
[----:B------:R-:W3:Y:S01]  /*747e0*/  LDL.LU R15, [R1+0x5bc] ;  /* 0x0005bc00010f7983 */ /* 0x000ee20000300800 */
[----:B--2---:R-:W-:Y:S01]  /*747f0*/  HMMA.16816.F32 R20, R4, R24, R20 ;  /* 0x000000180414723c */ /* 0x004fe20000001814 */
[----:B---3--:R-:W-:Y:S01]  /*74800*/  STL.64 [R1+0xc1e0], R14 ;  /* 0x00c1e00e01007387 */ /* 0x008fe20000100a00 */
[----:B------:R0:W-:Y:S02]  /*74810*/  STL.64 [R1+0xc1d8], R12 ;  /* 0x00c1d80c01007387 */ /* 0x0001e40000100a00 */
[----:B0-----:R-:W-:Y:S02]  /*74820*/  IMAD.MOV.U32 R12, RZ, RZ, R29 ;  /* 0x000000ffff0c7224 */ /* 0x001fe400078e001d */
[----:B------:R-:W-:-:S05]  /*74830*/  IMAD.MOV.U32 R13, RZ, RZ, R28 ;  /* 0x000000ffff0d7224 */ /* 0x000fca00078e001c */
[----:B------:R-:W-:Y:S01]  /*74840*/  STL.64 [R1+0xc1f8], R12 ;  /* 0x00c1f80c01007387 */ /* 0x000fe20000100a00 */
[----:B------:R-:W-:Y:S02]  /*74850*/  STL [R1+0xc1c0], R2 ;  /* 0x00c1c00201007387 */ /* 0x000fe40000100800 */
[----:B------:R-:W-:Y:S09]  /*74860*/  STL [R1+0xc1bc], R3 ;  /* 0x00c1bc0301007387 */ /* 0x000ff20000100800 */
[----:B------:R-:W-:Y:S01]  /*74870*/  STL.64 [R1+0x670], R20 ;  /* 0x0006701401007387 */ /* 0x000fe20000100a00 */
[----:B------:R0:W-:Y:S04]  /*74880*/  STL.64 [R1+0x678], R22 ;  /* 0x0006781601007387 */ /* 0x0001e80000100a00 */
[----:B0-----:R-:W2:Y:S01]  /*74890*/  LDL.LU.64 R22, [R1+0xc2c8] ;  /* 0x00c2c80001167983 */ /* 0x001ea20000300a00 */
[----:B------:R-:W2:Y:S02]  /*748a0*/  LDL.LU.64 R20, [R1+0xc2c0] ;  /* 0x00c2c00001147983 */ /* 0x000ea40000300a00 */
[----:B------:R-:W-:-:S02]  /*748b0*/  IMAD.MOV.U32 R19, RZ, RZ, R24 ;  /* 0x000000ffff137224 */ /* 0x000fc400078e0018 */
[----:B------:R-:W-:Y:S02]  /*748c0*/  IMAD.MOV.U32 R18, RZ, RZ, R25 ;  /* 0x000000ffff127224 */ /* 0x000fe400078e0019 */
[----:B----4-:R-:W-:Y:S02]  /*748d0*/  IMAD.MOV.U32 R12, RZ, RZ, R27 ;  /* 0x000000ffff0c7224 */ /* 0x010fe400078e001b */
[----:B------:R-:W-:Y:S01]  /*748e0*/  IMAD.MOV.U32 R13, RZ, RZ, R26 ;  /* 0x000000ffff0d7224 */ /* 0x000fe200078e001a */
[----:B------:R-:W3:Y:S01]  /*748f0*/  LDL.LU.64 R24, [R1+0xc2b8] ;  /* 0x00c2b80001187983 */ /* 0x000ee20000300a00 */
[----:B------:R-:W-:Y:S02]  /*74900*/  STL [R1+0xc1c4], R19 ;  /* 0x00c1c41301007387 */ /* 0x000fe40000100800 */
[----:B------:R-:W-:Y:S02]  /*74910*/  STL [R1+0xc248], R18 ;  /* 0x00c2481201007387 */ /* 0x000fe40000100800 */
[----:B------:R0:W-:Y:S02]  /*74920*/  STL.64 [R1+0xc240], R16 ;  /* 0x00c2401001007387 */ /* 0x0001e40000100a00 */
[----:B0-----:R-:W4:Y:S01]  /*74930*/  LDL.LU R16, [R1+0x640] ;  /* 0x0006400001107983 */ /* 0x001f220000300800 */
[----:B------:R-:W4:Y:S02]  /*74940*/  LDL.LU R17, [R1+0x644] ;  /* 0x0006440001117983 */ /* 0x000f240000300800 */
[----:B------:R-:W4:Y:S02]  /*74950*/  LDL.LU R18, [R1+0x648] ;  /* 0x0006480001127983 */ /* 0x000f240000300800 */
[----:B------:R-:W4:Y:S01]  /*74960*/  LDL.LU R19, [R1+0x64c] ;  /* 0x00064c0001137983 */ /* 0x000f220000300800 */
[----:B--2---:R-:W-:Y:S01]  /*74970*/  HMMA.16816.F32 R12, R4, R12, R20 ;  /* 0x0000000c040c723c */ /* 0x004fe20000001814 */
[----:B------:R-:W2:Y:S01]  /*74980*/  LDL.LU.64 R22, [R1+0xc2b0] ;  /* 0x00c2b00001167983 */ /* 0x000ea20000300a00 */
[----:B------:R-:W4:Y:S11]  /*74990*/  LDL.LU.64 R20, [R1+0xc2a8] ;  /* 0x00c2a80001147983 */ /* 0x000f360000300a00 */
[----:B------:R-:W-:Y:S10]  /*749a0*/  @!UPT UIADD3 URZ, URZ, URZ, URZ ;  /* 0x0000003f3f3ff290 */ /* 0x000ff4000fffe03f */
[----:B------:R2:W-:Y:S01]  /*749b0*/  STL.64 [R1+0x660], R12 ;  /* 0x0006600c01007387 */ /* 0x0005e20000100a00 */
[----:B------:R-:W-:Y:S02]  /*749c0*/  STL.64 [R1+0x668], R14 ;  /* 0x0006680e01007387 */ /* 0x000fe40000100a00 */
[----:B--2---:R-:W-:Y:S02]  /*749d0*/  IMAD.MOV.U32 R12, RZ, RZ, R23 ;  /* 0x000000ffff0c7224 */ /* 0x004fe400078e0017 */
[----:B------:R-:W-:-:S05]  /*749e0*/  IMAD.MOV.U32 R13, RZ, RZ, R22 ;  /* 0x000000ffff0d7224 */ /* 0x000fca00078e0016 */
[----:B------:R4:W-:Y:S02]  /*749f0*/  STL.64 [R1+0xc210], R12 ;  /* 0x00c2100c01007387 */ /* 0x0009e40000100a00 */
[----:B----4-:R-:W-:Y:S01]  /*74a00*/  HMMA.16816.F32 R12, R4, R20, R16 ;  /* 0x00000014040c723c */ /* 0x010fe20000001810 */
[----:B------:R-:W-:Y:S02]  /*74a10*/  IMAD.MOV.U32 R27, RZ, RZ, R20 ;  /* 0x000000ffff1b7224 */ /* 0x000fe400078e0014 */
[----:B------:R-:W-:Y:S11]  /*74a20*/  IMAD.MOV.U32 R26, RZ, RZ, R21 ;  /* 0x000000ffff1a7224 */ /* 0x000ff600078e0015 */
[----:B------:R-:W-:Y:S09]  /*74a30*/  @!UPT UIADD3 URZ, URZ, URZ, URZ ;  /* 0x0000003f3f3ff290 */ /* 0x000ff2000fffe03f */
[----:B------:R0:W-:Y:S01]  /*74a40*/  STL.64 [R1+0x650], R12 ;  /* 0x0006500c01007387 */ /* 0x0001e20000100a00 */
[----:B------:R-:W-:Y:S02]  /*74a50*/  STL.64 [R1+0x658], R14 ;  /* 0x0006580e01007387 */ /* 0x000fe40000100a00 */
[----:B0-----:R-:W-:Y:S02]  /*74a60*/  IMAD.MOV.U32 R12, RZ, RZ, R11 ;  /* 0x000000ffff0c7224 */ /* 0x001fe400078e000b */
[----:B------:R-:W-:-:S05]  /*74a70*/  IMAD.MOV.U32 R13, RZ, RZ, R10 ;  /* 0x000000ffff0d7224 */ /* 0x000fca00078e000a */
[----:B------:R-:W-:Y:S01]  /*74a80*/  STL.64 [R1+0xc238], R12 ;  /* 0x00c2380c01007387 */ /* 0x000fe20000100a00 */
[----:B------:R-:W2:Y:S02]  /*74a90*/  LDL.LU R20, [R1+0x240] ;  /* 0x0002400001147983 */ /* 0x000ea40000300800 */
[----:B------:R-:W2:Y:S02]  /*74aa0*/  LDL.LU R21, [R1+0x244] ;  /* 0x0002440001157983 */ /* 0x000ea40000300800 */
[----:B------:R-:W4:Y:S01]  /*74ab0*/  LDL.LU R22, [R1+0x248] ;  /* 0x0002480001167983 */ /* 0x000f220000300800 */
[----:B------:R-:W4:Y:S04]  /*74ac0*/  LDL.LU R23, [R1+0x24c] ;  /* 0x00024c0001177983 */ /* 0x000f280000300800 */
[----:B----4-:R-:W-:Y:S01]  /*74ad0*/  STL.64 [R1+0xc258], R22 ;  /* 0x00c2581601007387 */ /* 0x010fe20000100a00 */
[----:B--2---:R0:W-:Y:S03]  /*74ae0*/  STL.64 [R1+0xc250], R20 ;  /* 0x00c2501401007387 */ /* 0x0041e60000100a00 */
[----:B0-----:R-:W2:Y:S04]  /*74af0*/  LDL.64 R20, [R1+0xf0] ;  /* 0x0000f00001147983 */ /* 0x001ea80000100a00 */
[----:B--2---:R0:W-:Y:S01]  /*74b00*/  STL.64 [R1+0xc270], R20 ;  /* 0x00c2701401007387 */ /* 0x0041e20000100a00 */
[----:B------:R-:W2:Y:S02]  /*74b10*/  LDL.LU R16, [R1+0x5f0] ;  /* 0x0005f00001107983 */ /* 0x000ea40000300800 */
[----:B------:R-:W2:Y:S02]  /*74b20*/  LDL.LU R17, [R1+0x5f4] ;  /* 0x0005f40001117983 */ /* 0x000ea40000300800 */
[----:B------:R-:W4:Y:S01]  /*74b30*/  LDL.LU R18, [R1+0x5f8] ;  /* 0x0005f80001127983 */ /* 0x000f220000300800 */
[----:B------:R-:W4:Y:S01]  /*74b40*/  LDL.LU R19, [R1+0x5fc] ;  /* 0x0005fc0001137983 */ /* 0x000f220000300800 */
[----:B------:R-:W2:Y:S02]  /*74b50*/  LDL.LU R8, [R1+0x620] ;  /* 0x0006200001087983 */ /* 0x000ea40000300800 */
[----:B------:R-:W2:Y:S02]  /*74b60*/  LDL.LU R9, [R1+0x624] ;  /* 0x0006240001097983 */ /* 0x000ea40000300800 */
[----:B------:R-:W2:Y:S01]  /*74b70*/  LDL.LU R10, [R1+0x628] ;  /* 0x00062800010a7983 */ /* 0x000ea20000300800 */
[----:B------:R-:W2:Y:S04]  /*74b80*/  LDL.LU R11, [R1+0x62c] ;  /* 0x00062c00010b7983 */ /* 0x000ea80000300800 */
[----:B--2---:R-:W-:Y:S01]  /*74b90*/  STL.64 [R1+0xc298], R10 ;  /* 0x00c2980a01007387 */ /* 0x004fe20000100a00 */
[----:B------:R1:W-:Y:S02]  /*74ba0*/  STL.64 [R1+0xc290], R8 ;  /* 0x00c2900801007387 */ /* 0x0003e40000100a00 */
[----:B0-----:R-:W2:Y:S01]  /*74bb0*/  LDL.64 R20, [R1+0x100] ;  /* 0x0001000001147983 */ /* 0x001ea20000100a00 */
[----:B-1----:R-:W3:Y:S04]  /*74bc0*/  LDL.64 R8, [R1+0x120] ;  /* 0x0001200001087983 */ /* 0x002ee80000100a00 */
[----:B--2---:R0:W-:Y:S04]  /*74bd0*/  STL.64 [R1+0xc288], R20 ;  /* 0x00c2881401007387 */ /* 0x0041e80000100a00 */
[----:B0-----:R-:W2:Y:S04]  /*74be0*/  LDL.64 R20, [R1+0x110] ;  /* 0x0001100001147983 */ /* 0x001ea80000100a00 */
[----:B--2---:R0:W-:Y:S04]  /*74bf0*/  STL.64 [R1+0xc2a0], R20 ;  /* 0x00c2a01401007387 */ /* 0x0041e80000100a00 */
[----:B0-----:R-:W2:Y:S01]  /*74c00*/  LDL.LU R20, [R1+0x630] ;  /* 0x0006300001147983 */ /* 0x001ea20000300800 */
[----:B------:R-:W2:Y:S02]  /*74c10*/  LDL.LU R21, [R1+0x634] ;  /* 0x0006340001157983 */ /* 0x000ea40000300800 */
[----:B------:R-:W2:Y:S02]  /*74c20*/  LDL.LU R22, [R1+0x638] ;  /* 0x0006380001167983 */ /* 0x000ea40000300800 */
[----:B------:R-:W2:Y:S01]  /*74c30*/  LDL.LU R23, [R1+0x63c] ;  /* 0x00063c0001177983 */ /* 0x000ea20000300800 */
[----:B----4-:R-:W-:Y:S01]  /*74c40*/  STL.64 [R1+0xc268], R18 ;  /* 0x00c2681201007387 */ /* 0x010fe20000100a00 */
[----:B------:R0:W-:Y:S03]  /*74c50*/  STL.64 [R1+0xc260], R16 ;  /* 0x00c2601001007387 */ /* 0x0001e60000100a00 */
[----:B0-----:R-:W4:Y:S01]  /*74c60*/  LDL.LU R16, [R1+0x600] ;  /* 0x0006000001107983 */ /* 0x001f220000300800 */
[----:B------:R-:W4:Y:S02]  /*74c70*/  LDL.LU R17, [R1+0x604] ;  /* 0x0006040001117983 */ /* 0x000f240000300800 */
[----:B------:R-:W2:Y:S02]  /*74c80*/  LDL.LU R18, [R1+0x608] ;  /* 0x0006080001127983 */ /* 0x000ea40000300800 */
[----:B------:R-:W2:Y:S02]  /*74c90*/  LDL.LU R19, [R1+0x60c] ;  /* 0x00060c0001137983 */ /* 0x000ea40000300800 */
[----:B--2---:R-:W-:Y:S01]  /*74ca0*/  STL.64 [R1+0xc280], R18 ;  /* 0x00c2801201007387 */ /* 0x004fe20000100a00 */
[----:B----4-:R0:W-:Y:S03]  /*74cb0*/  STL.64 [R1+0xc278], R16 ;  /* 0x00c2781001007387 */ /* 0x0101e60000100a00 */
[----:B0-----:R-:W2:Y:S01]  /*74cc0*/  LDL.LU R16, [R1+0x610] ;  /* 0x0006100001107983 */ /* 0x001ea20000300800 */
[----:B------:R-:W2:Y:S02]  /*74cd0*/  LDL.LU R17, [R1+0x614] ;  /* 0x0006140001117983 */ /* 0x000ea40000300800 */
[----:B------:R-:W2:Y:S02]  /*74ce0*/  LDL.LU R18, [R1+0x618] ;  /* 0x0006180001127983 */ /* 0x000ea40000300800 */
[----:B------:R-:W2:Y:S01]  /*74cf0*/  LDL.LU R19, [R1+0x61c] ;  /* 0x00061c0001137983 */ /* 0x000ea20000300800 */
[----:B------:R-:W4:Y:S01]  /*74d00*/  LDL.64 R12, [R1+0xe0] ;  /* 0x0000e000010c7983 */ /* 0x000f220000100a00 */
[----:B------:R-:W-:Y:S02]  /*74d10*/  STL.64 [R1+0xc1f0], R26 ;  /* 0x00c1f01a01007387 */ /* 0x000fe40000100a00 */
[----:B---3--:R0:W-:Y:S02]  /*74d20*/  STL.64 [R1+0xc1e8], R24 ;  /* 0x00c1e81801007387 */ /* 0x0081e40000100a00 */
[----:B0-----:R-:W3:Y:S01]  /*74d30*/  LDL.LU R24, [R1+0x5c0] ;  /* 0x0005c00001187983 */ /* 0x001ee20000300800 */
[----:B------:R-:W3:Y:S02]  /*74d40*/  LDL.LU R25, [R1+0x5c4] ;  /* 0x0005c40001197983 */ /* 0x000ee40000300800 */
[----:B------:R-:W2:Y:S02]  /*74d50*/  LDL.LU R26, [R1+0x5c8] ;  /* 0x0005c800011a7983 */ /* 0x000ea40000300800 */
[----:B------:R-:W2:Y:S01]  /*74d60*/  LDL.LU R27, [R1+0x5cc] ;  /* 0x0005cc00011b7983 */ /* 0x000ea20000300800 */
[----:B------:R-:W-:Y:S01]  /*74d70*/  HMMA.16816.F32 R20, R4, R8, R20 ;  /* 0x000000080414723c */ /* 0x000fe20000001814 */
        /* <DEDUP_REMOVED lines=14> */
[----:B------:R0:W-:Y:S01]  /*74e60*/  STL.64 [R1+0x640], R20 ;  /* 0x0006401401007387 */ /* 0x0001e20000100a00 */
[----:B------:R-:W-:Y:S03]  /*74e70*/  STL.64 [R1+0x648], R22 ;  /* 0x0006481601007387 */ /* 0x000fe60000100a00 */
[----:B0-----:R-:W3:Y:S01]  /*74e80*/  LDL.LU.64 R20, [R1+0xc2a0] ;  /* 0x00c2a00001147983 */ /* 0x001ee20000300a00 */
[----:B------:R-:W3:Y:S02]  /*74e90*/  LDL.LU.64 R10, [R1+0xc298] ;  /* 0x00c29800010a7983 */ /* 0x000ee40000300a00 */
[----:B------:R-:W3:Y:S02]  /*74ea0*/  LDL.LU.64 R8, [R1+0xc290] ;  /* 0x00c2900001087983 */ /* 0x000ee40000300a00 */
[C---:B---3--:R-:W-:Y:S11]  /*74eb0*/  HMMA.16816.F32 R8, R4.reuse, R20, R8 ;  /* 0x000000140408723c */ /* 0x048ff60000001808 */
[----:B------:R-:W-:Y:S11]  /*74ec0*/  @!UPT UIADD3 URZ, URZ, URZ, URZ ;  /* 0x0000003f3f3ff290 */ /* 0x000ff6000fffe03f */
[----:B------:R-:W-:Y:S01]  /*74ed0*/  @!UPT UIADD3 URZ, URZ, URZ, URZ ;  /* 0x0000003f3f3ff290 */ /* 0x000fe2000fffe03f */
[----:B------:R-:W-:Y:S01]  /*74ee0*/  STL.64 [R1+0x630], R8 ;  /* 0x0006300801007387 */ /* 0x000fe20000100a00 */
[----:B------:R0:W-:Y:S02]  /*74ef0*/  STL.64 [R1+0x638], R10 ;  /* 0x0006380a01007387 */ /* 0x0001e40000100a00 */
[----:B0-----:R-:W-:Y:S02]  /*74f00*/  IMAD.MOV.U32 R10, RZ, RZ, R20 ;  /* 0x000000ffff0a7224 */ /* 0x001fe400078e0014 */
[----:B------:R-:W-:Y:S02]  /*74f10*/  IMAD.MOV.U32 R11, RZ, RZ, R21 ;  /* 0x000000ffff0b7224 */ /* 0x000fe400078e0015 */
[----:B------:R-:W3:Y:S02]  /*74f20*/  LDL.LU.64 R20, [R1+0xc288] ;  /* 0x00c2880001147983 */ /* 0x000ee40000300a00 */
[----:B---3--:R-:W-:Y:S01]  /*74f30*/  HMMA.16816.F32 R16, R4, R20, R16 ;  /* 0x000000140410723c */ /* 0x008fe20000001810 */
[----:B------:R-:W-:-:S02]  /*74f40*/  IMAD.MOV.U32 R8, RZ, RZ, R20 ;  /* 0x000000ffff087224 */ /* 0x000fc400078e0014 */
[----:B------:R-:W-:Y:S11]  /*74f50*/  IMAD.MOV.U32 R9, RZ, RZ, R21 ;  /* 0x000000ffff097224 */ /* 0x000ff600078e0015 */
[----:B------:R-:W-:Y:S09]  /*74f60*/  @!UPT UIADD3 URZ, URZ, URZ, URZ ;  /* 0x0000003f3f3ff290 */ /* 0x000ff2000fffe03f */
[----:B------:R-:W-:Y:S01]  /*74f70*/  STL.64 [R1+0x620], R16 ;  /* 0x0006201001007387 */ /* 0x000fe20000100a00 */
[----:B------:R0:W-:Y:S03]  /*74f80*/  STL.64 [R1+0x628], R18 ;  /* 0x0006281201007387 */ /* 0x0001e60000100a00 */
[----:B0-----:R-:W3:Y:S01]  /*74f90*/  LDL.LU.64 R18, [R1+0xc280] ;  /* 0x00c2800001127983 */ /* 0x001ee20000300a00 */
[----:B------:R-:W3:Y:S02]  /*74fa0*/  LDL.LU.64 R16, [R1+0xc278] ;  /* 0x00c2780001107983 */ /* 0x000ee40000300a00 */
[----:B------:R-:W3:Y:S02]  /*74fb0*/  LDL.LU.64 R20, [R1+0xc270] ;  /* 0x00c2700001147983 */ /* 0x000ee40000300a00 */
[C---:B---3--:R-:W-:Y:S11]  /*74fc0*/  HMMA.16816.F32 R16, R4.reuse, R20, R16 ;  /* 0x000000140410723c */ /* 0x048ff60000001810 */
[----:B------:R-:W-:Y:S11]  /*74fd0*/  @!UPT UIADD3 URZ, URZ, URZ, URZ ;  /* 0x0000003f3f3ff290 */ /* 0x000ff6000fffe03f */
[----:B------:R-:W-:Y:S01]  /*74fe0*/  @!UPT UIADD3 URZ, URZ, URZ, URZ ;  /* 0x0000003f3f3ff290 */ /* 0x000fe2000fffe03f */
[----:B------:R-:W-:Y:S01]  /*74ff0*/  STL.64 [R1+0x610], R16 ;  /* 0x0006101001007387 */ /* 0x000fe20000100a00 */
[----:B------:R0:W-:Y:S03]  /*75000*/  STL.64 [R1+0x618], R18 ;  /* 0x0006181201007387 */ /* 0x0001e60000100a00 */
[----:B0-----:R-:W4:Y:S01]  /*75010*/  LDL.LU.64 R18, [R1+0xc268] ;  /* 0x00c2680001127983 */ /* 0x001f220000300a00 */
[----:B------:R-:W4:Y:S02]  /*75020*/  LDL.LU.64 R16, [R1+0xc260] ;  /* 0x00c2600001107983 */ /* 0x000f240000300a00 */
[----:B------:R-:W-:Y:S02]  /*75030*/  IMAD.MOV.U32 R3, RZ, RZ, R20 ;  /* 0x000000ffff037224 */ /* 0x000fe400078e0014 */
[----:B------:R-:W-:Y:S01]  /*75040*/  IMAD.MOV.U32 R0, RZ, RZ, R21 ;  /* 0x000000ffff007224 */ /* 0x000fe200078e0015 */
[----:B------:R-:W3:Y:S01]  /*75050*/  LDL.LU.64 R22, [R1+0xc258] ;  /* 0x00c2580001167983 */ /* 0x000ee20000300a00 */
[----:B------:R-:W3:Y:S01]  /*75060*/  LDL.LU.64 R20, [R1+0xc250] ;  /* 0x00c2500001147983 */ /* 0x000ee20000300a00 */
[C---:B----4-:R-:W-:Y:S11]  /*75070*/  HMMA.16816.F32 R16, R4.reuse, R12, R16 ;  /* 0x0000000c0410723c */ /* 0x050ff60000001810 */
[----:B------:R-:W-:Y:S11]  /*75080*/  @!UPT UIADD3 URZ, URZ, URZ, URZ ;  /* 0x0000003f3f3ff290 */ /* 0x000ff6000fffe03f */
[----:B------:R-:W-:Y:S01]  /*75090*/  @!UPT UIADD3 URZ, URZ, URZ, URZ ;  /* 0x0000003f3f3ff290 */ /* 0x000fe2000fffe03f */
[----:B------:R-:W-:Y:S01]  /*750a0*/  STL.64 [R1+0x600], R16 ;  /* 0x0006001001007387 */ /* 0x000fe20000100a00 */
[----:B------:R0:W-:Y:S03]  /*750b0*/  STL.64 [R1+0x608], R18 ;  /* 0x0006081201007387 */ /* 0x0001e60000100a00 */
[----:B0-----:R-:W4:Y:S01]  /*750c0*/  LDL.LU R18, [R1+0xc248] ;  /* 0x00c2480001127983 */ /* 0x001f220000300800 */
[----:B------:R-:W3:Y:S02]  /*750d0*/  LDL.LU.64 R16, [R1+0xc240] ;  /* 0x00c2400001107983 */ /* 0x000ee40000300a00 */
[----:B------:R-:W-:Y:S02]  /*750e0*/  IMAD.MOV.U32 R19, RZ, RZ, R12 ;  /* 0x000000ffff137224 */ /* 0x000fe400078e000c */
[----:B------:R-:W-:Y:S02]  /*750f0*/  IMAD.MOV.U32 R2, RZ, RZ, R13 ;  /* 0x000000ffff027224 */ /* 0x000fe400078e000d */
[----:B------:R-:W2:Y:S01]  /*75100*/  LDL.LU.64 R12, [R1+0xc238] ;  /* 0x00c23800010c7983 */ /* 0x000ea20000300a00 */
[----:B---3--:R-:W-:Y:S03]  /*75110*/  HMMA.16816.F32 R4, R4, R16, R20 ;  /* 0x000000100404723c */ /* 0x008fe60000001814 */
[----:B------:R-:W2:Y:S01]  /*75120*/  LDL.LU.64 R22, [R1+0xc230] ;  /* 0x00c2300001167983 */ /* 0x000ea20000300a00 */
[----:B------:R-:W2:Y:S11]  /*75130*/  LDL.LU.64 R20, [R1+0xc228] ;  /* 0x00c2280001147983 */ /* 0x000eb60000300a00 */
[----:B------:R-:W-:Y:S08]  /*75140*/  @!UPT UIADD3 URZ, URZ, URZ, URZ ;  /* 0x0000003f3f3ff290 */ /* 0x000ff0000fffe03f */
[----:B------:R0:W-:Y:S01]  /*75150*/  STL.64 [R1+0x240], R4 ;  /* 0x0002400401007387 */ /* 0x0001e20000100a00 */
[----:B------:R1:W-:Y:S03]  /*75160*/  STL.64 [R1+0x248], R6 ;  /* 0x0002480601007387 */ /* 0x0003e60000100a00 */
[----:B0-----:R-:W3:Y:S01]  /*75170*/  LDL.LU R4, [R1+0x5a0] ;  /* 0x0005a00001047983 */ /* 0x001ee20000300800 */
[----:B------:R-:W3:Y:S02]  /*75180*/  LDL.LU R5, [R1+0x5a4] ;  /* 0x0005a40001057983 */ /* 0x000ee40000300800 */
[----:B-1----:R-:W3:Y:S02]  /*75190*/  LDL.LU R6, [R1+0x5a8] ;  /* 0x0005a80001067983 */ /* 0x002ee40000300800 */
[----:B------:R-:W3:Y:S01]  /*751a0*/  LDL.LU R7, [R1+0x5ac] ;  /* 0x0005ac0001077983 */ /* 0x000ee20000300800 */
[----:B------:R-:W-:Y:S01]  /*751b0*/  STL.64 [R1+0xc0d8], R16 ;  /* 0x00c0d81001007387 */ /* 0x000fe20000100a00 */
[C---:B--2---:R-:W-:Y:S03]  /*751c0*/  HMMA.16816.F32 R12, R20.reuse, R12, R24 ;  /* 0x0000000c140c723c */ /* 0x044fe60000001818 */
[----:B------:R-:W2:Y:S01]  /*751d0*/  LDL.LU.64 R26, [R1+0xc220] ;  /* 0x00c22000011a7983 */ /* 0x000ea20000300a00 */
[----:B------:R-:W2:Y:S11]  /*751e0*/  LDL.LU.64 R24, [R1+0xc218] ;  /* 0x00c2180001187983 */ /* 0x000eb60000300a00 */
[----:B------:R-:W-:Y:S08]  /*751f0*/  @!UPT UIADD3 URZ, URZ, URZ, URZ ;  /* 0x0000003f3f3ff290 */ /* 0x000ff0000fffe03f */
        /* <DEDUP_REMOVED lines=24> */
[----:B------:R-:W3:Y:S02]  /*75380*/  LDL.LU.64 R12, [R1+0xc1c8] ;  /* 0x00c1c800010c7983 */ /* 0x000ee40000300a00 */
[----:B------:R-:W-:Y:S02]  /*75390*/  STL.64 [R1+0xc170], R24 ;  /* 0x00c1701801007387 */ /* 0x000fe40000100a00 */
[----:B------:R-:W-:Y:S02]  /*753a0*/  IMAD.MOV.U32 R16, RZ, RZ, R19 ;  /* 0x000000ffff107224 */ /* 0x000fe400078e0013 */
[----:B------:R-:W-:Y:S01]  /*753b0*/  IMAD.MOV.U32 R17, RZ, RZ, R2 ;  /* 0x000000ffff117224 */ /* 0x000fe200078e0002 */
[----:B------:R-:W2:Y:S01]  /*753c0*/  LDL.LU R19, [R1+0xc1c4] ;  /* 0x00c1c40001137983 */ /* 0x000ea20000300800 */
[----:B---3--:R-:W-:Y:S11]  /*753d0*/  HMMA.16816.F32 R4, R20, R12, R4 ;  /* 0x0000000c1404723c */ /* 0x008ff60000001804 */
[----:B------:R-:W-:Y:S11]  /*753e0*/  @!UPT UIADD3 URZ, URZ, URZ, URZ ;  /* 0x0000003f3f3ff290 */ /* 0x000ff6000fffe03f */
[----:B------:R-:W-:Y:S01]  /*753f0*/  @!UPT UIADD3 URZ, URZ, URZ, URZ ;  /* 0x0000003f3f3ff290 */ /* 0x000fe2000fffe03f */
[----:B------:R-:W-:Y:S01]  /*75400*/  STL.64 [R1+0x5b0], R4 ;  /* 0x0005b00401007387 */ /* 0x000fe20000100a00 */
[----:B------:R-:W-:Y:S02]  /*75410*/  STL.64 [R1+0x5b8], R6 ;  /* 0x0005b80601007387 */ /* 0x000fe40000100a00 */
[----:B------:R-:W3:Y:S02]  /*75420*/  LDL.LU R2, [R1+0xc1c0] ;  /* 0x00c1c00001027983 */ /* 0x000ee40000300800 */
[----:B------:R-:W-:Y:S01]  /*75430*/  STL.64 [R1+0xc0f0], R16 ;  /* 0x00c0f01001007387 */ /* 0x000fe20000100a00 */
[----:B--2---:R-:W-:Y:S01]  /*75440*/  STL.64 [R1+0xc0a8], R14 ;  /* 0x00c0a80e01007387 */ /* 0x004fe20000100a00 */
[----:B------:R0:W-:Y:S03]  /*75450*/  STL.64 [R1+0xc0a0], R12 ;  /* 0x00c0a00c01007387 */ /* 0x0001e60000100a00 */
[----:B0-----:R-:W2:Y:S04]  /*75460*/  LDL.LU.64 R12, [R1+0x10] ;  /* 0x00001000010c7983 */ /* 0x001ea80000300a00 */
[----:B--2---:R0:W-:Y:S04]  /*75470*/  STL.64 [R1+0xc0b0], R12 ;  /* 0x00c0b00c01007387 */ /* 0x0041e80000100a00 */
[----:B0-----:R-:W2:Y:S01]  /*75480*/  LDL.64 R12, [R1+0x20] ;  /* 0x00002000010c7983 */ /* 0x001ea20000100a00 */
[----:B------:R-:W-:-:S02]  /*75490*/  IMAD.MOV.U32 R16, RZ, RZ, R3 ;  /* 0x000000ffff107224 */ /* 0x000fc400078e0003 */
[----:B------:R-:W-:Y:S01]  /*754a0*/  IMAD.MOV.U32 R17, RZ, RZ, R0 ;  /* 0x000000ffff117224 */ /* 0x000fe200078e0000 */
[----:B--2---:R0:W-:Y:S04]  /*754b0*/  STL.64 [R1+0xc0d0], R12 ;  /* 0x00c0d00c01007387 */ /* 0x0041e80000100a00 */
[----:B0-----:R-:W2:Y:S01]  /*754c0*/  LDL.LU R12, [R1+0x230] ;  /* 0x00023000010c7983 */ /* 0x001ea20000300800 */
[----:B------:R-:W2:Y:S02]  /*754d0*/  LDL.LU R13, [R1+0x234] ;  /* 0x00023400010d7983 */ /* 0x000ea40000300800 */
[----:B------:R-:W2:Y:S02]  /*754e0*/  LDL.LU R14, [R1+0x238] ;  /* 0x00023800010e7983 */ /* 0x000ea40000300800 */
[----:B------:R-:W2:Y:S01]  /*754f0*/  LDL.LU R15, [R1+0x23c] ;  /* 0x00023c00010f7983 */ /* 0x000ea20000300800 */
[----:B------:R-:W3:Y:S01]  /*75500*/  LDL.LU R3, [R1+0xc1bc] ;  /* 0x00c1bc0001037983 */ /* 0x000ee20000300800 */
[----:B------:R-:W3:Y:S02]  /*75510*/  LDL.LU R0, [R1+0xc1b8] ;  /* 0x00c1b80001007983 */ /* 0x000ee40000300800 */
[----:B------:R-:W-:Y:S01]  /*75520*/  STL.64 [R1+0xc108], R16 ;  /* 0x00c1081001007387 */ /* 0x000fe20000100a00 */
        /* <DEDUP_REMOVED lines=8> */
[----:B------:R-:W3:Y:S01]  /*755b0*/  LDL.LU R8, [R1+0xc1b4] ;  /* 0x00c1b40001087983 */ /* 0x000ee20000300800 */
[----:B------:R-:W3:Y:S03]  /*755c0*/  LDL.LU R9, [R1+0xc1b0] ;  /* 0x00c1b00001097983 */ /* 0x000ee60000300800 */
[----:B------:R0:W-:Y:S02]  /*755d0*/  STL.64 [R1+0xc120], R16 ;  /* 0x00c1201001007387 */ /* 0x0001e40000100a00 */
[----:B0-----:R-:W-:Y:S02]  /*755e0*/  IMAD.MOV.U32 R16, RZ, RZ, R10 ;  /* 0x000000ffff107224 */ /* 0x001fe400078e000a */
        /* <DEDUP_REMOVED lines=37> */
[----:B------:R0:W-:Y:S02]  /*75840*/  STL.64 [R1+0xc178], R24 ;  /* 0x00c1781801007387 */ /* 0x0001e40000100a00 */
[----:B0-----:R-:W-:-:S02]  /*75850*/  IMAD.MOV.U32 R24, RZ, RZ, R19 ;  /* 0x000000ffff187224 */ /* 0x001fc400078e0013 */
[----:B----4-:R-:W-:-:S05]  /*75860*/  IMAD.MOV.U32 R25, RZ, RZ, R18 ;  /* 0x000000ffff197224 */ /* 0x010fca00078e0012 */
[----:B------:R-:W-:Y:S01]  /*75870*/  STL.64 [R1+0xc190], R24 ;  /* 0x00c1901801007387 */ /* 0x000fe20000100a00 */
[----:B------:R-:W2:Y:S03]  /*75880*/  LDL.64 R16, [R1+0x140] ;  /* 0x0001400001107983 */ /* 0x000ea60000100a00 */
[----:B--2---:R0:W-:Y:S04]  /*75890*/  STL.64 [R1+0xc188], R16 ;  /* 0x00c1881001007387 */ /* 0x0041e80000100a00 */
[----:B0-----:R-:W2:Y:S01]  /*758a0*/  LDL.LU R16, [R1+0x580] ;  /* 0x0005800001107983 */ /* 0x001ea20000300800 */
[----:B------:R-:W2:Y:S02]  /*758b0*/  LDL.LU R17, [R1+0x584] ;  /* 0x0005840001117983 */ /* 0x000ea40000300800 */
[----:B------:R-:W4:Y:S02]  /*758c0*/  LDL.LU R18, [R1+0x588] ;  /* 0x0005880001127983 */ /* 0x000f240000300800 */
[----:B------:R-:W4:Y:S01]  /*758d0*/  LDL.LU R19, [R1+0x58c] ;  /* 0x00058c0001137983 */ /* 0x000f220000300800 */
[----:B---3--:R-:W-:Y:S01]  /*758e0*/  HMMA.16816.F32 R4, R20, R8, R4 ;  /* 0x000000081404723c */ /* 0x008fe20000001804 */
        /* <DEDUP_REMOVED lines=8> */
[----:B0-----:R-:W3:Y:S01]  /*75970*/  LDL.LU R12, [R1+0x550] ;  /* 0x00055000010c7983 */ /* 0x001ee20000300800 */
[----:B------:R-:W3:Y:S02]  /*75980*/  LDL.LU R13, [R1+0x554] ;  /* 0x00055400010d7983 */ /* 0x000ee40000300800 */
[----:B------:R-:W4:Y:S02]  /*75990*/  LDL.LU R14, [R1+0x558] ;  /* 0x00055800010e7983 */ /* 0x000f240000300800 */
[----:B------:R-:W4:Y:S02]  /*759a0*/  LDL.LU R15, [R1+0x55c] ;  /* 0x00055c00010f7983 */ /* 0x000f240000300800 */
[----:B------:R-:W-:-:S02]  /*759b0*/  IMAD.MOV.U32 R24, RZ, RZ, R3 ;  /* 0x000000ffff187224 */ /* 0x000fc400078e0003 */
[----:B------:R-:W-:Y:S01]  /*759c0*/  IMAD.MOV.U32 R25, RZ, RZ, R2 ;  /* 0x000000ffff197224 */ /* 0x000fe200078e0002 */
[----:B----4-:R-:W-:Y:S01]  /*759d0*/  STL.64 [R1+0xc160], R14 ;  /* 0x00c1600e01007387 */ /* 0x010fe20000100a00 */
[----:B---3--:R0:W-:Y:S03]  /*759e0*/  STL.64 [R1+0xc158], R12 ;  /* 0x00c1580c01007387 */ /* 0x0081e60000100a00 */
[----:B0-----:R-:W3:Y:S01]  /*759f0*/  LDL.LU R12, [R1+0x560] ;  /* 0x00056000010c7983 */ /* 0x001ee20000300800 */
[----:B------:R-:W3:Y:S02]  /*75a00*/  LDL.LU R13, [R1+0x564] ;  /* 0x00056400010d7983 */ /* 0x000ee40000300800 */
[----:B------:R-:W3:Y:S02]  /*75a10*/  LDL.LU R14, [R1+0x568] ;  /* 0x00056800010e7983 */ /* 0x000ee40000300800 */
[----:B------:R-:W3:Y:S01]  /*75a20*/  LDL.LU R15, [R1+0x56c] ;  /* 0x00056c00010f7983 */ /* 0x000ee20000300800 */
[----:B------:R-:W-:Y:S01]  /*75a30*/  STL.64 [R1+0xc098], R10 ;  /* 0x00c0980a01007387 */ /* 0x000fe20000100a00 */
[----:B------:R0:W-:Y:S02]  /*75a40*/  STL.64 [R1+0xc090], R8 ;  /* 0x00c0900801007387 */ /* 0x0001e40000100a00 */
[----:B------:R-:W-:Y:S02]  /*75a50*/  STL.64 [R1+0x5a0], R4 ;  /* 0x0005a00401007387 */ /* 0x000fe40000100a00 */
[----:B------:R-:W-:Y:S02]  /*75a60*/  STL.64 [R1+0x5a8], R6 ;  /* 0x0005a80601007387 */ /* 0x000fe40000100a00 */
[----:B------:R-:W1:Y:S04]  /*75a70*/  LDSM.16.MT88.4 R4, [R0+0x8380] ;  /* 0x008380000004783b */ /* 0x000e680000004200 */
[----:B0-----:R-:W4:Y:S01]  /*75a80*/  LDL.LU.64 R8, [R1] ;  /* 0x0000000001087983 */ /* 0x001f220000300a00 */
[C---:B--2---:R-:W-:Y:S03]  /*75a90*/  HMMA.16816.F32 R24, R20.reuse, R24, R16 ;  /* 0x000000181418723c */ /* 0x044fe60000001810 */
[----:B----4-:R0:W-:Y:S04]  /*75aa0*/  STL.64 [R1+0xc0b8], R8 ;  /* 0x00c0b80801007387 */ /* 0x0101e80000100a00 */
[----:B0-----:R-:W2:Y:S01]  /*75ab0*/  LDL.LU R8, [R1+0x220] ;  /* 0x0002200001087983 */ /* 0x001ea20000300800 */
[----:B------:R-:W2:Y:S02]  /*75ac0*/  LDL.LU R9, [R1+0x224] ;  /* 0x0002240001097983 */ /* 0x000ea40000300800 */
[----:B------:R-:W2:Y:S02]  /*75ad0*/  LDL.LU R10, [R1+0x228] ;  /* 0x00022800010a7983 */ /* 0x000ea40000300800 */
[----:B------:R-:W2:Y:S01]  /*75ae0*/  LDL.LU R11, [R1+0x22c] ;  /* 0x00022c00010b7983 */ /* 0x000ea20000300800 */
[----:B-1----:R-:W-:Y:S01]  /*75af0*/  STL.64 [R1+0xbfd8], R6 ;  /* 0x00bfd80601007387 */ /* 0x002fe20000100a00 */
[----:B------:R0:W-:Y:S03]  /*75b00*/  STL.64 [R1+0xbfd0], R4 ;  /* 0x00bfd00401007387 */ /* 0x0001e60000100a00 */
[----:B0-----:R-:W4:Y:S01]  /*75b10*/  LDL.LU R4, [R1+0x210] ;  /* 0x0002100001047983 */ /* 0x001f220000300800 */
[----:B------:R-:W4:Y:S02]  /*75b20*/  LDL.LU R5, [R1+0x214] ;  /* 0x0002140001057983 */ /* 0x000f240000300800 */
[----:B------:R-:W4:Y:S02]  /*75b30*/  LDL.LU R6, [R1+0x218] ;  /* 0x0002180001067983 */ /* 0x000f240000300800 */
[----:B------:R-:W4:Y:S01]  /*75b40*/  LDL.LU R7, [R1+0x21c] ;  /* 0x00021c0001077983 */ /* 0x000f220000300800 */
[----:B------:R-:W2:Y:S01]  /*75b50*/  LDL.LU.64 R18, [R1+0xc1a0] ;  /* 0x00c1a00001127983 */ /* 0x000ea20000300a00 */
[----:B------:R-:W2:Y:S02]  /*75b60*/  LDL.LU.64 R16, [R1+0xc198] ;  /* 0x00c1980001107983 */ /* 0x000ea40000300a00 */
[----:B------:R0:W-:Y:S02]  /*75b70*/  STL.64 [R1+0x590], R24 ;  /* 0x0005901801007387 */ /* 0x0001e40000100a00 */
[----:B------:R2:W-:Y:S01]  /*75b80*/  STL.64 [R1+0x598], R26 ;  /* 0x0005981a01007387 */ /* 0x0005e20000100a00 */
[----:B0-----:R-:W2:Y:S02]  /*75b90*/  LDL.LU.64 R24, [R1+0xc190] ;  /* 0x00c1900001187983 */ /* 0x001ea40000300a00 */
[C---:B--2---:R-:W-:Y:S02]  /*75ba0*/  HMMA.16816.F32 R24, R20.reuse, R24, R16 ;  /* 0x000000181418723c */ /* 0x044fe40000001810 */
[----:B------:R-:W2:Y:S11]  /*75bb0*/  LDL.LU.64 R16, [R1+0xc188] ;  /* 0x00c1880001107983 */ /* 0x000eb60000300a00 */
[----:B------:R-:W-:Y:S10]  /*75bc0*/  @!UPT UIADD3 URZ, URZ, URZ, URZ ;  /* 0x0000003f3f3ff290 */ /* 0x000ff4000fffe03f */
[----:B------:R-:W-:Y:S01]  /*75bd0*/  STL.64 [R1+0x580], R24 ;  /* 0x0005801801007387 */ /* 0x000fe20000100a00 */
[----:B------:R0:W-:Y:S03]  /*75be0*/  STL.64 [R1+0x588], R26 ;  /* 0x0005881a01007387 */ /* 0x0001e60000100a00 */
[----:B0-----:R-:W3:Y:S01]  /*75bf0*/  LDL.LU.64 R26, [R1+0xc180] ;  /* 0x00c18000011a7983 */ /* 0x001ee20000300a00 */
[----:B------:R-:W3:Y:S02]  /*75c00*/  LDL.LU.64 R24, [R1+0xc178] ;  /* 0x00c1780001187983 */ /* 0x000ee40000300a00 */
[----:B--2---:R-:W-:Y:S01]  /*75c10*/  IMAD.MOV.U32 R2, RZ, RZ, R17 ;  /* 0x000000ffff027224 */ /* 0x004fe200078e0011 */
[C---:B---3--:R-:W-:Y:S11]  /*75c20*/  HMMA.16816.F32 R24, R20.reuse, R16, R24 ;  /* 0x000000101418723c */ /* 0x048ff60000001818 */
[----:B------:R-:W-:Y:S11]  /*75c30*/  @!UPT UIADD3 URZ, URZ, URZ, URZ ;  /* 0x0000003f3f3ff290 */ /* 0x000ff6000fffe03f */
[----:B------:R-:W-:Y:S01]  /*75c40*/  @!UPT UIADD3 URZ, URZ, URZ, URZ ;  /* 0x0000003f3f3ff290 */ /* 0x000fe2000fffe03f */
[----:B------:R0:W-:Y:S01]  /*75c50*/  STL.64 [R1+0x570], R24 ;  /* 0x0005701801007387 */ /* 0x0001e20000100a00 */
[----:B------:R1:W-:Y:S03]  /*75c60*/  STL.64 [R1+0x578], R26 ;  /* 0x0005781a01007387 */ /* 0x0003e60000100a00 */
[----:B0-----:R-:W2:Y:S01]  /*75c70*/  LDL.LU.64 R24, [R1+0xc170] ;  /* 0x00c1700001187983 */ /* 0x001ea20000300a00 */
[----:B-1----:R-:W-:Y:S02]  /*75c80*/  IMAD.MOV.U32 R26, RZ, RZ, R16 ;  /* 0x000000ffff1a7224 */ /* 0x002fe400078e0010 */
[----:B------:R-:W3:Y:S02]  /*75c90*/  LDL.LU.64 R16, [R1+0xc168] ;  /* 0x00c1680001107983 */ /* 0x000ee40000300a00 */
[C---:B---3--:R-:W-:Y:S01]  /*75ca0*/  HMMA.16816.F32 R16, R20.reuse, R16, R12 ;  /* 0x000000101410723c */ /* 0x048fe2000000180c */
[----:B------:R-:W3:Y:S01]  /*75cb0*/  LDL.LU.64 R14, [R1+0xc160] ;  /* 0x00c16000010e7983 */ /* 0x000ee20000300a00 */
[----:B------:R-:W3:Y:S11]  /*75cc0*/  LDL.LU.64 R12, [R1+0xc158] ;  /* 0x00c15800010c7983 */ /* 0x000ef60000300a00 */
[----:B------:R-:W-:Y:S10]  /*75cd0*/  @!UPT UIADD3 URZ, URZ, URZ, URZ ;  /* 0x0000003f3f3ff290 */ /* 0x000ff4000fffe03f */
        /* <DEDUP_REMOVED lines=39> */
[----:B------:R-:W3:Y:S01]  /*75f50*/  LDL.LU.64 R12, [R1+0xc0d0] ;  /* 0x00c0d000010c7983 */ /* 0x000ee20000300a00 */
[----:B------:R-:W-:Y:S02]  /*75f60*/  IMAD.MOV.U32 R28, RZ, RZ, R16 ;  /* 0x000000ffff1c7224 */ /* 0x000fe400078e0010 */
[----:B------:R-:W-:Y:S11]  /*75f70*/  IMAD.MOV.U32 R3, RZ, RZ, R17 ;  /* 0x000000ffff037224 */ /* 0x000ff600078e0011 */
[----:B------:R-:W-:Y:S07]  /*75f80*/  @!UPT UIADD3 URZ, URZ, URZ, URZ ;  /* 0x0000003f3f3ff290 */ /* 0x000fee000fffe03f */
[----:B------:R0:W-:Y:S01]  /*75f90*/  STL.64 [R1+0x230], R20 ;  /* 0x0002301401007387 */ /* 0x0001e20000100a00 */
[----:B------:R2:W-:Y:S02]  /*75fa0*/  STL.64 [R1+0x238], R22 ;  /* 0x0002381601007387 */ /* 0x0005e40000100a00 */
[----:B-1----:R-:W4:Y:S02]  /*75fb0*/  LDL.LU.64 R18, [R1+0xc0c8] ;  /* 0x00c0c80001127983 */ /* 0x002f240000300a00 */
[----:B------:R-:W4:Y:S01]  /*75fc0*/  LDL.LU.64 R16, [R1+0xc0c0] ;  /* 0x00c0c00001107983 */ /* 0x000f220000300a00 */
[----:B0-----:R-:W4:Y:S01]  /*75fd0*/  LDL.LU R20, [R1+0x200] ;  /* 0x0002000001147983 */ /* 0x001f220000300800 */
[----:B------:R-:W4:Y:S02]  /*75fe0*/  LDL.LU R21, [R1+0x204] ;  /* 0x0002040001157983 */ /* 0x000f240000300800 */
[----:B--2---:R-:W2:Y:S02]  /*75ff0*/  LDL.LU R22, [R1+0x208] ;  /* 0x0002080001167983 */ /* 0x004ea40000300800 */
[----:B------:R-:W2:Y:S02]  /*76000*/  LDL.LU R23, [R1+0x20c] ;  /* 0x00020c0001177983 */ /* 0x000ea40000300800 */
[----:B---3--:R-:W-:Y:S01]  /*76010*/  IMAD.MOV.U32 R0, RZ, RZ, R13 ;  /* 0x000000ffff007224 */ /* 0x008fe200078e000d */
[C---:B----4-:R-:W-:Y:S11]  /*76020*/  HMMA.16816.F32 R8, R16.reuse, R12, R8 ;  /* 0x0000000c1008723c */ /* 0x050ff60000001808 */
[----:B------:R-:W-:Y:S11]  /*76030*/  @!UPT UIADD3 URZ, URZ, URZ, URZ ;  /* 0x0000003f3f3ff290 */ /* 0x000ff6000fffe03f */
[----:B------:R-:W-:Y:S01]  /*76040*/  @!UPT UIADD3 URZ, URZ, URZ, URZ ;  /* 0x0000003f3f3ff290 */ /* 0x000fe2000fffe03f */
[----:B------:R0:W-:Y:S01]  /*76050*/  STL.64 [R1+0x220], R8 ;  /* 0x0002200801007387 */ /* 0x0001e20000100a00 */
[----:B------:R-:W-:Y:S03]  /*76060*/  STL.64 [R1+0x228], R10 ;  /* 0x0002280a01007387 */ /* 0x000fe60000100a00 */
[----:B0-----:R-:W2:Y:S01]  /*76070*/  LDL.LU.64 R8, [R1+0xc0b8] ;  /* 0x00c0b80001087983 */ /* 0x001ea20000300a00 */
[----:B------:R-:W3:Y:S02]  /*76080*/  LDL.LU.64 R12, [R1+0xc0b0] ;  /* 0x00c0b000010c7983 */ /* 0x000ee40000300a00 */
[C---:B---3--:R-:W-:Y:S08]  /*76090*/  HMMA.16816.F32 R4, R16.reuse, R12, R4 ;  /* 0x0000000c1004723c */ /* 0x048ff00000001804 */
[----:B--2---:R-:W-:Y:S11]  /*760a0*/  HMMA.16816.F32 R20, R16, R8, R20 ;  /* 0x000000081014723c */ /* 0x004ff60000001814 */
[----:B------:R-:W-:Y:S04]  /*760b0*/  @!UPT UIADD3 URZ, URZ, URZ, URZ ;  /* 0x0000003f3f3ff290 */ /* 0x000fe8000fffe03f */
[----:B------:R0:W-:Y:S01]  /*760c0*/  STL.64 [R1+0x210], R4 ;  /* 0x0002100401007387 */ /* 0x0001e20000100a00 */
[----:B------:R1:W-:Y:S02]  /*760d0*/  STL.64 [R1+0x218], R6 ;  /* 0x0002180601007387 */ /* 0x0003e40000100a00 */
[----:B0-----:R-:W-:Y:S02]  /*760e0*/  IMAD.MOV.U32 R5, RZ, RZ, R12 ;  /* 0x000000ffff057224 */ /* 0x001fe400078e000c */
[----:B------:R-:W-:Y:S01]  /*760f0*/  IMAD.MOV.U32 R4, RZ, RZ, R13 ;  /* 0x000000ffff047224 */ /* 0x000fe200078e000d */
[----:B------:R-:W2:Y:S01]  /*76100*/  LDL.LU R12, [R1+0x1f0] ;  /* 0x0001f000010c7983 */ /* 0x000ea20000300800 */
[----:B------:R-:W2:Y:S02]  /*76110*/  LDL.LU R13, [R1+0x1f4] ;  /* 0x0001f400010d7983 */ /* 0x000ea40000300800 */
[----:B------:R-:W2:Y:S02]  /*76120*/  LDL.LU R14, [R1+0x1f8] ;  /* 0x0001f800010e7983 */ /* 0x000ea40000300800 */
[----:B------:R-:W2:Y:S01]  /*76130*/  LDL.LU R15, [R1+0x1fc] ;  /* 0x0001fc00010f7983 */ /* 0x000ea20000300800 */
[----:B------:R-:W-:Y:S01]  /*76140*/  STL.64 [R1+0x200], R20 ;  /* 0x0002001401007387 */ /* 0x000fe20000100a00 */
[----:B-1----:R-:W-:-:S02]  /*76150*/  IMAD.MOV.U32 R7, RZ, RZ, R8 ;  /* 0x000000ffff077224 */ /* 0x002fc400078e0008 */
[----:B------:R-:W-:Y:S02]  /*76160*/  IMAD.MOV.U32 R6, RZ, RZ, R9 ;  /* 0x000000ffff067224 */ /* 0x000fe400078e0009 */
[----:B------:R-:W-:Y:S01]  /*76170*/  STL.64 [R1+0x208], R22 ;  /* 0x0002081601007387 */ /* 0x000fe20000100a00 */
[----:B------:R-:W3:Y:S01]  /*76180*/  LDL.LU R8, [R1+0x1e0] ;  /* 0x0001e00001087983 */ /* 0x000ee20000300800 */
[----:B------:R-:W3:Y:S02]  /*76190*/  LDL.LU R9, [R1+0x1e4] ;  /* 0x0001e40001097983 */ /* 0x000ee40000300800 */
[----:B------:R-:W3:Y:S02]  /*761a0*/  LDL.LU R10, [R1+0x1e8] ;  /* 0x0001e800010a7983 */ /* 0x000ee40000300800 */
[----:B------:R-:W3:Y:S01]  /*761b0*/  LDL.LU R11, [R1+0x1ec] ;  /* 0x0001ec00010b7983 */ /* 0x000ee20000300800 */
[----:B------:R-:W-:Y:S01]  /*761c0*/  STL.64 [R1+0xc048], R6 ;  /* 0x00c0480601007387 */ /* 0x000fe20000100a00 */
[----:B------:R0:W-:Y:S03]  /*761d0*/  STL.64 [R1+0xc040], R4 ;  /* 0x00c0400401007387 */ /* 0x0001e60000100a00 */
[----:B0-----:R-:W4:Y:S01]  /*761e0*/  LDL.LU R4, [R1+0x190] ;  /* 0x0001900001047983 */ /* 0x001f220000300800 */
[----:B------:R-:W4:Y:S02]  /*761f0*/  LDL.LU R5, [R1+0x194] ;  /* 0x0001940001057983 */ /* 0x000f240000300800 */
[----:B------:R-:W2:Y:S02]  /*76200*/  LDL.LU R6, [R1+0x198] ;  /* 0x0001980001067983 */ /* 0x000ea40000300800 */
[----:B------:R-:W2:Y:S01]  /*76210*/  LDL.LU R7, [R1+0x19c] ;  /* 0x00019c0001077983 */ /* 0x000ea20000300800 */
[----:B------:R-:W2:Y:S04]  /*76220*/  LDL R23, [R1+0x8f0] ;  /* 0x0008f00001177983 */ /* 0x000ea80000100800 */
[----:B--2---:R-:W-:Y:S01]  /*76230*/  STL [R1+0xc078], R23 ;  /* 0x00c0781701007387 */ /* 0x004fe20000100800 */
[----:B------:R-:W2:Y:S01]  /*76240*/  LDL.LU.64 R20, [R1+0x30] ;  /* 0x0000300001147983 */ /* 0x000ea20000300a00 */
[----:B------:R-:W-:Y:S02]  /*76250*/  HMMA.16816.F32 R12, R16, R24, R12 ;  /* 0x00000018100c723c */ /* 0x000fe4000000180c */
[----:B--2---:R0:W-:Y:S04]  /*76260*/  STL.64 [R1+0xc088], R20 ;  /* 0x00c0881401007387 */ /* 0x0041e80000100a00 */
[----:B0-----:R-:W2:Y:S01]  /*76270*/  LDL.LU R20, [R1+0x1d0] ;  /* 0x0001d00001147983 */ /* 0x001ea20000300800 */
[----:B------:R-:W2:Y:S02]  /*76280*/  LDL.LU R21, [R1+0x1d4] ;  /* 0x0001d40001157983 */ /* 0x000ea40000300800 */
[----:B------:R-:W2:Y:S02]  /*76290*/  LDL.LU R22, [R1+0x1d8] ;  /* 0x0001d80001167983 */ /* 0x000ea40000300800 */
[----:B------:R-:W2:Y:S01]  /*762a0*/  LDL.LU R23, [R1+0x1dc] ;  /* 0x0001dc0001177983 */ /* 0x000ea20000300800 */
[----:B------:R-:W-:Y:S01]  /*762b0*/  STL.64 [R1+0xc058], R6 ;  /* 0x00c0580601007387 */ /* 0x000fe20000100a00 */
[----:B----4-:R0:W-:Y:S02]  /*762c0*/  STL.64 [R1+0xc050], R4 ;  /* 0x00c0500401007387 */ /* 0x0101e40000100a00 */
[----:B0-----:R-:W-:-:S02]  /*762d0*/  IMAD.MOV.U32 R4, RZ, RZ, R26 ;  /* 0x000000ffff047224 */ /* 0x001fc400078e001a */
[----:B------:R-:W-:-:S05]  /*762e0*/  IMAD.MOV.U32 R5, RZ, RZ, R2 ;  /* 0x000000ffff057224 */ /* 0x000fca00078e0002 */
[----:B------:R0:W-:Y:S04]  /*762f0*/  STL.64 [R1+0xc068], R4 ;  /* 0x00c0680401007387 */ /* 0x0001e80000100a00 */
[----:B0-----:R-:W4:Y:S04]  /*76300*/  LDL.LU.64 R4, [R1+0x150] ;  /* 0x0001500001047983 */ /* 0x001f280000300a00 */
[----:B----4-:R0:W-:Y:S04]  /*76310*/  STL.64 [R1+0xc080], R4 ;  /* 0x00c0800401007387 */ /* 0x0101e80000100a00 */
[----:B0-----:R-:W4:Y:S01]  /*76320*/  LDL.LU R4, [R1+0x1c0] ;  /* 0x0001c00001047983 */ /* 0x001f220000300800 */
[----:B------:R-:W4:Y:S02]  /*76330*/  LDL.LU R5, [R1+0x1c4] ;  /* 0x0001c40001057983 */ /* 0x000f240000300800 */
[----:B------:R-:W4:Y:S02]  /*76340*/  LDL.LU R6, [R1+0x1c8] ;  /* 0x0001c80001067983 */ /* 0x000f240000300800 */
[----:B------:R-:W4:Y:S01]  /*76350*/  LDL.LU R7, [R1+0x1cc] ;  /* 0x0001cc0001077983 */ /* 0x000f220000300800 */
[----:B------:R-:W-:Y:S01]  /*76360*/  STL.64 [R1+0x1f0], R12 ;  /* 0x0001f00c01007387 */ /* 0x000fe20000100a00 */
[----:B------:R0:W-:Y:S03]  /*76370*/  STL.64 [R1+0x1f8], R14 ;  /* 0x0001f80e01007387 */ /* 0x0001e60000100a00 */
[----:B0-----:R-:W2:Y:S01]  /*76380*/  LDL.LU.64 R14, [R1+0xc0a8] ;  /* 0x00c0a800010e7983 */ /* 0x001ea20000300a00 */
[----:B------:R-:W3:Y:S02]  /*76390*/  LDL.LU.64 R12, [R1+0xc0a0] ;  /* 0x00c0a000010c7983 */ /* 0x000ee40000300a00 */
[----:B------:R0:W-:Y:S02]  /*763a0*/  STL.64 [R1+0xc070], R24 ;  /* 0x00c0701801007387 */ /* 0x0001e40000100a00 */
        /* <DEDUP_REMOVED lines=10> */
[----:B------:R-:W3:Y:S02]  /*76450*/  LDL.LU.64 R8, [R1+0xc090] ;  /* 0x00c0900001087983 */ /* 0x000ee40000300a00 */
[----:B--2---:R-:W-:Y:S02]  /*76460*/  STL.64 [R1+0xbf70], R14 ;  /* 0x00bf700e01007387 */ /* 0x004fe40000100a00 */
[----:B------:R0:W-:Y:S02]  /*76470*/  STL.64 [R1+0xbf68], R12 ;  /* 0x00bf680c01007387 */ /* 0x0001e40000100a00 */
[----:B0-----:R-:W2:Y:S01]  /*76480*/  LDL.LU.64 R12, [R1+0x120] ;  /* 0x00012000010c7983 */ /* 0x001ea20000300a00 */
[C---:B---3--:R-:W-:Y:S03]  /*76490*/  HMMA.16816.F32 R20, R16.reuse, R8, R20 ;  /* 0x000000081014723c */ /* 0x048fe60000001814 */
[----:B--2---:R0:W-:Y:S04]  /*764a0*/  STL.64 [R1+0xc060], R12 ;  /* 0x00c0600c01007387 */ /* 0x0041e80000100a00 */
[----:B0-----:R-:W2:Y:S01]  /*764b0*/  LDL.LU R12, [R1+0x1a0] ;  /* 0x0001a000010c7983 */ /* 0x001ea20000300800 */
[----:B------:R-:W2:Y:S02]  /*764c0*/  LDL.LU R13, [R1+0x1a4] ;  /* 0x0001a400010d7983 */ /* 0x000ea40000300800 */
[----:B------:R-:W2:Y:S02]  /*764d0*/  LDL.LU R14, [R1+0x1a8] ;  /* 0x0001a800010e7983 */ /* 0x000ea40000300800 */
[----:B------:R-:W2:Y:S11]  /*764e0*/  LDL.LU R15, [R1+0x1ac] ;  /* 0x0001ac00010f7983 */ /* 0x000eb60000300800 */
[----:B------:R0:W-:Y:S01]  /*764f0*/  STL.64 [R1+0x1d0], R20 ;  /* 0x0001d01401007387 */ /* 0x0001e20000100a00 */
[----:B------:R-:W-:Y:S03]  /*76500*/  STL.64 [R1+0x1d8], R22 ;  /* 0x0001d81601007387 */ /* 0x000fe60000100a00 */
[----:B0-----:R-:W4:Y:S01]  /*76510*/  LDL.LU.64 R20, [R1+0xc088] ;  /* 0x00c0880001147983 */ /* 0x001f220000300a00 */
[----:B------:R-:W-:Y:S02]  /*76520*/  STL.64 [R1+0xbf60], R10 ;  /* 0x00bf600a01007387 */ /* 0x000fe40000100a00 */
[----:B------:R0:W-:Y:S02]  /*76530*/  STL.64 [R1+0xbf58], R8 ;  /* 0x00bf580801007387 */ /* 0x0001e40000100a00 */
[----:B0-----:R-:W3:Y:S01]  /*76540*/  LDL.LU R8, [R1+0x180] ;  /* 0x0001800001087983 */ /* 0x001ee20000300800 */
[----:B------:R-:W3:Y:S02]  /*76550*/  LDL.LU R9, [R1+0x184] ;  /* 0x0001840001097983 */ /* 0x000ee40000300800 */
[----:B------:R-:W3:Y:S02]  /*76560*/  LDL.LU R10, [R1+0x188] ;  /* 0x00018800010a7983 */ /* 0x000ee40000300800 */
[----:B------:R-:W3:Y:S01]  /*76570*/  LDL.LU R11, [R1+0x18c] ;  /* 0x00018c00010b7983 */ /* 0x000ee20000300800 */
[C---:B----4-:R-:W-:Y:S11]  /*76580*/  HMMA.16816.F32 R4, R16.reuse, R20, R4 ;  /* 0x000000141004723c */ /* 0x050ff60000001804 */
[----:B------:R-:W-:Y:S11]  /*76590*/  @!UPT UIADD3 URZ, URZ, URZ, URZ ;  /* 0x0000003f3f3ff290 */ /* 0x000ff6000fffe03f */
[----:B------:R-:W-:Y:S01]  /*765a0*/  @!UPT UIADD3 URZ, URZ, URZ, URZ ;  /* 0x0000003f3f3ff290 */ /* 0x000fe2000fffe03f */
[----:B------:R0:W-:Y:S01]  /*765b0*/  STL.64 [R1+0x1c0], R4 ;  /* 0x0001c00401007387 */ /* 0x0001e20000100a00 */
[----:B------:R-:W-:Y:S03]  /*765c0*/  STL.64 [R1+0x1c8], R6 ;  /* 0x0001c80601007387 */ /* 0x000fe60000100a00 */
[----:B0-----:R-:W4:Y:S01]  /*765d0*/  LDL.LU.64 R4, [R1+0xc080] ;  /* 0x00c0800001047983 */ /* 0x001f220000300a00 */
[----:B------:R-:W2:Y:S02]  /*765e0*/  LDL.LU R23, [R1+0xc078] ;  /* 0x00c0780001177983 */ /* 0x000ea40000300800 */
[----:B------:R-:W-:Y:S02]  /*765f0*/  IMAD.MOV.U32 R2, RZ, RZ, R20 ;  /* 0x000000ffff027224 */ /* 0x000fe400078e0014 */
[----:B------:R-:W-:Y:S02]  /*76600*/  IMAD.MOV.U32 R29, RZ, RZ, R21 ;  /* 0x000000ffff1d7224 */ /* 0x000fe400078e0015 */
[----:B--2---:R-:W0:Y:S01]  /*76610*/  LDSM.16.MT88.4 R20, [R23+0xc000] ;  /* 0x00c000001714783b */ /* 0x004e220000004200 */
[----:B----4-:R-:W-:Y:S03]  /*76620*/  HMMA.16816.F32 R24, R16, R4, R24 ;  /* 0x000000041018723c */ /* 0x010fe60000001818 */
[----:B0-----:R-:W-:Y:S01]  /*76630*/  STL.64 [R1+0xbe58], R22 ;  /* 0x00be581601007387 */ /* 0x001fe20000100a00 */
[----:B------:R0:W-:Y:S02]  /*76640*/  STL.64 [R1+0xbe50], R20 ;  /* 0x00be501401007387 */ /* 0x0001e40000100a00 */
[----:B0-----:R-:W-:-:S02]  /*76650*/  IMAD.MOV.U32 R20, RZ, RZ, R28 ;  /* 0x000000ffff147224 */ /* 0x001fc400078e001c */
[----:B------:R-:W-:Y:S02]  /*76660*/  IMAD.MOV.U32 R21, RZ, RZ, R3 ;  /* 0x000000ffff157224 */ /* 0x000fe400078e0003 */
[----:B------:R-:W-:-:S03]  /*76670*/  IMAD.MOV.U32 R3, RZ, RZ, R4 ;  /* 0x000000ffff037224 */ /* 0x000fc600078e0004 */
[----:B------:R0:W-:Y:S04]  /*76680*/  STL.64 [R1+0xc030], R20 ;  /* 0x00c0301401007387 */ /* 0x0001e80000100a00 */
[----:B0-----:R-:W2:Y:S06]  /*76690*/  LDL.LU.64 R20, [R1+0x130] ;  /* 0x0001300001147983 */ /* 0x001eac0000300a00 */
[----:B------:R0:W-:Y:S02]  /*766a0*/  STL.64 [R1+0x1b0], R24 ;  /* 0x0001b01801007387 */ /* 0x0001e40000100a00 */
[----:B------:R1:W-:Y:S01]  /*766b0*/  STL.64 [R1+0x1b8], R26 ;  /* 0x0001b81a01007387 */ /* 0x0003e20000100a00 */
[----:B0-----:R-:W4:Y:S01]  /*766c0*/  LDL.LU.64 R24, [R1+0xc070] ;  /* 0x00c0700001187983 */ /* 0x001f220000300a00 */
[----:B-1----:R-:W-:-:S02]  /*766d0*/  IMAD.MOV.U32 R27, RZ, RZ, R5 ;  /* 0x000000ffff1b7224 */ /* 0x002fc400078e0005 */
[----:B------:R-:W2:Y:S03]  /*766e0*/  LDL.LU.64 R4, [R1+0xc068] ;  /* 0x00c0680001047983 */ /* 0x000ea60000300a00 */
[----:B------:R-:W-:Y:S01]  /*766f0*/  STL [R1+0xbf30], R27 ;  /* 0x00bf301b01007387 */ /* 0x000fe20000100800 */
[----:B------:R-:W-:Y:S01]  /*76700*/  STL [R1+0xbf2c], R3 ;  /* 0x00bf2c0301007387 */ /* 0x000fe20000100800 */
[C---:B--2---:R-:W-:Y:S02]  /*76710*/  HMMA.16816.F32 R4, R16.reuse, R4, R12 ;  /* 0x000000041004723c */ /* 0x044fe4000000180c */
[----:B------:R-:W3:Y:S11]  /*76720*/  LDL.LU.64 R12, [R1+0xc060] ;  /* 0x00c06000010c7983 */ /* 0x000ef60000300a00 */
[----:B------:R-:W-:Y:S10]  /*76730*/  @!UPT UIADD3 URZ, URZ, URZ, URZ ;  /* 0x0000003f3f3ff290 */ /* 0x000ff4000fffe03f */
[----:B------:R-:W-:Y:S01]  /*76740*/  STL.64 [R1+0x1a0], R4 ;  /* 0x0001a00401007387 */ /* 0x000fe20000100a00 */
[----:B------:R0:W-:Y:S03]  /*76750*/  STL.64 [R1+0x1a8], R6 ;  /* 0x0001a80601007387 */ /* 0x0001e60000100a00 */
[----:B0-----:R-:W2:Y:S01]  /*76760*/  LDL.LU.64 R6, [R1+0xc058] ;  /* 0x00c0580001067983 */ /* 0x001ea20000300a00 */
[----:B------:R-:W2:Y:S02]  /*76770*/  LDL.LU.64 R4, [R1+0xc050] ;  /* 0x00c0500001047983 */ /* 0x000ea40000300a00 */
[----:B------:R-:W-:Y:S02]  /*76780*/  IMAD.MOV.U32 R3, RZ, RZ, R21 ;  /* 0x000000ffff037224 */ /* 0x000fe400078e0015 */
[----:B------:R-:W-:Y:S01]  /*76790*/  IMAD.MOV.U32 R27, RZ, RZ, R20 ;  /* 0x000000ffff1b7224 */ /* 0x000fe200078e0014 */
[----:B---3--:R-:W-:Y:S01]  /*767a0*/  HMMA.16816.F32 R8, R16, R12, R8 ;  /* 0x0000000c1008723c */ /* 0x008fe20000001808 */
[----:B------:R-:W-:-:S02]  /*767b0*/  IMAD.MOV.U32 R26, RZ, RZ, R12 ;  /* 0x000000ffff1a7224 */ /* 0x000fc400078e000c */
[----:B------:R-:W-:-:S05]  /*767c0*/  IMAD.MOV.U32 R28, RZ, RZ, R13 ;  /* 0x000000ffff1c7224 */ /* 0x000fca00078e000d */
[----:B--2---:R-:W-:Y:S11]  /*767d0*/  HMMA.16816.F32 R4, R16, R20, R4 ;  /* 0x000000141004723c */ /* 0x004ff60000001804 */
[----:B------:R-:W-:Y:S11]  /*767e0*/  @!UPT UIADD3 URZ, URZ, URZ, URZ ;  /* 0x0000003f3f3ff290 */ /* 0x000ff6000fffe03f */
[----:B------:R-:W-:Y:S01]  /*767f0*/  @!UPT UIADD3 URZ, URZ, URZ, URZ ;  /* 0x0000003f3f3ff290 */ /* 0x000fe2000fffe03f */
[----:B------:R-:W-:Y:S01]  /*76800*/  STL.64 [R1+0x190], R4 ;  /* 0x0001900401007387 */ /* 0x000fe20000100a00 */
[----:B------:R0:W-:Y:S03]  /*76810*/  STL.64 [R1+0x198], R6 ;  /* 0x0001980601007387 */ /* 0x0001e60000100a00 */
[----:B0-----:R-:W2:Y:S01]  /*76820*/  LDL.LU.64 R6, [R1+0xc048] ;  /* 0x00c0480001067983 */ /* 0x001ea20000300a00 */
[----:B------:R-:W3:Y:S02]  /*76830*/  LDL.LU.64 R4, [R1+0xc040] ;  /* 0x00c0400001047983 */ /* 0x000ee40000300a00 */
[----:B------:R-:W-:Y:S02]  /*76840*/  STL [R1+0xbf38], R3 ;  /* 0x00bf380301007387 */ /* 0x000fe40000100800 */
[----:B------:R-:W-:Y:S01]  /*76850*/  STL [R1+0xbf34], R27 ;  /* 0x00bf341b01007387 */ /* 0x000fe20000100800 */
[----:B------:R-:W-:Y:S01]  /*76860*/  STL.64 [R1+0x180], R8 ;  /* 0x0001800801007387 */ /* 0x000fe20000100a00 */
[----:B------:R-:W-:Y:S02]  /*76870*/  STL.64 [R1+0x188], R10 ;  /* 0x0001880a01007387 */ /* 0x000fe40000100a00 */
[----:B------:R-:W2:Y:S02]  /*76880*/  LDL.LU R12, [R1+0x900] ;  /* 0x00090000010c7983 */ /* 0x000ea40000300800 */
[----:B------:R-:W2:Y:S01]  /*76890*/  LDL.LU R13, [R1+0x904] ;  /* 0x00090400010d7983 */ /* 0x000ea20000300800 */
[----:B------:R-:W2:Y:S01]  /*768a0*/  LDL.LU R14, [R1+0x908] ;  /* 0x00090800010e7983 */ /* 0x000ea20000300800 */
[----:B------:R-:W2:Y:S03]  /*768b0*/  LDL.LU R15, [R1+0x90c] ;  /* 0x00090c00010f7983 */ /* 0x000ea60000300800 */
[----:B--2---:R-:W-:Y:S01]  /*768c0*/  STL.64 [R1+0xbf80], R14 ;  /* 0x00bf800e01007387 */ /* 0x004fe20000100a00 */
[----:B------:R0:W-:Y:S02]  /*768d0*/  STL.64 [R1+0xbf78], R12 ;  /* 0x00bf780c01007387 */ /* 0x0001e40000100a00 */
[----:B0-----:R-:W-:-:S02]  /*768e0*/  IMAD.MOV.U32 R12, RZ, RZ, R7 ;  /* 0x000000ffff0c7224 */ /* 0x001fc400078e0007 */
[----:B------:R-:W-:-:S05]  /*768f0*/  IMAD.MOV.U32 R13, RZ, RZ, R6 ;  /* 0x000000ffff0d7224 */ /* 0x000fca00078e0006 */
[----:B------:R3:W-:Y:S01]  /*76900*/  STL.64 [R1+0xbf98], R12 ;  /* 0x00bf980c01007387 */ /* 0x0007e20000100a00 */
[----:B------:R-:W2:Y:S02]  /*76910*/  LDL.LU R8, [R1+0x8e0] ;  /* 0x0008e00001087983 */ /* 0x000ea40000300800 */
[----:B------:R-:W2:Y:S02]  /*76920*/  LDL.LU R9, [R1+0x8e4] ;  /* 0x0008e40001097983 */ /* 0x000ea40000300800 */
[----:B------:R-:W2:Y:S01]  /*76930*/  LDL.LU R10, [R1+0x8e8] ;  /* 0x0008e800010a7983 */ /* 0x000ea20000300800 */
[----:B------:R-:W2:Y:S01]  /*76940*/  LDL.LU R11, [R1+0x8ec] ;  /* 0x0008ec00010b7983 */ /* 0x000ea20000300800 */
[----:B---3--:R-:W-:Y:S02]  /*76950*/  IMAD.MOV.U32 R12, RZ, RZ, R5 ;  /* 0x000000ffff0c7224 */ /* 0x008fe400078e0005 */
[----:B------:R-:W-:-:S05]  /*76960*/  IMAD.MOV.U32 R13, RZ, RZ, R4 ;  /* 0x000000ffff0d7224 */ /* 0x000fca00078e0004 */
[----:B------:R-:W-:Y:S04]  /*76970*/  STL.64 [R1+0xbfb0], R12 ;  /* 0x00bfb00c01007387 */ /* 0x000fe80000100a00 */
[----:B--2---:R-:W-:Y:S01]  /*76980*/  STL.64 [R1+0xbf90], R10 ;  /* 0x00bf900a01007387 */ /* 0x004fe20000100a00 */
[----:B------:R0:W-:Y:S03]  /*76990*/  STL.64 [R1+0xbf88], R8 ;  /* 0x00bf880801007387 */ /* 0x0001e60000100a00 */
[----:B0-----:R-:W2:Y:S01]  /*769a0*/  LDL.LU R8, [R1+0x910] ;  /* 0x0009100001087983 */ /* 0x001ea20000300800 */
[----:B------:R-:W2:Y:S02]  /*769b0*/  LDL.LU R9, [R1+0x914] ;  /* 0x0009140001097983 */ /* 0x000ea40000300800 */
[----:B------:R-:W3:Y:S02]  /*769c0*/  LDL.LU R10, [R1+0x918] ;  /* 0x00091800010a7983 */ /* 0x000ee40000300800 */
[----:B------:R-:W3:Y:S01]  /*769d0*/  LDL.LU R11, [R1+0x91c] ;  /* 0x00091c00010b7983 */ /* 0x000ee20000300800 */
[----:B------:R-:W2:Y:S01]  /*769e0*/  LDL.LU R4, [R1+0x970] ;  /* 0x0009700001047983 */ /* 0x000ea20000300800 */
[----:B------:R-:W2:Y:S02]  /*769f0*/  LDL.LU R5, [R1+0x974] ;  /* 0x0009740001057983 */ /* 0x000ea40000300800 */
[----:B------:R-:W2:Y:S02]  /*76a00*/  LDL.LU R6, [R1+0x978] ;  /* 0x0009780001067983 */ /* 0x000ea40000300800 */
[----:B------:R-:W2:Y:S02]  /*76a10*/  LDL.LU R7, [R1+0x97c] ;  /* 0x00097c0001077983 */ /* 0x000ea40000300800 */
[----:B--2---:R-:W-:Y:S01]  /*76a20*/  STL.64 [R1+0xbfe8], R6 ;  /* 0x00bfe80601007387 */ /* 0x004fe20000100a00 */
[----:B------:R0:W-:Y:S03]  /*76a30*/  STL.64 [R1+0xbfe0], R4 ;  /* 0x00bfe00401007387 */ /* 0x0001e60000100a00 */
[----:B0-----:R-:W2:Y:S04]  /*76a40*/  LDL.LU.64 R4, [R1+0xe0] ;  /* 0x0000e00001047983 */ /* 0x001ea80000300a00 */
[----:B--2---:R0:W-:Y:S04]  /*76a50*/  STL.64 [R1+0xbff8], R4 ;  /* 0x00bff80401007387 */ /* 0x0041e80000100a00 */
[----:B0-----:R-:W2:Y:S01]  /*76a60*/  LDL.LU.64 R4, [R1+0xf0] ;  /* 0x0000f00001047983 */ /* 0x001ea20000300a00 */
[----:B------:R-:W-:-:S03]  /*76a70*/  IMAD.MOV.U32 R13, RZ, RZ, R0 ;  /* 0x000000ffff0d7224 */ /* 0x000fc600078e0000 */
[----:B--2---:R0:W-:Y:S01]  /*76a80*/  STL.64 [R1+0xc010], R4 ;  /* 0x00c0100401007387 */ /* 0x0041e20000100a00 */
[----:B------:R-:W2:Y:S02]  /*76a90*/  LDL.LU R12, [R1+0x20] ;  /* 0x00002000010c7983 */ /* 0x000ea40000300800 */
[----:B------:R-:W2:Y:S02]  /*76aa0*/  LDL.LU R0, [R1+0xc038] ;  /* 0x00c0380001007983 */ /* 0x000ea40000300800 */
[----:B------:R-:W2:Y:S01]  /*76ab0*/  LDL.LU R20, [R1+0x170] ;  /* 0x0001700001147983 */ /* 0x000ea20000300800 */
[----:B------:R-:W2:Y:S01]  /*76ac0*/  LDL.LU R21, [R1+0x174] ;  /* 0x0001740001157983 */ /* 0x000ea20000300800 */
[----:B------:R-:W2:Y:S02]  /*76ad0*/  LDL.LU R22, [R1+0x178] ;  /* 0x0001780001167983 */ /* 0x000ea40000300800 */
[----:B------:R-:W2:Y:S01]  /*76ae0*/  LDL.LU R23, [R1+0x17c] ;  /* 0x00017c0001177983 */ /* 0x000ea20000300800 */
[----:B0-----:R-:W2:Y:S04]  /*76af0*/  LDL.LU.64 R4, [R1+0x100] ;  /* 0x0001000001047983 */ /* 0x001ea80000300a00 */
[----:B--2---:R0:W-:Y:S04]  /*76b00*/  STL.64 [R1+0xc028], R4 ;  /* 0x00c0280401007387 */ /* 0x0041e80000100a00 */
[----:B0-----:R-:W2:Y:S01]  /*76b10*/  LDL.LU.64 R4, [R1+0x110] ;  /* 0x0001100001047983 */ /* 0x001ea20000300a00 */
        /* <DEDUP_REMOVED lines=22> */
[----:B------:R-:W2:Y:S02]  /*76c80*/  LDL.LU R10, [R1+0x938] ;  /* 0x00093800010a7983 */ /* 0x000ea40000300800 */
[----:B------:R-:W2:Y:S02]  /*76c90*/  LDL.LU R11, [R1+0x93c] ;  /* 0x00093c00010b7983 */ /* 0x000ea40000300800 */
[----:B--2---:R-:W-:Y:S01]  /*76ca0*/  STL.64 [R1+0xbfc0], R10 ;  /* 0x00bfc00a01007387 */ /* 0x004fe20000100a00 */
        /* <DEDUP_REMOVED lines=8> */
[----:B------:R1:W-:Y:S01]  /*76d30*/  STL.64 [R1+0x178], R22 ;  /* 0x0001781601007387 */ /* 0x0003e20000100a00 */
[----:B0-----:R-:W3:Y:S01]  /*76d40*/  LDL.LU.64 R20, [R1+0xc030] ;  /* 0x00c0300001147983 */ /* 0x001ee20000300a00 */
[----:B-1----:R-:W-:-:S02]  /*76d50*/  IMAD.MOV.U32 R23, RZ, RZ, R4 ;  /* 0x000000ffff177224 */ /* 0x002fc400078e0004 */
[----:B------:R-:W-:Y:S02]  /*76d60*/  IMAD.MOV.U32 R22, RZ, RZ, R5 ;  /* 0x000000ffff167224 */ /* 0x000fe400078e0005 */
[----:B------:R-:W2:Y:S03]  /*76d70*/  LDL.LU.64 R4, [R1+0xc028] ;  /* 0x00c0280001047983 */ /* 0x000ea60000300a00 */
[----:B------:R-:W-:Y:S02]  /*76d80*/  STL [R1+0xbf48], R22 ;  /* 0x00bf481601007387 */ /* 0x000fe40000100800 */
        /* <DEDUP_REMOVED lines=26> */
[----:B------:R-:W3:Y:S02]  /*76f30*/  LDL.LU.64 R6, [R1+0xbfe8] ;  /* 0x00bfe80001067983 */ /* 0x000ee40000300a00 */
[----:B------:R-:W3:Y:S02]  /*76f40*/  LDL.LU.64 R4, [R1+0xbfe0] ;  /* 0x00bfe00001047983 */ /* 0x000ee40000300a00 */
[----:B---3--:R-:W-:Y:S01]  /*76f50*/  HMMA.16816.F32 R16, R16, R20, R4 ;  /* 0x000000141010723c */ /* 0x008fe20000001804 */
[----:B------:R-:W2:Y:S01]  /*76f60*/  LDL.LU.64 R6, [R1+0xbfd8] ;  /* 0x00bfd80001067983 */ /* 0x000ea20000300a00 */
[----:B------:R-:W2:Y:S11]  /*76f70*/  LDL.LU.64 R4, [R1+0xbfd0] ;  /* 0x00bfd00001047983 */ /* 0x000eb60000300a00 */
[----:B------:R-:W-:Y:S10]  /*76f80*/  @!UPT UIADD3 URZ, URZ, URZ, URZ ;  /* 0x0000003f3f3ff290 */ /* 0x000ff4000fffe03f */
[----:B------:R0:W-:Y:S01]  /*76f90*/  STL.64 [R1+0xa0], R16 ;  /* 0x0000a01001007387 */ /* 0x0001e20000100a00 */
[----:B------:R-:W-:Y:S02]  /*76fa0*/  STL.64 [R1+0xa8], R18 ;  /* 0x0000a81201007387 */ /* 0x000fe40000100a00 */
[----:B0-----:R-:W-:Y:S02]  /*76fb0*/  IMAD.MOV.U32 R16, RZ, RZ, R2 ;  /* 0x000000ffff107224 */ /* 0x001fe400078e0002 */
[----:B------:R-:W-:Y:S01]  /*76fc0*/  IMAD.MOV.U32 R17, RZ, RZ, R29 ;  /* 0x000000ffff117224 */ /* 0x000fe200078e001d */
[----:B------:R-:W3:Y:S01]  /*76fd0*/  LDL.LU R2, [R1+0xbfcc] ;  /* 0x00bfcc0001027983 */ /* 0x000ee20000300800 */
[----:B------:R-:W3:Y:S03]  /*76fe0*/  LDL.LU R29, [R1+0xbfc8] ;  /* 0x00bfc800011d7983 */ /* 0x000ee60000300800 */
[----:B------:R0:W-:Y:S04]  /*76ff0*/  STL.64 [R1+0xbf50], R16 ;  /* 0x00bf501001007387 */ /* 0x0001e80000100a00 */
[----:B0-----:R-:W3:Y:S01]  /*77000*/  LDL.LU R16, [R1+0x8d0] ;  /* 0x0008d00001107983 */ /* 0x001ee20000300800 */
[----:B------:R-:W3:Y:S02]  /*77010*/  LDL.LU R17, [R1+0x8d4] ;  /* 0x0008d40001117983 */ /* 0x000ee40000300800 */
[----:B------:R-:W3:Y:S02]  /*77020*/  LDL.LU R18, [R1+0x8d8] ;  /* 0x0008d80001127983 */ /* 0x000ee40000300800 */
        /* <DEDUP_REMOVED lines=22> */
[----:B0-----:R-:W4:Y:S01]  /*77190*/  LDL.LU.64 R14, [R1+0xbf80] ;  /* 0x00bf8000010e7983 */ /* 0x001f220000300a00 */
[----:B------:R-:W4:Y:S02]  /*771a0*/  LDL.LU.64 R12, [R1+0xbf78] ;  /* 0x00bf7800010c7983 */ /* 0x000f240000300a00 */
[C---:B----4-:R-:W-:Y:S11]  /*771b0*/  HMMA.16816.F32 R12, R4.reuse, R24, R12 ;  /* 0x00000018040c723c */ /* 0x050ff6000000180c */
[----:B------:R-:W-:Y:S11]  /*771c0*/  @!UPT UIADD3 URZ, URZ, URZ, URZ ;  /* 0x0000003f3f3ff290 */ /* 0x000ff6000fffe03f */
[----:B------:R-:W-:Y:S01]  /*771d0*/  @!UPT UIADD3 URZ, URZ, URZ, URZ ;  /* 0x0000003f3f3ff290 */ /* 0x000fe2000fffe03f */
[----:B------:R-:W-:Y:S01]  /*771e0*/  STL.64 [R1+0x60], R12 ;  /* 0x0000600c01007387 */ /* 0x000fe20000100a00 */
[----:B------:R0:W-:Y:S03]  /*771f0*/  STL.64 [R1+0x68], R14 ;  /* 0x0000680e01007387 */ /* 0x0001e60000100a00 */
[----:B0-----:R-:W4:Y:S01]  /*77200*/  LDL.LU.64 R14, [R1+0xbf70] ;  /* 0x00bf7000010e7983 */ /* 0x001f220000300a00 */
[----:B------:R-:W2:Y:S02]  /*77210*/  LDL.LU.64 R12, [R1+0xbf68] ;  /* 0x00bf6800010c7983 */ /* 0x000ea40000300a00 */
[----:B------:R-:W3:Y:S01]  /*77220*/  LDL R25, [R1+0x8f0] ;  /* 0x0008f00001197983 */ /* 0x000ee20000100800 */
[C---:B--2---:R-:W-:Y:S11]  /*77230*/  HMMA.16816.F32 R8, R4.reuse, R12, R8 ;  /* 0x0000000c0408723c */ /* 0x044ff60000001808 */
[----:B------:R-:W-:Y:S11]  /*77240*/  @!UPT UIADD3 URZ, URZ, URZ, URZ ;  /* 0x0000003f3f3ff290 */ /* 0x000ff6000fffe03f */
[----:B------:R-:W-:Y:S01]  /*77250*/  @!UPT UIADD3 URZ, URZ, URZ, URZ ;  /* 0x0000003f3f3ff290 */ /* 0x000fe2000fffe03f */
[----:B------:R-:W-:Y:S01]  /*77260*/  STL.64 [R1+0x50], R8 ;  /* 0x0000500801007387 */ /* 0x000fe20000100a00 */
[----:B------:R0:W-:Y:S03]  /*77270*/  STL.64 [R1+0x58], R10 ;  /* 0x0000580a01007387 */ /* 0x0001e60000100a00 */
[----:B0-----:R-:W2:Y:S01]  /*77280*/  LDL.LU.64 R10, [R1+0xbf60] ;  /* 0x00bf6000010a7983 */ /* 0x001ea20000300a00 */
[----:B------:R-:W3:Y:S02]  /*77290*/  LDL.LU.64 R8, [R1+0xbf58] ;  /* 0x00bf580001087983 */ /* 0x000ee40000300a00 */
[----:B----4-:R-:W-:Y:S02]  /*772a0*/  STL.64 [R1+0xbe10], R14 ;  /* 0x00be100e01007387 */ /* 0x010fe40000100a00 */
[----:B------:R-:W4:Y:S01]  /*772b0*/  LDL.LU R12, [R1+0x880] ;  /* 0x00088000010c7983 */ /* 0x000f220000300800 */
[----:B---3--:R-:W-:Y:S11]  /*772c0*/  HMMA.16816.F32 R16, R4, R8, R16 ;  /* 0x000000080410723c */ /* 0x008ff60000001810 */
[----:B------:R-:W-:Y:S11]  /*772d0*/  @!UPT UIADD3 URZ, URZ, URZ, URZ ;  /* 0x0000003f3f3ff290 */ /* 0x000ff6000fffe03f */
[----:B------:R-:W-:Y:S01]  /*772e0*/  @!UPT UIADD3 URZ, URZ, URZ, URZ ;  /* 0x0000003f3f3ff290 */ /* 0x000fe2000fffe03f */
[----:B------:R0:W-:Y:S04]  /*772f0*/  STL.64 [R1+0x40], R16 ;  /* 0x0000401001007387 */ /* 0x0001e80000100a00 */
[----:B0-----:R-:W4:Y:S01]  /*77300*/  LDL.LU.64 R16, [R1+0xbf50] ;  /* 0x00bf500001107983 */ /* 0x001f220000300a00 */
[----:B------:R-:W-:Y:S02]  /*77310*/  IMAD.MOV.U32 R13, RZ, RZ, R29 ;  /* 0x000000ffff0d7224 */ /* 0x000fe400078e001d */
[----:B------:R-:W-:Y:S02]  /*77320*/  IMAD.MOV.U32 R14, RZ, RZ, R2 ;  /* 0x000000ffff0e7224 */ /* 0x000fe400078e0002 */
[----:B------:R-:W-:Y:S02]  /*77330*/  IMAD.MOV.U32 R15, RZ, RZ, R0 ;  /* 0x000000ffff0f7224 */ /* 0x000fe400078e0000 */
[----:B------:R-:W-:-:S02]  /*77340*/  IMAD.MOV.U32 R24, RZ, RZ, R19 ;  /* 0x000000ffff187224 */ /* 0x000fc400078e0013 */
[----:B------:R-:W-:-:S03]  /*77350*/  IMAD.MOV.U32 R29, RZ, RZ, R18 ;  /* 0x000000ffff1d7224 */ /* 0x000fc600078e0012 */
[----:B------:R-:W-:Y:S02]  /*77360*/  STL [R1+0xbba8], R24 ;  /* 0x00bba81801007387 */ /* 0x000fe40000100800 */
[----:B------:R-:W-:Y:S01]  /*77370*/  STL [R1+0xb6f0], R29 ;  /* 0x00b6f01d01007387 */ /* 0x000fe20000100800 */
[----:B----4-:R-:W-:Y:S01]  /*77380*/  HMMA.16816.F32 R12, R4, R16, R12 ;  /* 0x00000010040c723c */ /* 0x010fe2000000180c */
[----:B------:R-:W-:Y:S02]  /*77390*/  IMAD.MOV.U32 R20, RZ, RZ, R22 ;  /* 0x000000ffff147224 */ /* 0x000fe400078e0016 */
[----:B------:R-:W-:Y:S01]  /*773a0*/  IMAD.MOV.U32 R21, RZ, RZ, R23 ;  /* 0x000000ffff157224 */ /* 0x000fe200078e0017 */
[----:B------:R-:W0:Y:S11]  /*773b0*/  LDSM.16.MT88.4 R16, [R25+0xc080] ;  /* 0x00c080001910783b */ /* 0x000e360000004200 */
[----:B------:R-:W-:Y:S09]  /*773c0*/  @!UPT UIADD3 URZ, URZ, URZ, URZ ;  /* 0x0000003f3f3ff290 */ /* 0x000ff2000fffe03f */
[----:B------:R-:W-:Y:S02]  /*773d0*/  IMAD.MOV.U32 R0, RZ, RZ, R15 ;  /* 0x000000ffff007224 */ /* 0x000fe400078e000f */
[----:B------:R-:W-:Y:S02]  /*773e0*/  IMAD.MOV.U32 R2, RZ, RZ, R14 ;  /* 0x000000ffff027224 */ /* 0x000fe400078e000e */
[----:B------:R-:W-:Y:S02]  /*773f0*/  IMAD.MOV.U32 R8, RZ, RZ, R13 ;  /* 0x000000ffff087224 */ /* 0x000fe400078e000d */
[----:B------:R-:W-:Y:S01]  /*77400*/  IMAD.MOV.U32 R9, RZ, RZ, R12 ;  /* 0x000000ffff097224 */ /* 0x000fe200078e000c */
[----:B------:R-:W-:Y:S01]  /*77410*/  STL [R1+0xb8f8], R0 ;  /* 0x00b8f80001007387 */ /* 0x000fe20000100800 */
[----:B------:R-:W-:Y:S02]  /*77420*/  STL [R1+0xb6fc], R2 ;  /* 0x00b6fc0201007387 */ /* 0x000fe40000100800 */
[----:B------:R1:W-:Y:S02]  /*77430*/  STL [R1+0xb6f8], R8 ;  /* 0x00b6f80801007387 */ /* 0x0003e40000100800 */
[----:B------:R3:W-:Y:S01]  /*77440*/  STL [R1+0xb6f4], R9 ;  /* 0x00b6f40901007387 */ /* 0x0007e20000100800 */
[----:B--2---:R2:W-:Y:S04]  /*77450*/  STL.64 [R1+0xbdf8], R10 ;  /* 0x00bdf80a01007387 */ /* 0x0045e80000100a00 */
[----:B-1----:R-:W4:Y:S01]  /*77460*/  LDL.LU R8, [R1+0x4c0] ;  /* 0x0004c00001087983 */ /* 0x002f220000300800 */
[----:B---3--:R-:W4:Y:S03]  /*77470*/  LDL.LU R9, [R1+0x4c4] ;  /* 0x0004c40001097983 */ /* 0x008f260000300800 */
[----:B--2---:R-:W2:Y:S01]  /*77480*/  LDL.LU R10, [R1+0x4c8] ;  /* 0x0004c800010a7983 */ /* 0x004ea20000300800 */
[----:B------:R-:W2:Y:S02]  /*77490*/  LDL.LU R11, [R1+0x4cc] ;  /* 0x0004cc00010b7983 */ /* 0x000ea40000300800 */
[----:B------:R-:W3:Y:S02]  /*774a0*/  LDL.LU R12, [R1+0x4d0] ;  /* 0x0004d000010c7983 */ /* 0x000ee40000300800 */
[----:B------:R-:W3:Y:S01]  /*774b0*/  LDL.LU R13, [R1+0x4d4] ;  /* 0x0004d400010d7983 */ /* 0x000ee20000300800 */
[----:B------:R-:W2:Y:S01]  /*774c0*/  LDL.LU R14, [R1+0x4d8] ;  /* 0x0004d800010e7983 */ /* 0x000ea20000300800 */
[----:B------:R-:W2:Y:S03]  /*774d0*/  LDL.LU R15, [R1+0x4dc] ;  /* 0x0004dc00010f7983 */ /* 0x000ea60000300800 */
[----:B--2---:R1:W-:Y:S01]  /*774e0*/  STL.64 [R1+0xbe20], R14 ;  /* 0x00be200e01007387 */ /* 0x0043e20000100a00 */
[----:B---3--:R-:W-:Y:S03]  /*774f0*/  STL.64 [R1+0xbe18], R12 ;  /* 0x00be180c01007387 */ /* 0x008fe60000100a00 */
[----:B-1----:R-:W2:Y:S04]  /*77500*/  LDL.64 R14, [R1+0x18] ;  /* 0x00001800010e7983 */ /* 0x002ea80000100a00 */
[----:B--2---:R1:W-:Y:S04]  /*77510*/  STL.64 [R1+0xbe30], R14 ;  /* 0x00be300e01007387 */ /* 0x0043e80000100a00 */
[----:B-1----:R-:W2:Y:S04]  /*77520*/  LDL.64 R14, [R1+0x28] ;  /* 0x00002800010e7983 */ /* 0x002ea80000100a00 */
[----:B--2---:R1:W-:Y:S01]  /*77530*/  STL.64 [R1+0xbe60], R14 ;  /* 0x00be600e01007387 */ /* 0x0043e20000100a00 */
[----:B------:R-:W2:Y:S02]  /*77540*/  LDL.LU R12, [R1+0x500] ;  /* 0x00050000010c7983 */ /* 0x000ea40000300800 */
[----:B------:R-:W2:Y:S01]  /*77550*/  LDL.LU R13, [R1+0x504] ;  /* 0x00050400010d7983 */ /* 0x000ea20000300800 */
[----:B-1----:R-:W3:Y:S01]  /*77560*/  LDL.LU R14, [R1+0x508] ;  /* 0x00050800010e7983 */ /* 0x002ee20000300800 */
[----:B------:R-:W3:Y:S03]  /*77570*/  LDL.LU R15, [R1+0x50c] ;  /* 0x00050c00010f7983 */ /* 0x000ee60000300800 */
[----:B---3--:R-:W-:Y:S01]  /*77580*/  STL.64 [R1+0xbe78], R14 ;  /* 0x00be780e01007387 */ /* 0x008fe20000100a00 */
[----:B--2---:R1:W-:Y:S02]  /*77590*/  STL.64 [R1+0xbe70], R12 ;  /* 0x00be700c01007387 */ /* 0x0043e40000100a00 */
[----:B------:R-:W2:Y:S02]  /*775a0*/  LDL.LU R22, [R1+0xbf48] ;  /* 0x00bf480001167983 */ /* 0x000ea40000300800 */
[----:B------:R-:W3:Y:S01]  /*775b0*/  LDL.LU R23, [R1+0xbf44] ;  /* 0x00bf440001177983 */ /* 0x000ee20000300800 */
[----:B------:R0:W-:Y:S04]  /*775c0*/  STL.64 [R1+0xbe80], R20 ;  /* 0x00be801401007387 */ /* 0x0001e80000100a00 */
[----:B-1----:R-:W2:Y:S01]  /*775d0*/  LDL.LU R12, [R1+0x840] ;  /* 0x00084000010c7983 */ /* 0x002ea20000300800 */
[----:B------:R-:W2:Y:S02]  /*775e0*/  LDL.LU R13, [R1+0x844] ;  /* 0x00084400010d7983 */ /* 0x000ea40000300800 */
[----:B------:R-:W2:Y:S02]  /*775f0*/  LDL.LU R14, [R1+0x848] ;  /* 0x00084800010e7983 */ /* 0x000ea40000300800 */
[----:B------:R-:W2:Y:S02]  /*77600*/  LDL.LU R15, [R1+0x84c] ;  /* 0x00084c00010f7983 */ /* 0x000ea40000300800 */
[----:B0-----:R-:W-:-:S02]  /*77610*/  IMAD.MOV.U32 R20, RZ, RZ, R28 ;  /* 0x000000ffff147224 */ /* 0x001fc400078e001c */
[----:B------:R-:W-:Y:S01]  /*77620*/  IMAD.MOV.U32 R21, RZ, RZ, R26 ;  /* 0x000000ffff157224 */ /* 0x000fe200078e001a */
[----:B--2---:R-:W-:Y:S01]  /*77630*/  STL.64 [R1+0xbe90], R14 ;  /* 0x00be900e01007387 */ /* 0x004fe20000100a00 */
[----:B------:R0:W-:Y:S02]  /*77640*/  STL.64 [R1+0xbe88], R12 ;  /* 0x00be880c01007387 */ /* 0x0001e40000100a00 */
[----:B------:R-:W2:Y:S02]  /*77650*/  LDL.LU R28, [R1+0xbf40] ;  /* 0x00bf4000011c7983 */ /* 0x000ea40000300800 */
[----:B------:R-:W2:Y:S01]  /*77660*/  LDL.LU R26, [R1+0xbf3c] ;  /* 0x00bf3c00011a7983 */ /* 0x000ea20000300800 */
        /* <DEDUP_REMOVED lines=16> */
[----:B---3--:R-:W-:-:S02]  /*77770*/  IMAD.MOV.U32 R20, RZ, RZ, R23 ;  /* 0x000000ffff147224 */ /* 0x008fc400078e0017 */
[----:B------:R-:W-:Y:S01]  /*77780*/  IMAD.MOV.U32 R21, RZ, RZ, R22 ;  /* 0x000000ffff157224 */ /* 0x000fe200078e0016 */
[----:B--2---:R-:W-:Y:S01]  /*77790*/  STL.64 [R1+0xbec0], R14 ;  /* 0x00bec00e01007387 */ /* 0x004fe20000100a00 */
[----:B------:R-:W-:Y:S03]  /*777a0*/  STL.64 [R1+0xbeb8], R12 ;  /* 0x00beb80c01007387 */ /* 0x000fe60000100a00 */
[----:B------:R0:W-:Y:S02]  /*777b0*/  STL.64 [R1+0xbec8], R20 ;  /* 0x00bec81401007387 */ /* 0x0001e40000100a00 */
[----:B0-----:R-:W2:Y:S01]  /*777c0*/  LDL.LU R20, [R1+0x890] ;  /* 0x0008900001147983 */ /* 0x001ea20000300800 */
[----:B------:R-:W2:Y:S02]  /*777d0*/  LDL.LU R21, [R1+0x894] ;  /* 0x0008940001157983 */ /* 0x000ea40000300800 */
[----:B------:R-:W3:Y:S02]  /*777e0*/  LDL.LU R22, [R1+0x898] ;  /* 0x0008980001167983 */ /* 0x000ee40000300800 */
[----:B------:R-:W3:Y:S02]  /*777f0*/  LDL.LU R23, [R1+0x89c] ;  /* 0x00089c0001177983 */ /* 0x000ee40000300800 */
[----:B---3--:R-:W-:Y:S01]  /*77800*/  STL.64 [R1+0xbed8], R22 ;  /* 0x00bed81601007387 */ /* 0x008fe20000100a00 */
[----:B--2---:R0:W-:Y:S02]  /*77810*/  STL.64 [R1+0xbed0], R20 ;  /* 0x00bed01401007387 */ /* 0x0041e40000100a00 */
[----:B0-----:R-:W-:-:S02]  /*77820*/  IMAD.MOV.U32 R20, RZ, RZ, R27 ;  /* 0x000000ffff147224 */ /* 0x001fc400078e001b */
[----:B------:R-:W-:Y:S01]  /*77830*/  IMAD.MOV.U32 R21, RZ, RZ, R3 ;  /* 0x000000ffff157224 */ /* 0x000fe200078e0003 */
[----:B------:R-:W2:Y:S01]  /*77840*/  LDL.LU R27, [R1+0xbf30] ;  /* 0x00bf3000011b7983 */ /* 0x000ea20000300800 */
[----:B------:R-:W3:Y:S03]  /*77850*/  LDL.LU R3, [R1+0xbf2c] ;  /* 0x00bf2c0001037983 */ /* 0x000ee60000300800 */
[----:B------:R0:W-:Y:S04]  /*77860*/  STL.64 [R1+0xbef0], R20 ;  /* 0x00bef01401007387 */ /* 0x0001e80000100a00 */
[----:B0-----:R-:W2:Y:S01]  /*77870*/  LDL.LU R20, [R1+0x140] ;  /* 0x0001400001147983 */ /* 0x001ea20000300800 */
[----:B------:R-:W2:Y:S03]  /*77880*/  LDL.LU R21, [R1+0x144] ;  /* 0x0001440001157983 */ /* 0x000ea60000300800 */
[----:B--2---:R3:W-:Y:S01]  /*77890*/  STL.64 [R1+0xbf08], R20 ;  /* 0x00bf081401007387 */ /* 0x0047e20000100a00 */
[----:B------:R-:W2:Y:S02]  /*778a0*/  LDL.LU R12, [R1+0x870] ;  /* 0x00087000010c7983 */ /* 0x000ea40000300800 */
[----:B------:R-:W2:Y:S02]  /*778b0*/  LDL.LU R13, [R1+0x874] ;  /* 0x00087400010d7983 */ /* 0x000ea40000300800 */
[----:B------:R-:W2:Y:S01]  /*778c0*/  LDL.LU R14, [R1+0x878] ;  /* 0x00087800010e7983 */ /* 0x000ea20000300800 */
[----:B------:R-:W2:Y:S01]  /*778d0*/  LDL.LU R15, [R1+0x87c] ;  /* 0x00087c00010f7983 */ /* 0x000ea20000300800 */
[----:B---3--:R-:W-:-:S02]  /*778e0*/  IMAD.MOV.U32 R20, RZ, RZ, R3 ;  /* 0x000000ffff147224 */ /* 0x008fc400078e0003 */
[----:B------:R-:W-:Y:S01]  /*778f0*/  IMAD.MOV.U32 R21, RZ, RZ, R27 ;  /* 0x000000ffff157224 */ /* 0x000fe200078e001b */
[----:B------:R-:W3:Y:S01]  /*77900*/  LDL.LU R3, [R1+0xbf28] ;  /* 0x00bf280001037983 */ /* 0x000ee20000300800 */
[----:B------:R-:W3:Y:S03]  /*77910*/  LDL.LU R27, [R1+0xbf24] ;  /* 0x00bf2400011b7983 */ /* 0x000ee60000300800 */
        /* <DEDUP_REMOVED lines=18> */
[----:B------:R0:W-:Y:S01]  /*77a40*/  STL.64 [R1+0xbe08], R10 ;  /* 0x00be080a01007387 */ /* 0x0001e20000100a00 */
[----:B----4-:R1:W-:Y:S03]  /*77a50*/  STL.64 [R1+0xbe00], R8 ;  /* 0x00be000801007387 */ /* 0x0103e60000100a00 */
[----:B0-----:R-:W4:Y:S04]  /*77a60*/  LDL.64 R10, [R1+0x8] ;  /* 0x00000800010a7983 */ /* 0x001f280000100a00 */
[----:B----4-:R0:W-:Y:S01]  /*77a70*/  STL.64 [R1+0xbe28], R10 ;  /* 0x00be280a01007387 */ /* 0x0101e20000100a00 */
[----:B-1----:R-:W4:Y:S02]  /*77a80*/  LDL.LU R8, [R1+0x4e0] ;  /* 0x0004e00001087983 */ /* 0x002f240000300800 */
[----:B------:R-:W4:Y:S01]  /*77a90*/  LDL.LU R9, [R1+0x4e4] ;  /* 0x0004e40001097983 */ /* 0x000f220000300800 */
[----:B0-----:R-:W3:Y:S01]  /*77aa0*/  LDL.LU R10, [R1+0x4e8] ;  /* 0x0004e800010a7983 */ /* 0x001ee20000300800 */
[----:B------:R-:W3:Y:S01]  /*77ab0*/  LDL.LU R11, [R1+0x4ec] ;  /* 0x0004ec00010b7983 */ /* 0x000ee20000300800 */
[----:B--2---:R-:W-:Y:S02]  /*77ac0*/  HMMA.16816.F32 R20, R4, R20, R12 ;  /* 0x000000140414723c */ /* 0x004fe4000000180c */
[----:B---3--:R-:W-:Y:S01]  /*77ad0*/  STL.64 [R1+0xbe40], R10 ;  /* 0x00be400a01007387 */ /* 0x008fe20000100a00 */
[----:B----4-:R0:W-:Y:S03]  /*77ae0*/  STL.64 [R1+0xbe38], R8 ;  /* 0x00be380801007387 */ /* 0x0101e60000100a00 */
[----:B0-----:R-:W2:Y:S01]  /*77af0*/  LDL.LU R8, [R1+0x4f0] ;  /* 0x0004f00001087983 */ /* 0x001ea20000300800 */
[----:B------:R-:W2:Y:S02]  /*77b00*/  LDL.LU R9, [R1+0x4f4] ;  /* 0x0004f40001097983 */ /* 0x000ea40000300800 */
[----:B------:R-:W2:Y:S02]  /*77b10*/  LDL.LU R10, [R1+0x4f8] ;  /* 0x0004f800010a7983 */ /* 0x000ea40000300800 */
[----:B------:R-:W2:Y:S01]  /*77b20*/  LDL.LU R11, [R1+0x4fc] ;  /* 0x0004fc00010b7983 */ /* 0x000ea20000300800 */
[----:B------:R-:W-:Y:S01]  /*77b30*/  STL.64 [R1+0xbd40], R18 ;  /* 0x00bd401201007387 */ /* 0x000fe20000100a00 */
[----:B------:R0:W-:Y:S02]  /*77b40*/  STL.64 [R1+0xbd38], R16 ;  /* 0x00bd381001007387 */ /* 0x0001e40000100a00 */
[----:B0-----:R-:W-:-:S02]  /*77b50*/  IMAD.MOV.U32 R16, RZ, RZ, R26 ;  /* 0x000000ffff107224 */ /* 0x001fc400078e001a */
[----:B------:R-:W3:Y:S01]  /*77b60*/  LDL.LU R26, [R1+0xbf20] ;  /* 0x00bf2000011a7983 */ /* 0x000ee20000300800 */
[----:B------:R-:W4:Y:S02]  /*77b70*/  LDL R18, [R1+0x128] ;  /* 0x0001280001127983 */ /* 0x000f240000100800 */
[----:B------:R-:W4:Y:S02]  /*77b80*/  LDL R19, [R1+0x12c] ;  /* 0x00012c0001137983 */ /* 0x000f240000100800 */
[----:B------:R-:W2:Y:S01]  /*77b90*/  LDL.LU.64 R14, [R1+0xbf18] ;  /* 0x00bf1800010e7983 */ /* 0x000ea20000300a00 */
[----:B------:R-:W2:Y:S01]  /*77ba0*/  LDL.LU.64 R12, [R1+0xbf10] ;  /* 0x00bf1000010c7983 */ /* 0x000ea20000300a00 */
[----:B------:R0:W-:Y:S02]  /*77bb0*/  STL.64 [R1+0x8c0], R20 ;  /* 0x0008c01401007387 */ /* 0x0001e40000100a00 */
[----:B------:R2:W-:Y:S01]  /*77bc0*/  STL.64 [R1+0x8c8], R22 ;  /* 0x0008c81601007387 */ /* 0x0005e20000100a00 */
        /* <DEDUP_REMOVED lines=8> */
[----:B--2---:R-:W-:Y:S02]  /*77c50*/  HMMA.16816.F32 R20, R4, R20, R12 ;  /* 0x000000140414723c */ /* 0x004fe4000000180c */
[----:B------:R-:W2:Y:S01]  /*77c60*/  LDL.LU.64 R14, [R1+0xbee8] ;  /* 0x00bee800010e7983 */ /* 0x000ea20000300a00 */
[----:B------:R-:W2:Y:S11]  /*77c70*/  LDL.LU.64 R12, [R1+0xbee0] ;  /* 0x00bee000010c7983 */ /* 0x000eb60000300a00 */
[----:B------:R-:W-:Y:S09]  /*77c80*/  @!UPT UIADD3 URZ, URZ, URZ, URZ ;  /* 0x0000003f3f3ff290 */ /* 0x000ff2000fffe03f */
[----:B------:R-:W-:Y:S01]  /*77c90*/  STL.64 [R1+0x8a0], R20 ;  /* 0x0008a01401007387 */ /* 0x000fe20000100a00 */
[----:B------:R0:W-:Y:S03]  /*77ca0*/  STL.64 [R1+0x8a8], R22 ;  /* 0x0008a81601007387 */ /* 0x0001e60000100a00 */
[----:B0-----:R-:W2:Y:S01]  /*77cb0*/  LDL.LU.64 R22, [R1+0xbed8] ;  /* 0x00bed80001167983 */ /* 0x001ea20000300a00 */
[----:B------:R-:W2:Y:S02]  /*77cc0*/  LDL.LU.64 R20, [R1+0xbed0] ;  /* 0x00bed00001147983 */ /* 0x000ea40000300a00 */
[----:B------:R-:W-:-:S07]  /*77cd0*/  IMAD.MOV.U32 R17, RZ, RZ, R28 ;  /* 0x000000ffff117224 */ /* 0x000fce00078e001c */
[C---:B--2---:R-:W-:Y:S11]  /*77ce0*/  HMMA.16816.F32 R20, R4.reuse, R16, R20 ;  /* 0x000000100414723c */ /* 0x044ff60000001814 */
[----:B------:R-:W-:Y:S11]  /*77cf0*/  @!UPT UIADD3 URZ, URZ, URZ, URZ ;  /* 0x0000003f3f3ff290 */ /* 0x000ff6000fffe03f */
[----:B------:R-:W-:Y:S01]  /*77d00*/  @!UPT UIADD3 URZ, URZ, URZ, URZ ;  /* 0x0000003f3f3ff290 */ /* 0x000fe2000fffe03f */
[----:B------:R0:W-:Y:S01]  /*77d10*/  STL.64 [R1+0x890], R20 ;  /* 0x0008901401007387 */ /* 0x0001e20000100a00 */
[----:B------:R-:W-:Y:S03]  /*77d20*/  STL.64 [R1+0x898], R22 ;  /* 0x0008981601007387 */ /* 0x000fe60000100a00 */
[----:B0-----:R-:W2:Y:S01]  /*77d30*/  LDL.LU.64 R20, [R1+0xbec8] ;  /* 0x00bec80001147983 */ /* 0x001ea20000300a00 */
[----:B----4-:R0:W-:Y:S02]  /*77d40*/  STL.64 [R1+0xbda8], R18 ;  /* 0x00bda81201007387 */ /* 0x0101e40000100a00 */
[----:B------:R-:W4:Y:S02]  /*77d50*/  LDL.LU R16, [R1+0x4a0] ;  /* 0x0004a00001107983 */ /* 0x000f240000300800 */
[----:B------:R-:W4:Y:S01]  /*77d60*/  LDL.LU R17, [R1+0x4a4] ;  /* 0x0004a40001117983 */ /* 0x000f220000300800 */
[----:B0-----:R-:W4:Y:S01]  /*77d70*/  LDL.LU R18, [R1+0x4a8] ;  /* 0x0004a80001127983 */ /* 0x001f220000300800 */
[----:B------:R-:W4:Y:S01]  /*77d80*/  LDL.LU R19, [R1+0x4ac] ;  /* 0x0004ac0001137983 */ /* 0x000f220000300800 */
        /* <DEDUP_REMOVED lines=30> */
[----:B-1----:R-:W2:Y:S02]  /*77f70*/  LDL.LU.64 R22, [R1+0xbe58] ;  /* 0x00be580001167983 */ /* 0x002ea40000300a00 */
[----:B------:R-:W2:Y:S11]  /*77f80*/  LDL.LU.64 R20, [R1+0xbe50] ;  /* 0x00be500001147983 */ /* 0x000eb60000300a00 */
[----:B------:R-:W-:Y:S07]  /*77f90*/  @!UPT UIADD3 URZ, URZ, URZ, URZ ;  /* 0x0000003f3f3ff290 */ /* 0x000fee000fffe03f */
[----:B------:R0:W-:Y:S01]  /*77fa0*/  STL.64 [R1+0x500], R4 ;  /* 0x0005000401007387 */ /* 0x0001e20000100a00 */
[----:B------:R3:W-:Y:S03]  /*77fb0*/  STL.64 [R1+0x508], R6 ;  /* 0x0005080601007387 */ /* 0x0007e60000100a00 */
[----:B0-----:R-:W4:Y:S01]  /*77fc0*/  LDL.LU R4, [R1+0x4b0] ;  /* 0x0004b00001047983 */ /* 0x001f220000300800 */
[----:B------:R-:W4:Y:S02]  /*77fd0*/  LDL.LU R5, [R1+0x4b4] ;  /* 0x0004b40001057983 */ /* 0x000f240000300800 */
[----:B---3--:R-:W-:Y:S02]  /*77fe0*/  IMAD.MOV.U32 R6, RZ, RZ, R26 ;  /* 0x000000ffff067224 */ /* 0x008fe400078e001a */
[----:B------:R-:W-:Y:S01]  /*77ff0*/  IMAD.MOV.U32 R7, RZ, RZ, R27 ;  /* 0x000000ffff077224 */ /* 0x000fe200078e001b */
[----:B------:R-:W3:Y:S01]  /*78000*/  LDL.LU R26, [R1+0xbe4c] ;  /* 0x00be4c00011a7983 */ /* 0x000ee20000300800 */
[----:B------:R-:W3:Y:S01]  /*78010*/  LDL.LU R27, [R1+0xbe48] ;  /* 0x00be4800011b7983 */ /* 0x000ee20000300800 */
        /* <DEDUP_REMOVED lines=18> */
[C---:B--2---:R-:W-:Y:S11]  /*78140*/  HMMA.16816.F32 R12, R20.reuse, R10, R12 ;  /* 0x0000000a140c723c */ /* 0x044ff6000000180c */
[----:B------:R-:W-:Y:S11]  /*78150*/  @!UPT UIADD3 URZ, URZ, URZ, URZ ;  /* 0x0000003f3f3ff290 */ /* 0x000ff6000fffe03f */
[----:B------:R-:W-:Y:S01]  /*78160*/  @!UPT UIADD3 URZ, URZ, URZ, URZ ;  /* 0x0000003f3f3ff290 */ /* 0x000fe2000fffe03f */
[----:B------:R0:W-:Y:S01]  /*78170*/  STL.64 [R1+0x4d0], R12 ;  /* 0x0004d00c01007387 */ /* 0x0001e20000100a00 */
[----:B------:R1:W-:Y:S02]  /*78180*/  STL.64 [R1+0x4d8], R14 ;  /* 0x0004d80e01007387 */ /* 0x0003e40000100a00 */
[----:B0-----:R-:W-:Y:S01]  /*78190*/  IMAD.MOV.U32 R13, RZ, RZ, R10 ;  /* 0x000000ffff0d7224 */ /* 0x001fe200078e000a */
[----:B-1----:R-:W4:Y:S01]  /*781a0*/  LDL.LU.64 R14, [R1+0xbe10] ;  /* 0x00be1000010e7983 */ /* 0x002f220000300a00 */
[----:B------:R-:W-:Y:S02]  /*781b0*/  IMAD.MOV.U32 R12, RZ, RZ, R11 ;  /* 0x000000ffff0c7224 */ /* 0x000fe400078e000b */
[----:B------:R-:W3:Y:S02]  /*781c0*/  LDL.LU.64 R10, [R1+0xbe08] ;  /* 0x00be0800010a7983 */ /* 0x000ee40000300a00 */
[----:B------:R-:W3:Y:S02]  /*781d0*/  LDL.LU.64 R8, [R1+0xbe00] ;  /* 0x00be000001087983 */ /* 0x000ee40000300a00 */
[C---:B---3--:R-:W-:Y:S11]  /*781e0*/  HMMA.16816.F32 R8, R20.reuse, R26, R8 ;  /* 0x0000001a1408723c */ /* 0x048ff60000001808 */
[----:B------:R-:W-:Y:S11]  /*781f0*/  @!UPT UIADD3 URZ, URZ, URZ, URZ ;  /* 0x0000003f3f3ff290 */ /* 0x000ff6000fffe03f */
[----:B------:R-:W-:Y:S01]  /*78200*/  @!UPT UIADD3 URZ, URZ, URZ, URZ ;  /* 0x0000003f3f3ff290 */ /* 0x000fe2000fffe03f */
[----:B------:R-:W-:Y:S01]  /*78210*/  STL.64 [R1+0x4c0], R8 ;  /* 0x0004c00801007387 */ /* 0x000fe20000100a00 */
[----:B------:R0:W-:Y:S03]  /*78220*/  STL.64 [R1+0x4c8], R10 ;  /* 0x0004c80a01007387 */ /* 0x0001e60000100a00 */
[----:B0-----:R-:W2:Y:S01]  /*78230*/  LDL.LU.64 R10, [R1+0xbdf8] ;  /* 0x00bdf800010a7983 */ /* 0x001ea20000300a00 */
[C---:B----4-:R-:W-:Y:S01]  /*78240*/  HMMA.16816.F32 R4, R20.reuse, R14, R4 ;  /* 0x0000000e1404723c */ /* 0x050fe20000001804 */
[----:B------:R-:W-:Y:S11]  /*78250*/  STL.64 [R1+0xbd70], R14 ;  /* 0x00bd700e01007387 */ /* 0x000ff60000100a00 */
[----:B------:R-:W-:Y:S11]  /*78260*/  @!UPT UIADD3 URZ, URZ, URZ, URZ ;  /* 0x0000003f3f3ff290 */ /* 0x000ff6000fffe03f */
[----:B------:R-:W-:Y:S01]  /*78270*/  STL.64 [R1+0x4b0], R4 ;  /* 0x0004b00401007387 */ /* 0x000fe20000100a00 */
[----:B------:R-:W-:Y:S02]  /*78280*/  STL.64 [R1+0x4b8], R6 ;  /* 0x0004b80601007387 */ /* 0x000fe40000100a00 */
[----:B------:R-:W0:Y:S01]  /*78290*/  LDSM.16.MT88.4 R4, [R25+0xc100] ;  /* 0x00c100001904783b */ /* 0x000e220000004200 */
[----:B--2---:R-:W-:Y:S01]  /*782a0*/  HMMA.16816.F32 R16, R20, R10, R16 ;  /* 0x0000000a1410723c */ /* 0x004fe20000001810 */
[----:B------:R-:W-:Y:S11]  /*782b0*/  STL.64 [R1+0xbcd0], R10 ;  /* 0x00bcd00a01007387 */ /* 0x000ff60000100a00 */
[----:B------:R-:W-:Y:S11]  /*782c0*/  @!UPT UIADD3 URZ, URZ, URZ, URZ ;  /* 0x0000003f3f3ff290 */ /* 0x000ff6000fffe03f */
[----:B------:R-:W-:Y:S01]  /*782d0*/  STL.64 [R1+0x4a0], R16 ;  /* 0x0004a01001007387 */ /* 0x000fe20000100a00 */
[----:B------:R-:W-:Y:S02]  /*782e0*/  STL.64 [R1+0x4a8], R18 ;  /* 0x0004a81201007387 */ /* 0x000fe40000100a00 */
[----:B------:R-:W-:Y:S02]  /*782f0*/  STL.64 [R1+0xbd50], R26 ;  /* 0x00bd501a01007387 */ /* 0x000fe40000100a00 */
[----:B------:R-:W-:Y:S01]  /*78300*/  STL [R1+0xbd48], R25 ;  /* 0x00bd481901007387 */ /* 0x000fe20000100800 */
[----:B0-----:R0:W-:Y:S01]  /*78310*/  STL.64 [R1+0xbc18], R6 ;  /* 0x00bc180601007387 */ /* 0x0011e20000100a00 */
[----:B------:R-:W-:Y:S03]  /*78320*/  STL.64 [R1+0xbc10], R4 ;  /* 0x00bc100401007387 */ /* 0x000fe60000100a00 */
[----:B0-----:R-:W2:Y:S04]  /*78330*/  LDL R6, [R1+0xd8] ;  /* 0x0000d80001067983 */ /* 0x001ea80000100800 */
[----:B------:R-:W2:Y:S04]  /*78340*/  LDL R7, [R1+0xdc] ;  /* 0x0000dc0001077983 */ /* 0x000ea80000100800 */
[----:B--2---:R-:W-:Y:S01]  /*78350*/  STL.64 [R1+0xbd98], R6 ;  /* 0x00bd980601007387 */ /* 0x004fe20000100a00 */
[----:B------:R-:W2:Y:S02]  /*78360*/  LDL.LU R8, [R1+0x440] ;  /* 0x0004400001087983 */ /* 0x000ea40000300800 */
[----:B------:R-:W2:Y:S02]  /*78370*/  LDL.LU R9, [R1+0x444] ;  /* 0x0004440001097983 */ /* 0x000ea40000300800 */
[----:B------:R-:W3:Y:S01]  /*78380*/  LDL.LU R10, [R1+0x448] ;  /* 0x00044800010a7983 */ /* 0x000ee20000300800 */
[----:B------:R-:W3:Y:S04]  /*78390*/  LDL.LU R11, [R1+0x44c] ;  /* 0x00044c00010b7983 */ /* 0x000ee80000300800 */
[----:B---3--:R-:W-:Y:S01]  /*783a0*/  STL.64 [R1+0xbce0], R10 ;  /* 0x00bce00a01007387 */ /* 0x008fe20000100a00 */
[----:B--2---:R0:W-:Y:S03]  /*783b0*/  STL.64 [R1+0xbcd8], R8 ;  /* 0x00bcd80801007387 */ /* 0x0041e60000100a00 */
[----:B0-----:R-:W2:Y:S01]  /*783c0*/  LDL.LU R8, [R1+0x450] ;  /* 0x0004500001087983 */ /* 0x001ea20000300800 */
[----:B------:R-:W2:Y:S02]  /*783d0*/  LDL.LU R9, [R1+0x454] ;  /* 0x0004540001097983 */ /* 0x000ea40000300800 */
[----:B------:R-:W3:Y:S02]  /*783e0*/  LDL.LU R10, [R1+0x458] ;  /* 0x00045800010a7983 */ /* 0x000ee40000300800 */
[----:B------:R-:W3:Y:S01]  /*783f0*/  LDL.LU R11, [R1+0x45c] ;  /* 0x00045c00010b7983 */ /* 0x000ee20000300800 */
[----:B------:R-:W4:Y:S04]  /*78400*/  LDL.64 R18, [R1+0x138] ;  /* 0x0001380001127983 */ /* 0x000f280000100a00 */
[----:B----4-:R0:W-:Y:S04]  /*78410*/  STL.64 [R1+0xbdc0], R18 ;  /* 0x00bdc01201007387 */ /* 0x0101e80000100a00 */
[----:B0-----:R-:W4:Y:S04]  /*78420*/  LDL R18, [R1+0x148] ;  /* 0x0001480001127983 */ /* 0x001f280000100800 */
[----:B------:R-:W4:Y:S04]  /*78430*/  LDL R19, [R1+0x14c] ;  /* 0x00014c0001137983 */ /* 0x000f280000100800 */
[----:B----4-:R0:W-:Y:S01]  /*78440*/  STL.64 [R1+0xbdd8], R18 ;  /* 0x00bdd81201007387 */ /* 0x0101e20000100a00 */
[----:B------:R-:W4:Y:S02]  /*78450*/  LDL.LU R24, [R1+0x7f0] ;  /* 0x0007f00001187983 */ /* 0x000f240000300800 */
[----:B------:R-:W4:Y:S02]  /*78460*/  LDL.LU R25, [R1+0x7f4] ;  /* 0x0007f40001197983 */ /* 0x000f240000300800 */
[----:B------:R-:W2:Y:S01]  /*78470*/  LDL.LU R26, [R1+0x7f8] ;  /* 0x0007f800011a7983 */ /* 0x000ea20000300800 */
[----:B------:R-:W2:Y:S04]  /*78480*/  LDL.LU R27, [R1+0x7fc] ;  /* 0x0007fc00011b7983 */ /* 0x000ea80000300800 */
[----:B0-----:R-:W2:Y:S04]  /*78490*/  LDL R18, [R1+0x158] ;  /* 0x0001580001127983 */ /* 0x001ea80000100800 */
[----:B------:R-:W2:Y:S04]  /*784a0*/  LDL R19, [R1+0x15c] ;  /* 0x00015c0001137983 */ /* 0x000ea80000100800 */
[----:B--2---:R-:W-:Y:S01]  /*784b0*/  STL.64 [R1+0xbdf0], R18 ;  /* 0x00bdf01201007387 */ /* 0x004fe20000100a00 */
[----:B------:R-:W-:Y:S02]  /*784c0*/  STL.64 [R1+0xbdb8], R26 ;  /* 0x00bdb81a01007387 */ /* 0x000fe40000100a00 */
[----:B----4-:R0:W-:Y:S02]  /*784d0*/  STL.64 [R1+0xbdb0], R24 ;  /* 0x00bdb01801007387 */ /* 0x0101e40000100a00 */
[----:B0-----:R-:W2:Y:S01]  /*784e0*/  LDL.LU R24, [R1+0x800] ;  /* 0x0008000001187983 */ /* 0x001ea20000300800 */
[----:B------:R-:W2:Y:S02]  /*784f0*/  LDL.LU R25, [R1+0x804] ;  /* 0x0008040001197983 */ /* 0x000ea40000300800 */
[----:B------:R-:W4:Y:S02]  /*78500*/  LDL.LU R26, [R1+0x808] ;  /* 0x00080800011a7983 */ /* 0x000f240000300800 */
[----:B------:R-:W4:Y:S01]  /*78510*/  LDL.LU R27, [R1+0x80c] ;  /* 0x00080c00011b7983 */ /* 0x000f220000300800 */
[----:B------:R-:W2:Y:S04]  /*78520*/  LDL.64 R18, [R1+0x38] ;  /* 0x0000380001127983 */ /* 0x000ea80000100a00 */
        /* <DEDUP_REMOVED lines=12> */
[----:B---3--:R0:W-:Y:S01]  /*785f0*/  STL.64 [R1+0xbcf0], R10 ;  /* 0x00bcf00a01007387 */ /* 0x0081e20000100a00 */
[----:B------:R-:W-:Y:S02]  /*78600*/  STL.64 [R1+0xbce8], R8 ;  /* 0x00bce80801007387 */ /* 0x000fe40000100a00 */
[----:B0-----:R-:W-:-:S02]  /*78610*/  IMAD.MOV.U32 R11, RZ, RZ, R12 ;  /* 0x000000ffff0b7224 */ /* 0x001fc400078e000c */
[----:B------:R-:W-:Y:S01]  /*78620*/  IMAD.MOV.U32 R10, RZ, RZ, R13 ;  /* 0x000000ffff0a7224 */ /* 0x000fe200078e000d */
[----:B------:R-:W3:Y:S01]  /*78630*/  LDL.LU R12, [R1+0x7c0] ;  /* 0x0007c000010c7983 */ /* 0x000ee20000300800 */
[----:B------:R-:W3:Y:S02]  /*78640*/  LDL.LU R13, [R1+0x7c4] ;  /* 0x0007c400010d7983 */ /* 0x000ee40000300800 */
[----:B------:R-:W4:Y:S02]  /*78650*/  LDL.LU R14, [R1+0x7c8] ;  /* 0x0007c800010e7983 */ /* 0x000f240000300800 */
[----:B------:R-:W4:Y:S02]  /*78660*/  LDL.LU R15, [R1+0x7cc] ;  /* 0x0007cc00010f7983 */ /* 0x000f240000300800 */
[----:B----4-:R0:W-:Y:S01]  /*78670*/  STL.64 [R1+0xbd80], R14 ;  /* 0x00bd800e01007387 */ /* 0x0101e20000100a00 */
[----:B---3--:R-:W-:Y:S03]  /*78680*/  STL.64 [R1+0xbd78], R12 ;  /* 0x00bd780c01007387 */ /* 0x008fe60000100a00 */
[----:B0-----:R-:W3:Y:S04]  /*78690*/  LDL R14, [R1+0x108] ;  /* 0x00010800010e7983 */ /* 0x001ee80000100800 */
[----:B------:R-:W3:Y:S01]  /*786a0*/  LDL R15, [R1+0x10c] ;  /* 0x00010c00010f7983 */ /* 0x000ee20000100800 */
[----:B------:R-:W4:Y:S02]  /*786b0*/  LDL.LU R4, [R1+0x7e0] ;  /* 0x0007e00001047983 */ /* 0x000f240000300800 */
[----:B------:R-:W4:Y:S02]  /*786c0*/  LDL.LU R5, [R1+0x7e4] ;  /* 0x0007e40001057983 */ /* 0x000f240000300800 */
[----:B------:R-:W4:Y:S01]  /*786d0*/  LDL.LU R6, [R1+0x7e8] ;  /* 0x0007e80001067983 */ /* 0x000f220000300800 */
[----:B------:R-:W4:Y:S04]  /*786e0*/  LDL.LU R7, [R1+0x7ec] ;  /* 0x0007ec0001077983 */ /* 0x000f280000300800 */
[----:B---3--:R0:W-:Y:S04]  /*786f0*/  STL.64 [R1+0xbd90], R14 ;  /* 0x00bd900e01007387 */ /* 0x0081e80000100a00 */
[----:B0-----:R-:W4:Y:S01]  /*78700*/  LDL.64 R14, [R1+0x118] ;  /* 0x00011800010e7983 */ /* 0x001f220000100a00 */
[----:B------:R0:W-:Y:S02]  /*78710*/  STL.64 [R1+0xbd08], R10 ;  /* 0x00bd080a01007387 */ /* 0x0001e40000100a00 */
[----:B------:R-:W3:Y:S02]  /*78720*/  LDL.LU R8, [R1+0x830] ;  /* 0x0008300001087983 */ /* 0x000ee40000300800 */
[----:B------:R-:W3:Y:S01]  /*78730*/  LDL.LU R9, [R1+0x834] ;  /* 0x0008340001097983 */ /* 0x000ee20000300800 */
[----:B0-----:R-:W3:Y:S01]  /*78740*/  LDL.LU R10, [R1+0x838] ;  /* 0x00083800010a7983 */ /* 0x001ee20000300800 */
[----:B------:R-:W3:Y:S02]  /*78750*/  LDL.LU R11, [R1+0x83c] ;  /* 0x00083c00010b7983 */ /* 0x000ee40000300800 */
[C---:B---3--:R-:W-:Y:S11]  /*78760*/  HMMA.16816.F32 R8, R20.reuse, R18, R8 ;  /* 0x000000121408723c */ /* 0x048ff60000001808 */
[----:B------:R-:W-:Y:S11]  /*78770*/  @!UPT UIADD3 URZ, URZ, URZ, URZ ;  /* 0x0000003f3f3ff290 */ /* 0x000ff6000fffe03f */
[----:B------:R-:W-:Y:S01]  /*78780*/  @!UPT UIADD3 URZ, URZ, URZ, URZ ;  /* 0x0000003f3f3ff290 */ /* 0x000fe2000fffe03f */
[----:B------:R0:W-:Y:S01]  /*78790*/  STL.64 [R1+0x830], R8 ;  /* 0x0008300801007387 */ /* 0x0001e20000100a00 */
[----:B------:R-:W-:Y:S02]  /*787a0*/  STL.64 [R1+0x838], R10 ;  /* 0x0008380a01007387 */ /* 0x000fe40000100a00 */
[----:B0-----:R-:W-:Y:S02]  /*787b0*/  IMAD.MOV.U32 R9, RZ, RZ, R18 ;  /* 0x000000ffff097224 */ /* 0x001fe400078e0012 */
[----:B------:R-:W-:Y:S02]  /*787c0*/  IMAD.MOV.U32 R8, RZ, RZ, R19 ;  /* 0x000000ffff087224 */ /* 0x000fe400078e0013 */
[----:B------:R-:W2:Y:S02]  /*787d0*/  LDL.LU.64 R18, [R1+0xbdf0] ;  /* 0x00bdf00001127983 */ /* 0x000ea40000300a00 */
[C---:B--2---:R-:W-:Y:S02]  /*787e0*/  HMMA.16816.F32 R16, R20.reuse, R18, R24 ;  /* 0x000000121410723c */ /* 0x044fe40000001818 */
[----:B------:R-:W2:Y:S01]  /*787f0*/  LDL.LU.64 R26, [R1+0xbde8] ;  /* 0x00bde800011a7983 */ /* 0x000ea20000300a00 */
[----:B------:R-:W2:Y:S11]  /*78800*/  LDL.LU.64 R24, [R1+0xbde0] ;  /* 0x00bde00001187983 */ /* 0x000eb60000300a00 */
[----:B------:R-:W-:Y:S09]  /*78810*/  @!UPT UIADD3 URZ, URZ, URZ, URZ ;  /* 0x0000003f3f3ff290 */ /* 0x000ff2000fffe03f */
[----:B------:R-:W-:Y:S01]  /*78820*/  STL.64 [R1+0x820], R16 ;  /* 0x0008201001007387 */ /* 0x000fe20000100a00 */
        /* <DEDUP_REMOVED lines=9> */
[----:B------:R-:W-:Y:S02]  /*788c0*/  IMAD.MOV.U32 R10, RZ, RZ, R2 ;  /* 0x000000ffff0a7224 */ /* 0x000fe400078e0002 */
[----:B------:R-:W-:-:S05]  /*788d0*/  IMAD.MOV.U32 R11, RZ, RZ, R0 ;  /* 0x000000ffff0b7224 */ /* 0x000fca00078e0000 */
[----:B------:R-:W-:Y:S01]  /*788e0*/  STL.64 [R1+0xbd20], R10 ;  /* 0x00bd200a01007387 */ /* 0x000fe20000100a00 */
        /* <DEDUP_REMOVED lines=10> */
[----:B------:R-:W2:Y:S04]  /*78990*/  LDL.64 R26, [R1+0xe8] ;  /* 0x0000e800011a7983 */ /* 0x000ea80000100a00 */
[----:B--2---:R0:W-:Y:S11]  /*789a0*/  STL.64 [R1+0xbd68], R26 ;  /* 0x00bd681a01007387 */ /* 0x0041f60000100a00 */
[----:B------:R-:W-:Y:S07]  /*789b0*/  @!UPT UIADD3 URZ, URZ, URZ, URZ ;  /* 0x0000003f3f3ff290 */ /* 0x000fee000fffe03f */
[----:B------:R-:W-:Y:S02]  /*789c0*/  STL.64 [R1+0x7f0], R16 ;  /* 0x0007f01001007387 */ /* 0x000fe40000100a00 */
[----:B------:R-:W-:Y:S01]  /*789d0*/  STL.64 [R1+0x7f8], R18 ;  /* 0x0007f81201007387 */ /* 0x000fe20000100a00 */
[----:B0-----:R-:W2:Y:S01]  /*789e0*/  LDL.64 R26, [R1+0xf8] ;  /* 0x0000f800011a7983 */ /* 0x001ea20000100a00 */
[----:B----4-:R-:W-:Y:S03]  /*789f0*/  HMMA.16816.F32 R4, R20, R14, R4 ;  /* 0x0000000e1404723c */ /* 0x010fe60000001804 */
[----:B--2---:R0:W-:Y:S01]  /*78a00*/  STL.64 [R1+0xbd88], R26 ;  /* 0x00bd881a01007387 */ /* 0x0041e20000100a00 */
[----:B------:R-:W2:Y:S02]  /*78a10*/  LDL.LU R24, [R1+0x7d0] ;  /* 0x0007d00001187983 */ /* 0x000ea40000300800 */
[----:B------:R-:W2:Y:S01]  /*78a20*/  LDL.LU R25, [R1+0x7d4] ;  /* 0x0007d40001197983 */ /* 0x000ea20000300800 */
[----:B0-----:R-:W2:Y:S01]  /*78a30*/  LDL.LU R26, [R1+0x7d8] ;  /* 0x0007d800011a7983 */ /* 0x001ea20000300800 */
[----:B------:R-:W2:Y:S02]  /*78a40*/  LDL.LU R27, [R1+0x7dc] ;  /* 0x0007dc00011b7983 */ /* 0x000ea40000300800 */
[----:B------:R-:W3:Y:S02]  /*78a50*/  LDL.LU R16, [R1+0x490] ;  /* 0x0004900001107983 */ /* 0x000ee40000300800 */
[----:B------:R-:W3:Y:S01]  /*78a60*/  LDL.LU R17, [R1+0x494] ;  /* 0x0004940001117983 */ /* 0x000ee20000300800 */
[----:B------:R-:W4:Y:S01]  /*78a70*/  LDL.LU R18, [R1+0x498] ;  /* 0x0004980001127983 */ /* 0x000f220000300800 */
[----:B------:R-:W4:Y:S02]  /*78a80*/  LDL.LU R19, [R1+0x49c] ;  /* 0x00049c0001137983 */ /* 0x000f240000300800 */
[----:B------:R-:W-:Y:S01]  /*78a90*/  IMAD.MOV.U32 R10, RZ, RZ, R28 ;  /* 0x000000ffff0a7224 */ /* 0x000fe200078e001c */
[----:B----4-:R-:W-:Y:S01]  /*78aa0*/  STL.64 [R1+0xbd60], R18 ;  /* 0x00bd601201007387 */ /* 0x010fe20000100a00 */
[----:B---3--:R0:W-:Y:S03]  /*78ab0*/  STL.64 [R1+0xbd58], R16 ;  /* 0x00bd581001007387 */ /* 0x0081e60000100a00 */
[----:B0-----:R-:W3:Y:S01]  /*78ac0*/  LDL.LU R16, [R1+0x7b0] ;  /* 0x0007b00001107983 */ /* 0x001ee20000300800 */
[----:B------:R-:W3:Y:S02]  /*78ad0*/  LDL.LU R17, [R1+0x7b4] ;  /* 0x0007b40001117983 */ /* 0x000ee40000300800 */
[----:B------:R-:W3:Y:S02]  /*78ae0*/  LDL.LU R18, [R1+0x7b8] ;  /* 0x0007b80001127983 */ /* 0x000ee40000300800 */
[----:B------:R-:W3:Y:S01]  /*78af0*/  LDL.LU R19, [R1+0x7bc] ;  /* 0x0007bc0001137983 */ /* 0x000ee20000300800 */
[----:B------:R-:W4:Y:S01]  /*78b00*/  LDL.LU R28, [R1+0xbda0] ;  /* 0x00bda000011c7983 */ /* 0x000f220000300800 */
[----:B------:R0:W-:Y:S02]  /*78b10*/  STL.64 [R1+0x7e0], R4 ;  /* 0x0007e00401007387 */ /* 0x0001e40000100a00 */
[----:B------:R1:W-:Y:S02]  /*78b20*/  STL.64 [R1+0x7e8], R6 ;  /* 0x0007e80601007387 */ /* 0x0003e40000100a00 */
[----:B0-----:R-:W-:Y:S01]  /*78b30*/  IMAD.MOV.U32 R5, RZ, RZ, R14 ;  /* 0x000000ffff057224 */ /* 0x001fe200078e000e */
[----:B-1----:R-:W2:Y:S01]  /*78b40*/  LDL.LU.64 R6, [R1+0xbd98] ;  /* 0x00bd980001067983 */ /* 0x002ea20000300a00 */
[----:B------:R-:W-:-:S02]  /*78b50*/  IMAD.MOV.U32 R4, RZ, RZ, R15 ;  /* 0x000000ffff047224 */ /* 0x000fc400078e000f */
[----:B------:R-:W2:Y:S02]  /*78b60*/  LDL.LU.64 R14, [R1+0xbd90] ;  /* 0x00bd9000010e7983 */ /* 0x000ea40000300a00 */
[C---:B--2---:R-:W-:Y:S01]  /*78b70*/  HMMA.16816.F32 R12, R20.reuse, R14, R24 ;  /* 0x0000000e140c723c */ /* 0x044fe20000001818 */
[----:B------:R-:W2:Y:S11]  /*78b80*/  LDL.LU.64 R26, [R1+0xbd88] ;  /* 0x00bd8800011a7983 */ /* 0x000eb60000300a00 */
[----:B------:R-:W-:Y:S11]  /*78b90*/  @!UPT UIADD3 URZ, URZ, URZ, URZ ;  /* 0x0000003f3f3ff290 */ /* 0x000ff6000fffe03f */
        /* <DEDUP_REMOVED lines=10> */
[----:B------:R-:W-:Y:S02]  /*78c40*/  IMAD.MOV.U32 R13, RZ, RZ, R26 ;  /* 0x000000ffff0d7224 */ /* 0x000fe400078e001a */
[----:B------:R-:W-:Y:S02]  /*78c50*/  IMAD.MOV.U32 R12, RZ, RZ, R27 ;  /* 0x000000ffff0c7224 */ /* 0x000fe400078e001b */
[----:B------:R-:W3:Y:S04]  /*78c60*/  LDL.LU.64 R26, [R1+0xbd68] ;  /* 0x00bd6800011a7983 */ /* 0x000ee80000300a00 */
[----:B--2---:R-:W-:Y:S01]  /*78c70*/  STL.64 [R1+0xbd00], R14 ;  /* 0x00bd000e01007387 */ /* 0x004fe20000100a00 */
[----:B------:R0:W-:Y:S03]  /*78c80*/  STL.64 [R1+0xbcf8], R12 ;  /* 0x00bcf80c01007387 */ /* 0x0001e60000100a00 */
[----:B0-----:R-:W2:Y:S01]  /*78c90*/  LDL.LU R12, [R1+0x460] ;  /* 0x00046000010c7983 */ /* 0x001ea20000300800 */
[----:B------:R-:W2:Y:S02]  /*78ca0*/  LDL.LU R13, [R1+0x464] ;  /* 0x00046400010d7983 */ /* 0x000ea40000300800 */
[----:B------:R-:W2:Y:S02]  /*78cb0*/  LDL.LU R14, [R1+0x468] ;  /* 0x00046800010e7983 */ /* 0x000ea40000300800 */
[----:B------:R-:W2:Y:S01]  /*78cc0*/  LDL.LU R15, [R1+0x46c] ;  /* 0x00046c00010f7983 */ /* 0x000ea20000300800 */
[----:B---3--:R-:W-:Y:S01]  /*78cd0*/  HMMA.16816.F32 R16, R20, R26, R16 ;  /* 0x0000001a1410723c */ /* 0x008fe20000001810 */
[----:B--2---:R-:W-:Y:S01]  /*78ce0*/  STL.64 [R1+0xbd18], R14 ;  /* 0x00bd180e01007387 */ /* 0x004fe20000100a00 */
        /* <DEDUP_REMOVED lines=11> */
[----:B------:R-:W-:Y:S01]  /*78da0*/  STL.64 [R1+0x7b0], R16 ;  /* 0x0007b01001007387 */ /* 0x000fe20000100a00 */
[----:B------:R0:W-:Y:S03]  /*78db0*/  STL.64 [R1+0x7b8], R18 ;  /* 0x0007b81201007387 */ /* 0x0001e60000100a00 */
[----:B0-----:R-:W3:Y:S01]  /*78dc0*/  LDL.LU.64 R18, [R1+0xbd60] ;  /* 0x00bd600001127983 */ /* 0x001ee20000300a00 */
[----:B------:R-:W3:Y:S02]  /*78dd0*/  LDL.LU.64 R16, [R1+0xbd58] ;  /* 0x00bd580001107983 */ /* 0x000ee40000300a00 */
[----:B------:R-:W-:-:S02]  /*78de0*/  IMAD.MOV.U32 R11, RZ, RZ, R29 ;  /* 0x000000ffff0b7224 */ /* 0x000fc400078e001d */
[----:B------:R-:W-:Y:S02]  /*78df0*/  IMAD.MOV.U32 R29, RZ, RZ, R26 ;  /* 0x000000ffff1d7224 */ /* 0x000fe400078e001a */
[----:B------:R-:W-:Y:S02]  /*78e00*/  IMAD.MOV.U32 R24, RZ, RZ, R27 ;  /* 0x000000ffff187224 */ /* 0x000fe400078e001b */
[----:B------:R-:W2:Y:S01]  /*78e10*/  LDL.LU.64 R26, [R1+0xbd50] ;  /* 0x00bd5000011a7983 */ /* 0x000ea20000300a00 */
[----:B------:R-:W2:Y:S01]  /*78e20*/  LDL.LU R25, [R1+0xbd48] ;  /* 0x00bd480001197983 */ /* 0x000ea20000300800 */
[----:B---3--:R-:W-:Y:S02]  /*78e30*/  HMMA.16816.F32 R20, R20, R6, R16 ;  /* 0x000000061414723c */ /* 0x008fe40000001810 */
[----:B------:R-:W2:Y:S01]  /*78e40*/  LDL.LU.64 R18, [R1+0xbd40] ;  /* 0x00bd400001127983 */ /* 0x000ea20000300a00 */
[----:B------:R-:W2:Y:S11]  /*78e50*/  LDL.LU.64 R16, [R1+0xbd38] ;  /* 0x00bd380001107983 */ /* 0x000eb60000300a00 */
[----:B------:R-:W-:Y:S09]  /*78e60*/  @!UPT UIADD3 URZ, URZ, URZ, URZ ;  /* 0x0000003f3f3ff290 */ /* 0x000ff2000fffe03f */
[----:B------:R0:W-:Y:S01]  /*78e70*/  STL.64 [R1+0x490], R20 ;  /* 0x0004901401007387 */ /* 0x0001e20000100a00 */
[----:B------:R1:W-:Y:S03]  /*78e80*/  STL.64 [R1+0x498], R22 ;  /* 0x0004981601007387 */ /* 0x0003e60000100a00 */
[----:B0-----:R-:W3:Y:S01]  /*78e90*/  LDL.LU R20, [R1+0x430] ;  /* 0x0004300001147983 */ /* 0x001ee20000300800 */
[----:B------:R-:W3:Y:S02]  /*78ea0*/  LDL.LU R21, [R1+0x434] ;  /* 0x0004340001157983 */ /* 0x000ee40000300800 */
[----:B-1----:R-:W3:Y:S02]  /*78eb0*/  LDL.LU R22, [R1+0x438] ;  /* 0x0004380001167983 */ /* 0x002ee40000300800 */
[----:B------:R-:W3:Y:S01]  /*78ec0*/  LDL.LU R23, [R1+0x43c] ;  /* 0x00043c0001177983 */ /* 0x000ee20000300800 */
[----:B------:R0:W-:Y:S02]  /*78ed0*/  STL.64 [R1+0xbc28], R6 ;  /* 0x00bc280601007387 */ /* 0x0001e40000100a00 */
[----:B0-----:R-:W-:-:S02]  /*78ee0*/  IMAD.MOV.U32 R6, RZ, RZ, R9 ;  /* 0x000000ffff067224 */ /* 0x001fc400078e0009 */
[----:B------:R-:W-:Y:S01]  /*78ef0*/  IMAD.MOV.U32 R7, RZ, RZ, R8 ;  /* 0x000000ffff077224 */ /* 0x000fe200078e0008 */
[----:B------:R-:W-:Y:S01]  /*78f00*/  STL.64 [R1+0xbcc0], R4 ;  /* 0x00bcc00401007387 */ /* 0x000fe20000100a00 */
        /* <DEDUP_REMOVED lines=34> */
[----:B0-----:R-:W3:Y:S01]  /*79130*/  LDL.LU.64 R10, [R1+0xbcd0] ;  /* 0x00bcd000010a7983 */ /* 0x001ee20000300a00 */
[----:B------:R-:W-:Y:S02]  /*79140*/  STL.64 [R1+0xbc60], R14 ;  /* 0x00bc600e01007387 */ /* 0x000fe40000100a00 */
[----:B------:R0:W-:Y:S02]  /*79150*/  STL.64 [R1+0xbcc8], R12 ;  /* 0x00bcc80c01007387 */ /* 0x0001e40000100a00 */
[----:B0-----:R-:W2:Y:S01]  /*79160*/  LDL.LU R12, [R1+0x7a0] ;  /* 0x0007a000010c7983 */ /* 0x001ea20000300800 */
[----:B------:R-:W2:Y:S02]  /*79170*/  LDL.LU R13, [R1+0x7a4] ;  /* 0x0007a400010d7983 */ /* 0x000ea40000300800 */
[----:B------:R-:W2:Y:S02]  /*79180*/  LDL.LU R14, [R1+0x7a8] ;  /* 0x0007a800010e7983 */ /* 0x000ea40000300800 */
[----:B------:R-:W2:Y:S01]  /*79190*/  LDL.LU R15, [R1+0x7ac] ;  /* 0x0007ac00010f7983 */ /* 0x000ea20000300800 */
[C---:B---3--:R-:W-:Y:S01]  /*791a0*/  HMMA.16816.F32 R20, R16.reuse, R10, R20 ;  /* 0x0000000a1014723c */ /* 0x048fe20000001814 */
[----:B------:R-:W-:Y:S01]  /*791b0*/  STL [R1+0xbbb0], R10 ;  /* 0x00bbb00a01007387 */ /* 0x000fe20000100800 */
[----:B------:R-:W-:Y:S11]  /*791c0*/  STL [R1+0xbbac], R11 ;  /* 0x00bbac0b01007387 */ /* 0x000ff60000100800 */
[----:B------:R-:W-:Y:S10]  /*791d0*/  @!UPT UIADD3 URZ, URZ, URZ, URZ ;  /* 0x0000003f3f3ff290 */ /* 0x000ff4000fffe03f */
[----:B------:R-:W-:Y:S01]  /*791e0*/  STL.64 [R1+0x430], R20 ;  /* 0x0004301401007387 */ /* 0x000fe20000100a00 */
[----:B------:R-:W-:Y:S02]  /*791f0*/  STL.64 [R1+0x438], R22 ;  /* 0x0004381601007387 */ /* 0x000fe40000100a00 */
[----:B------:R-:W0:Y:S04]  /*79200*/  LDSM.16.MT88.4 R20, [R25+0xc180] ;  /* 0x00c180001914783b */ /* 0x000e280000004200 */
[----:B------:R-:W3:Y:S01]  /*79210*/  LDL.LU R8, [R1+0x790] ;  /* 0x0007900001087983 */ /* 0x000ee20000300800 */
[----:B------:R-:W3:Y:S01]  /*79220*/  LDL.LU R9, [R1+0x794] ;  /* 0x0007940001097983 */ /* 0x000ee20000300800 */
[----:B------:R-:W-:Y:S02]  /*79230*/  STL [R1+0xbbb4], R25 ;  /* 0x00bbb41901007387 */ /* 0x000fe40000100800 */
[----:B------:R-:W-:Y:S01]  /*79240*/  STL.64 [R1+0xbcb8], R26 ;  /* 0x00bcb81a01007387 */ /* 0x000fe20000100a00 */
[----:B0-----:R-:W-:Y:S01]  /*79250*/  STL [R1+0xbad8], R23 ;  /* 0x00bad81701007387 */ /* 0x001fe20000100800 */
[----:B------:R0:W-:Y:S02]  /*79260*/  STL [R1+0xbbd0], R22 ;  /* 0x00bbd01601007387 */ /* 0x0001e40000100800 */
[----:B------:R-:W-:Y:S01]  /*79270*/  STL.64 [R1+0xbbc8], R20 ;  /* 0x00bbc81401007387 */ /* 0x000fe20000100a00 */
[----:B0-----:R-:W3:Y:S01]  /*79280*/  LDL.64 R22, [R1+0x158] ;  /* 0x0001580001167983 */ /* 0x001ee20000100a00 */
[----:B--2---:R-:W-:Y:S01]  /*79290*/  HMMA.16816.F32 R4, R16, R6, R12 ;  /* 0x000000061004723c */ /* 0x004fe2000000180c */
[----:B----4-:R-:W-:-:S02]  /*792a0*/  IMAD.MOV.U32 R10, RZ, RZ, R28 ;  /* 0x000000ffff0a7224 */ /* 0x010fc400078e001c */
[----:B------:R-:W-:Y:S01]  /*792b0*/  IMAD.MOV.U32 R11, RZ, RZ, R3 ;  /* 0x000000ffff0b7224 */ /* 0x000fe200078e0003 */
[----:B------:R-:W2:Y:S11]  /*792c0*/  LDL.LU.64 R12, [R1+0xbcc8] ;  /* 0x00bcc800010c7983 */ /* 0x000eb60000300a00 */
[----:B------:R-:W-:Y:S09]  /*792d0*/  @!UPT UIADD3 URZ, URZ, URZ, URZ ;  /* 0x0000003f3f3ff290 */ /* 0x000ff2000fffe03f */
[----:B------:R-:W-:Y:S02]  /*792e0*/  IMAD.MOV.U32 R3, RZ, RZ, R7 ;  /* 0x000000ffff037224 */ /* 0x000fe400078e0007 */
[----:B------:R-:W-:Y:S01]  /*792f0*/  IMAD.MOV.U32 R28, RZ, RZ, R6 ;  /* 0x000000ffff1c7224 */ /* 0x000fe200078e0006 */
[----:B------:R0:W-:Y:S04]  /*79300*/  STL.64 [R1+0x7a0], R4 ;  /* 0x0007a00401007387 */ /* 0x0001e80000100a00 */
[----:B0-----:R-:W4:Y:S01]  /*79310*/  LDL.LU.64 R4, [R1+0xbcc0] ;  /* 0x00bcc00001047983 */ /* 0x001f220000300a00 */
[----:B------:R-:W-:Y:S02]  /*79320*/  STL [R1+0xb364], R3 ;  /* 0x00b3640301007387 */ /* 0x000fe40000100800 */
[----:B------:R-:W-:Y:S01]  /*79330*/  STL [R1+0xb360], R28 ;  /* 0x00b3601c01007387 */ /* 0x000fe20000100800 */
[----:B---3--:R-:W-:Y:S11]  /*79340*/  HMMA.16816.F32 R8, R16, R22, R8 ;  /* 0x000000161008723c */ /* 0x008ff60000001808 */
[----:B------:R-:W-:Y:S11]  /*79350*/  @!UPT UIADD3 URZ, URZ, URZ, URZ ;  /* 0x0000003f3f3ff290 */ /* 0x000ff6000fffe03f */
[----:B------:R-:W-:Y:S01]  /*79360*/  @!UPT UIADD3 URZ, URZ, URZ, URZ ;  /* 0x0000003f3f3ff290 */ /* 0x000fe2000fffe03f */
[----:B------:R0:W-:Y:S01]  /*79370*/  STL.64 [R1+0x790], R8 ;  /* 0x0007900801007387 */ /* 0x0001e20000100a00 */
[----:B------:R-:W-:Y:S02]  /*79380*/  STL.64 [R1+0x798], R10 ;  /* 0x0007980a01007387 */ /* 0x000fe40000100a00 */
[----:B------:R-:W3:Y:S02]  /*79390*/  LDL.LU R20, [R1+0x3f0] ;  /* 0x0003f00001147983 */ /* 0x000ee40000300800 */
[----:B------:R-:W3:Y:S02]  /*793a0*/  LDL.LU R21, [R1+0x3f4] ;  /* 0x0003f40001157983 */ /* 0x000ee40000300800 */
[----:B0-----:R-:W-:Y:S02]  /*793b0*/  IMAD.MOV.U32 R9, RZ, RZ, R22 ;  /* 0x000000ffff097224 */ /* 0x001fe400078e0016 */
[----:B------:R-:W-:Y:S01]  /*793c0*/  IMAD.MOV.U32 R8, RZ, RZ, R23 ;  /* 0x000000ffff087224 */ /* 0x000fe200078e0017 */
[----:B------:R-:W2:Y:S01]  /*793d0*/  LDL.LU R22, [R1+0x3f8] ;  /* 0x0003f80001167983 */ /* 0x000ea20000300800 */
[----:B------:R-:W2:Y:S03]  /*793e0*/  LDL.LU R23, [R1+0x3fc] ;  /* 0x0003fc0001177983 */ /* 0x000ea60000300800 */
[----:B--2---:R0:W-:Y:S01]  /*793f0*/  STL.64 [R1+0xbbe0], R22 ;  /* 0x00bbe01601007387 */ /* 0x0041e20000100a00 */
[----:B---3--:R-:W-:Y:S03]  /*79400*/  STL.64 [R1+0xbbd8], R20 ;  /* 0x00bbd81401007387 */ /* 0x008fe60000100a00 */
[----:B0-----:R-:W2:Y:S04]  /*79410*/  LDL.64 R22, [R1+0x18] ;  /* 0x0000180001167983 */ /* 0x001ea80000100a00 */
[----:B--2---:R0:W-:Y:S04]  /*79420*/  STL.64 [R1+0xbbf8], R22 ;  /* 0x00bbf81601007387 */ /* 0x0041e80000100a00 */
[----:B0-----:R-:W2:Y:S04]  /*79430*/  LDL.64 R22, [R1+0x28] ;  /* 0x0000280001167983 */ /* 0x001ea80000100a00 */
[----:B--2---:R0:W-:Y:S01]  /*79440*/  STL.64 [R1+0xbc20], R22 ;  /* 0x00bc201601007387 */ /* 0x0041e20000100a00 */
[----:B------:R-:W2:Y:S02]  /*79450*/  LDL.LU R20, [R1+0x420] ;  /* 0x0004200001147983 */ /* 0x000ea40000300800 */
[----:B------:R-:W2:Y:S01]  /*79460*/  LDL.LU R21, [R1+0x424] ;  /* 0x0004240001157983 */ /* 0x000ea20000300800 */
[----:B0-----:R-:W3:Y:S01]  /*79470*/  LDL.LU R22, [R1+0x428] ;  /* 0x0004280001167983 */ /* 0x001ee20000300800 */
[----:B------:R-:W3:Y:S02]  /*79480*/  LDL.LU R23, [R1+0x42c] ;  /* 0x00042c0001177983 */ /* 0x000ee40000300800 */
[----:B------:R-:W-:-:S02]  /*79490*/  IMAD.MOV.U32 R6, RZ, RZ, R29 ;  /* 0x000000ffff067224 */ /* 0x000fc400078e001d */
[----:B------:R-:W-:Y:S01]  /*794a0*/  IMAD.MOV.U32 R7, RZ, RZ, R24 ;  /* 0x000000ffff077224 */ /* 0x000fe200078e0018 */
[----:B---3--:R-:W-:Y:S01]  /*794b0*/  STL.64 [R1+0xbc38], R22 ;  /* 0x00bc381601007387 */ /* 0x008fe20000100a00 */
[----:B--2---:R0:W-:Y:S03]  /*794c0*/  STL.64 [R1+0xbc30], R20 ;  /* 0x00bc301401007387 */ /* 0x0041e60000100a00 */
[----:B------:R1:W-:Y:S01]  /*794d0*/  STL.64 [R1+0xbc40], R6 ;  /* 0x00bc400601007387 */ /* 0x0003e20000100a00 */
[----:B0-----:R-:W2:Y:S01]  /*794e0*/  LDL.LU R20, [R1+0x720] ;  /* 0x0007200001147983 */ /* 0x001ea20000300800 */
[----:B------:R-:W2:Y:S02]  /*794f0*/  LDL.LU R21, [R1+0x724] ;  /* 0x0007240001157983 */ /* 0x000ea40000300800 */
[----:B------:R-:W3:Y:S02]  /*79500*/  LDL.LU R22, [R1+0x728] ;  /* 0x0007280001167983 */ /* 0x000ee40000300800 */
[----:B------:R-:W3:Y:S02]  /*79510*/  LDL.LU R23, [R1+0x72c] ;  /* 0x00072c0001177983 */ /* 0x000ee40000300800 */
[----:B-1----:R-:W-:-:S02]  /*79520*/  IMAD.MOV.U32 R7, RZ, RZ, R12 ;  /* 0x000000ffff077224 */ /* 0x002fc400078e000c */
[----:B------:R-:W-:Y:S01]  /*79530*/  IMAD.MOV.U32 R6, RZ, RZ, R13 ;  /* 0x000000ffff067224 */ /* 0x000fe200078e000d */
[----:B---3--:R-:W-:Y:S01]  /*79540*/  STL.64 [R1+0xbc50], R22 ;  /* 0x00bc501601007387 */ /* 0x008fe20000100a00 */
[----:B--2---:R-:W-:Y:S02]  /*79550*/  STL.64 [R1+0xbc48], R20 ;  /* 0x00bc481401007387 */ /* 0x004fe40000100a00 */
[----:B------:R-:W2:Y:S02]  /*79560*/  LDL.LU R12, [R1+0x740] ;  /* 0x00074000010c7983 */ /* 0x000ea40000300800 */
[----:B------:R-:W2:Y:S01]  /*79570*/  LDL.LU R13, [R1+0x744] ;  /* 0x00074400010d7983 */ /* 0x000ea20000300800 */
[----:B------:R-:W3:Y:S01]  /*79580*/  LDL.LU R14, [R1+0x748] ;  /* 0x00074800010e7983 */ /* 0x000ee20000300800 */
[----:B------:R-:W3:Y:S02]  /*79590*/  LDL.LU R15, [R1+0x74c] ;  /* 0x00074c00010f7983 */ /* 0x000ee40000300800 */
[----:B------:R-:W2:Y:S01]  /*795a0*/  LDL.64 R26, [R1+0x148] ;  /* 0x00014800011a7983 */ /* 0x000ea20000100a00 */
[----:B---3--:R4:W-:Y:S01]  /*795b0*/  STL.64 [R1+0xbc70], R14 ;  /* 0x00bc700e01007387 */ /* 0x0089e20000100a00 */
[----:B--2---:R-:W-:Y:S02]  /*795c0*/  STL.64 [R1+0xbc68], R12 ;  /* 0x00bc680c01007387 */ /* 0x004fe40000100a00 */
[----:B----4-:R-:W-:-:S02]  /*795d0*/  IMAD.MOV.U32 R14, RZ, RZ, R5 ;  /* 0x000000ffff0e7224 */ /* 0x010fc400078e0005 */
[----:B------:R-:W-:-:S05]  /*795e0*/  IMAD.MOV.U32 R15, RZ, RZ, R4 ;  /* 0x000000ffff0f7224 */ /* 0x000fca00078e0004 */
[----:B------:R0:W-:Y:S04]  /*795f0*/  STL.64 [R1+0xbc80], R14 ;  /* 0x00bc800e01007387 */ /* 0x0001e80000100a00 */
[----:B0-----:R-:W2:Y:S04]  /*79600*/  LDL.64 R14, [R1+0x128] ;  /* 0x00012800010e7983 */ /* 0x001ea80000100a00 */
[----:B--2---:R0:W-:Y:S02]  /*79610*/  STL.64 [R1+0xbc98], R14 ;  /* 0x00bc980e01007387 */ /* 0x0041e40000100a00 */
[----:B0-----:R-:W-:-:S02]  /*79620*/  IMAD.MOV.U32 R14, RZ, RZ, R2 ;  /* 0x000000ffff0e7224 */ /* 0x001fc400078e0002 */
[----:B------:R-:W-:-:S05]  /*79630*/  IMAD.MOV.U32 R15, RZ, RZ, R0 ;  /* 0x000000ffff0f7224 */ /* 0x000fca00078e0000 */
[----:B------:R0:W-:Y:S01]  /*79640*/  STL.64 [R1+0xbcb0], R14 ;  /* 0x00bcb00e01007387 */ /* 0x0001e20000100a00 */
[----:B------:R-:W2:Y:S02]  /*79650*/  LDL.LU R12, [R1+0x780] ;  /* 0x00078000010c7983 */ /* 0x000ea40000300800 */
[----:B------:R-:W2:Y:S01]  /*79660*/  LDL.LU R13, [R1+0x784] ;  /* 0x00078400010d7983 */ /* 0x000ea20000300800 */
[----:B0-----:R-:W2:Y:S01]  /*79670*/  LDL.LU R14, [R1+0x788] ;  /* 0x00078800010e7983 */ /* 0x001ea20000300800 */
[----:B------:R-:W2:Y:S02]  /*79680*/  LDL.LU R15, [R1+0x78c] ;  /* 0x00078c00010f7983 */ /* 0x000ea40000300800 */
[----:B------:R0:W-:Y:S02]  /*79690*/  STL.64 [R1+0xbc58], R6 ;  /* 0x00bc580601007387 */ /* 0x0001e40000100a00 */
[----:B0-----:R-:W3:Y:S04]  /*796a0*/  LDL.64 R6, [R1+0x108] ;  /* 0x0001080001067983 */ /* 0x001ee80000100a00 */
[----:B---3--:R0:W-:Y:S01]  /*796b0*/  STL.64 [R1+0xbc78], R6 ;  /* 0x00bc780601007387 */ /* 0x0081e20000100a00 */
[----:B------:R-:W3:Y:S02]  /*796c0*/  LDL.LU R4, [R1+0x750] ;  /* 0x0007500001047983 */ /* 0x000ee40000300800 */
[----:B------:R-:W3:Y:S01]  /*796d0*/  LDL.LU R5, [R1+0x754] ;  /* 0x0007540001057983 */ /* 0x000ee20000300800 */
[----:B0-----:R-:W4:Y:S01]  /*796e0*/  LDL.LU R6, [R1+0x758] ;  /* 0x0007580001067983 */ /* 0x001f220000300800 */
[----:B------:R-:W4:Y:S01]  /*796f0*/  LDL.LU R7, [R1+0x75c] ;  /* 0x00075c0001077983 */ /* 0x000f220000300800 */
[----:B--2---:R-:W-:Y:S02]  /*79700*/  HMMA.16816.F32 R12, R16, R26, R12 ;  /* 0x0000001a100c723c */ /* 0x004fe4000000180c */
[----:B----4-:R-:W-:Y:S01]  /*79710*/  STL.64 [R1+0xbc90], R6 ;  /* 0x00bc900601007387 */ /* 0x010fe20000100a00 */
[----:B---3--:R0:W-:Y:S03]  /*79720*/  STL.64 [R1+0xbc88], R4 ;  /* 0x00bc880401007387 */ /* 0x0081e60000100a00 */
[----:B0-----:R-:W2:Y:S01]  /*79730*/  LDL.LU R4, [R1+0x760] ;  /* 0x0007600001047983 */ /* 0x001ea20000300800 */
[----:B------:R-:W2:Y:S02]  /*79740*/  LDL.LU R5, [R1+0x764] ;  /* 0x0007640001057983 */ /* 0x000ea40000300800 */
[----:B------:R-:W3:Y:S02]  /*79750*/  LDL.LU R6, [R1+0x768] ;  /* 0x0007680001067983 */ /* 0x000ee40000300800 */
[----:B------:R-:W3:Y:S02]  /*79760*/  LDL.LU R7, [R1+0x76c] ;  /* 0x00076c0001077983 */ /* 0x000ee40000300800 */
[----:B------:R-:W-:-:S02]  /*79770*/  IMAD.MOV.U32 R11, RZ, RZ, R26 ;  /* 0x000000ffff0b7224 */ /* 0x000fc400078e001a */
[----:B------:R-:W-:-:S09]  /*79780*/  IMAD.MOV.U32 R24, RZ, RZ, R27 ;  /* 0x000000ffff187224 */ /* 0x000fd200078e001b */
[----:B------:R-:W-:Y:S02]  /*79790*/  IMAD.MOV.U32 R3, RZ, RZ, R14 ;  /* 0x000000ffff037224 */ /* 0x000fe400078e000e */
        /* <DEDUP_REMOVED lines=11> */
[----:B------:R-:W4:Y:S01]  /*79850*/  LDL.LU.64 R26, [R1+0xbcb8] ;  /* 0x00bcb800011a7983 */ /* 0x000f220000300a00 */
[----:B------:R2:W-:Y:S02]  /*79860*/  STL.64 [R1+0x780], R12 ;  /* 0x0007800c01007387 */ /* 0x0005e40000100a00 */
[----:B------:R-:W2:Y:S02]  /*79870*/  LDL.LU.64 R14, [R1+0xbcb0] ;  /* 0x00bcb000010e7983 */ /* 0x000ea40000300a00 */
[----:B------:R-:W-:Y:S01]  /*79880*/  STL [R1+0xb39c], R28 ;  /* 0x00b39c1c01007387 */ /* 0x000fe20000100800 */
[----:B------:R-:W-:Y:S01]  /*79890*/  STL [R1+0xb398], R3 ;  /* 0x00b3980301007387 */ /* 0x000fe20000100800 */
[C---:B--2---:R-:W-:Y:S03]  /*798a0*/  HMMA.16816.F32 R12, R16.reuse, R14, R4 ;  /* 0x0000000e100c723c */ /* 0x044fe60000001804 */
[----:B------:R-:W2:Y:S01]  /*798b0*/  LDL.LU.64 R6, [R1+0xbca8] ;  /* 0x00bca80001067983 */ /* 0x000ea20000300a00 */
[----:B------:R-:W2:Y:S11]  /*798c0*/  LDL.LU.64 R4, [R1+0xbca0] ;  /* 0x00bca00001047983 */ /* 0x000eb60000300a00 */
[----:B------:R-:W-:Y:S08]  /*798d0*/  @!UPT UIADD3 URZ, URZ, URZ, URZ ;  /* 0x0000003f3f3ff290 */ /* 0x000ff0000fffe03f */
[----:B------:R-:W-:Y:S01]  /*798e0*/  STL.64 [R1+0x770], R12 ;  /* 0x0007700c01007387 */ /* 0x000fe20000100a00 */
[----:B------:R0:W-:Y:S03]  /*798f0*/  STL.64 [R1+0x778], R14 ;  /* 0x0007780e01007387 */ /* 0x0001e60000100a00 */
[----:B0-----:R-:W2:Y:S02]  /*79900*/  LDL.LU.64 R14, [R1+0xbc98] ;  /* 0x00bc9800010e7983 */ /* 0x001ea40000300a00 */
        /* <DEDUP_REMOVED lines=11> */
[----:B0-----:R-:W3:Y:S01]  /*799c0*/  LDL.LU R8, [R1+0x400] ;  /* 0x0004000001087983 */ /* 0x001ee20000300800 */
[----:B------:R-:W3:Y:S02]  /*799d0*/  LDL.LU R9, [R1+0x404] ;  /* 0x0004040001097983 */ /* 0x000ee40000300800 */
[----:B------:R-:W3:Y:S02]  /*799e0*/  LDL.LU R10, [R1+0x408] ;  /* 0x00040800010a7983 */ /* 0x000ee40000300800 */
[----:B------:R-:W3:Y:S01]  /*799f0*/  LDL.LU R11, [R1+0x40c] ;  /* 0x00040c00010b7983 */ /* 0x000ee20000300800 */
[C---:B--2---:R-:W-:Y:S01]  /*79a00*/  HMMA.16816.F32 R12, R16.reuse, R14, R4 ;  /* 0x0000000e100c723c */ /* 0x044fe20000001804 */
[----:B---3--:R-:W-:Y:S01]  /*79a10*/  STL.64 [R1+0xbc08], R10 ;  /* 0x00bc080a01007387 */ /* 0x008fe20000100a00 */
[----:B------:R0:W-:Y:S03]  /*79a20*/  STL.64 [R1+0xbc00], R8 ;  /* 0x00bc000801007387 */ /* 0x0001e60000100a00 */
[----:B0-----:R-:W2:Y:S01]  /*79a30*/  LDL.LU R8, [R1+0x410] ;  /* 0x0004100001087983 */ /* 0x001ea20000300800 */
[----:B------:R-:W2:Y:S02]  /*79a40*/  LDL.LU R9, [R1+0x414] ;  /* 0x0004140001097983 */ /* 0x000ea40000300800 */
[----:B------:R-:W2:Y:S02]  /*79a50*/  LDL.LU R10, [R1+0x418] ;  /* 0x00041800010a7983 */ /* 0x000ea40000300800 */
[----:B------:R-:W2:Y:S01]  /*79a60*/  LDL.LU R11, [R1+0x41c] ;  /* 0x00041c00010b7983 */ /* 0x000ea20000300800 */
[----:B----4-:R0:W-:Y:S01]  /*79a70*/  STL.64 [R1+0xbbc0], R26 ;  /* 0x00bbc01a01007387 */ /* 0x0101e20000100a00 */
[----:B------:R-:W-:Y:S03]  /*79a80*/  STL.64 [R1+0xbbb8], R24 ;  /* 0x00bbb81801007387 */ /* 0x000fe60000100a00 */
[----:B0-----:R-:W3:Y:S01]  /*79a90*/  LDL.64 R26, [R1+0x8] ;  /* 0x00000800011a7983 */ /* 0x001ee20000100a00 */
[----:B------:R-:W4:Y:S07]  /*79aa0*/  LDL.LU.64 R6, [R1+0xbc78] ;  /* 0x00bc780001067983 */ /* 0x000f2e0000300a00 */
[----:B------:R-:W-:Y:S02]  /*79ab0*/  STL.64 [R1+0x750], R12 ;  /* 0x0007500c01007387 */ /* 0x000fe40000100a00 */
[----:B------:R0:W-:Y:S02]  /*79ac0*/  STL.64 [R1+0x758], R14 ;  /* 0x0007580e01007387 */ /* 0x0001e40000100a00 */
[----:B0-----:R-:W4:Y:S01]  /*79ad0*/  LDL.LU.64 R14, [R1+0xbc70] ;  /* 0x00bc7000010e7983 */ /* 0x001f220000300a00 */
[----:B------:R-:W4:Y:S02]  /*79ae0*/  LDL.LU.64 R12, [R1+0xbc68] ;  /* 0x00bc6800010c7983 */ /* 0x000f240000300a00 */
[C---:B----4-:R-:W-:Y:S11]  /*79af0*/  HMMA.16816.F32 R12, R16.reuse, R6, R12 ;  /* 0x00000006100c723c */ /* 0x050ff6000000180c */
[----:B------:R-:W-:Y:S11]  /*79b00*/  @!UPT UIADD3 URZ, URZ, URZ, URZ ;  /* 0x0000003f3f3ff290 */ /* 0x000ff6000fffe03f */
[----:B------:R-:W-:Y:S01]  /*79b10*/  @!UPT UIADD3 URZ, URZ, URZ, URZ ;  /* 0x0000003f3f3ff290 */ /* 0x000fe2000fffe03f */
[----:B------:R0:W-:Y:S01]  /*79b20*/  STL.64 [R1+0x740], R12 ;  /* 0x0007400c01007387 */ /* 0x0001e20000100a00 */
[----:B------:R1:W-:Y:S02]  /*79b30*/  STL.64 [R1+0x748], R14 ;  /* 0x0007480e01007387 */ /* 0x0003e40000100a00 */
[----:B0-----:R-:W-:Y:S01]  /*79b40*/  IMAD.MOV.U32 R13, RZ, RZ, R6 ;  /* 0x000000ffff0d7224 */ /* 0x001fe200078e0006 */
[----:B-1----:R-:W4:Y:S01]  /*79b50*/  LDL.LU.64 R14, [R1+0xbc60] ;  /* 0x00bc6000010e7983 */ /* 0x002f220000300a00 */
[----:B------:R-:W-:Y:S02]  /*79b60*/  IMAD.MOV.U32 R12, RZ, RZ, R7 ;  /* 0x000000ffff0c7224 */ /* 0x000fe400078e0007 */
[----:B------:R-:W2:Y:S02]  /*79b70*/  LDL.LU.64 R6, [R1+0xbc58] ;  /* 0x00bc580001067983 */ /* 0x000ea40000300a00 */
[C---:B--2---:R-:W-:Y:S01]  /*79b80*/  HMMA.16816.F32 R4, R16.reuse, R6, R20 ;  /* 0x000000061004723c */ /* 0x044fe20000001814 */
[----:B------:R-:W2:Y:S01]  /*79b90*/  LDL.LU.64 R22, [R1+0xbc50] ;  /* 0x00bc500001167983 */ /* 0x000ea20000300a00 */
[----:B------:R-:W2:Y:S11]  /*79ba0*/  LDL.LU.64 R20, [R1+0xbc48] ;  /* 0x00bc480001147983 */ /* 0x000eb60000300a00 */
[----:B------:R-:W-:Y:S10]  /*79bb0*/  @!UPT UIADD3 URZ, URZ, URZ, URZ ;  /* 0x0000003f3f3ff290 */ /* 0x000ff4000fffe03f */
        /* <DEDUP_REMOVED lines=12> */
[----:B------:R-:W2:Y:S02]  /*79c80*/  LDL.LU.64 R6, [R1+0xbc18] ;  /* 0x00bc180001067983 */ /* 0x000ea40000300a00 */
[----:B------:R-:W2:Y:S11]  /*79c90*/  LDL.LU.64 R4, [R1+0xbc10] ;  /* 0x00bc100001047983 */ /* 0x000eb60000300a00 */
[----:B------:R-:W-:Y:S07]  /*79ca0*/  @!UPT UIADD3 URZ, URZ, URZ, URZ ;  /* 0x0000003f3f3ff290 */ /* 0x000fee000fffe03f */
[----:B------:R0:W-:Y:S01]  /*79cb0*/  STL.64 [R1+0x420], R16 ;  /* 0x0004201001007387 */ /* 0x0001e20000100a00 */
[----:B------:R1:W-:Y:S03]  /*79cc0*/  STL.64 [R1+0x428], R18 ;  /* 0x0004281201007387 */ /* 0x0003e60000100a00 */
[----:B0-----:R-:W4:Y:S01]  /*79cd0*/  LDL.LU R16, [R1+0x3d0] ;  /* 0x0003d00001107983 */ /* 0x001f220000300800 */
[----:B------:R-:W4:Y:S02]  /*79ce0*/  LDL.LU R17, [R1+0x3d4] ;  /* 0x0003d40001117983 */ /* 0x000f240000300800 */
[----:B-1----:R-:W4:Y:S02]  /*79cf0*/  LDL.LU R18, [R1+0x3d8] ;  /* 0x0003d80001127983 */ /* 0x002f240000300800 */
        /* <DEDUP_REMOVED lines=18> */
[----:B------:R-:W3:Y:S02]  /*79e20*/  LDL.LU.64 R22, [R1+0xbbe0] ;  /* 0x00bbe00001167983 */ /* 0x000ee40000300a00 */
[----:B------:R-:W3:Y:S02]  /*79e30*/  LDL.LU.64 R20, [R1+0xbbd8] ;  /* 0x00bbd80001147983 */ /* 0x000ee40000300a00 */
[C---:B---3--:R-:W-:Y:S11]  /*79e40*/  HMMA.16816.F32 R20, R4.reuse, R26, R20 ;  /* 0x0000001a0414723c */ /* 0x048ff60000001814 */
[----:B------:R-:W-:Y:S11]  /*79e50*/  @!UPT UIADD3 URZ, URZ, URZ, URZ ;  /* 0x0000003f3f3ff290 */ /* 0x000ff6000fffe03f */
[----:B------:R-:W-:Y:S01]  /*79e60*/  @!UPT UIADD3 URZ, URZ, URZ, URZ ;  /* 0x0000003f3f3ff290 */ /* 0x000fe2000fffe03f */
[----:B------:R-:W-:Y:S01]  /*79e70*/  STL.64 [R1+0x3f0], R20 ;  /* 0x0003f01401007387 */ /* 0x000fe20000100a00 */
[----:B------:R0:W-:Y:S03]  /*79e80*/  STL.64 [R1+0x3f8], R22 ;  /* 0x0003f81601007387 */ /* 0x0001e60000100a00 */
[----:B0-----:R-:W3:Y:S01]  /*79e90*/  LDL.LU R22, [R1+0xbbd0] ;  /* 0x00bbd00001167983 */ /* 0x001ee20000300800 */
[----:B------:R-:W2:Y:S02]  /*79ea0*/  LDL.LU.64 R20, [R1+0xbbc8] ;  /* 0x00bbc80001147983 */ /* 0x000ea40000300a00 */
[----:B------:R-:W-:Y:S02]  /*79eb0*/  IMAD.MOV.U32 R23, RZ, RZ, R26 ;  /* 0x000000ffff177224 */ /* 0x000fe400078e001a */
[----:B------:R-:W-:Y:S02]  /*79ec0*/  IMAD.MOV.U32 R29, RZ, RZ, R27 ;  /* 0x000000ffff1d7224 */ /* 0x000fe400078e001b */
[----:B------:R-:W4:Y:S01]  /*79ed0*/  LDL.LU.64 R26, [R1+0xbbc0] ;  /* 0x00bbc000011a7983 */ /* 0x000f220000300a00 */
[----:B------:R-:W4:Y:S03]  /*79ee0*/  LDL.LU.64 R24, [R1+0xbbb8] ;  /* 0x00bbb80001187983 */ /* 0x000f260000300a00 */
[----:B---3--:R0:W-:Y:S01]  /*79ef0*/  STL.64 [R1+0xbae8], R22 ;  /* 0x00bae81601007387 */ /* 0x0081e20000100a00 */
[----:B--2---:R1:W-:Y:S03]  /*79f00*/  STL.64 [R1+0xbae0], R20 ;  /* 0x00bae01401007387 */ /* 0x0043e60000100a00 */
[----:B0-----:R-:W2:Y:S04]  /*79f10*/  LDL.64 R22, [R1+0xd8] ;  /* 0x0000d80001167983 */ /* 0x001ea80000100a00 */
[----:B--2---:R0:W-:Y:S01]  /*79f20*/  STL.64 [R1+0xbaf8], R22 ;  /* 0x00baf81601007387 */ /* 0x0041e20000100a00 */
[----:B-1----:R-:W4:Y:S02]  /*79f30*/  LDL.LU R20, [R1+0x3e0] ;  /* 0x0003e00001147983 */ /* 0x002f240000300800 */
[----:B------:R-:W4:Y:S01]  /*79f40*/  LDL.LU R21, [R1+0x3e4] ;  /* 0x0003e40001157983 */ /* 0x000f220000300800 */
[----:B0-----:R-:W4:Y:S01]  /*79f50*/  LDL.LU R22, [R1+0x3e8] ;  /* 0x0003e80001167983 */ /* 0x001f220000300800 */
[----:B------:R-:W4:Y:S02]  /*79f60*/  LDL.LU R23, [R1+0x3ec] ;  /* 0x0003ec0001177983 */ /* 0x000f240000300800 */
[C---:B----4-:R-:W-:Y:S11]  /*79f70*/  HMMA.16816.F32 R20, R4.reuse, R26, R20 ;  /* 0x0000001a0414723c */ /* 0x050ff60000001814 */
[----:B------:R-:W-:Y:S11]  /*79f80*/  @!UPT UIADD3 URZ, URZ, URZ, URZ ;  /* 0x0000003f3f3ff290 */ /* 0x000ff6000fffe03f */
[----:B------:R-:W-:Y:S01]  /*79f90*/  @!UPT UIADD3 URZ, URZ, URZ, URZ ;  /* 0x0000003f3f3ff290 */ /* 0x000fe2000fffe03f */
[----:B------:R0:W-:Y:S01]  /*79fa0*/  STL.64 [R1+0x3e0], R20 ;  /* 0x0003e01401007387 */ /* 0x0001e20000100a00 */
[----:B------:R1:W-:Y:S03]  /*79fb0*/  STL.64 [R1+0x3e8], R22 ;  /* 0x0003e81601007387 */ /* 0x0003e60000100a00 */
[----:B0-----:R-:W2:Y:S01]  /*79fc0*/  LDL.LU R20, [R1+0x690] ;  /* 0x0006900001147983 */ /* 0x001ea20000300800 */
[----:B------:R-:W2:Y:S02]  /*79fd0*/  LDL.LU R21, [R1+0x694] ;  /* 0x0006940001157983 */ /* 0x000ea40000300800 */
[----:B-1----:R-:W3:Y:S02]  /*79fe0*/  LDL.LU R22, [R1+0x698] ;  /* 0x0006980001167983 */ /* 0x002ee40000300800 */
[----:B------:R-:W3:Y:S01]  /*79ff0*/  LDL.LU R23, [R1+0x69c] ;  /* 0x00069c0001177983 */ /* 0x000ee20000300800 */
[----:B------:R-:W-:Y:S01]  /*7a000*/  HMMA.16816.F32 R16, R4, R14, R16 ;  /* 0x0000000e0410723c */ /* 0x000fe20000001810 */
[----:B---3--:R0:W-:Y:S01]  /*7a010*/  STL.64 [R1+0xbb08], R22 ;  /* 0x00bb081601007387 */ /* 0x0081e20000100a00 */
[----:B--2---:R-:W-:Y:S03]  /*7a020*/  STL.64 [R1+0xbb00], R20 ;  /* 0x00bb001401007387 */ /* 0x004fe60000100a00 */
[----:B0-----:R-:W2:Y:S04]  /*7a030*/  LDL.64 R22, [R1+0xf8] ;  /* 0x0000f80001167983 */ /* 0x001ea80000100a00 */
[----:B--2---:R0:W-:Y:S11]  /*7a040*/  STL.64 [R1+0xbb20], R22 ;  /* 0x00bb201601007387 */ /* 0x0041f60000100a00 */
[----:B------:R-:W-:Y:S03]  /*7a050*/  @!UPT UIADD3 URZ, URZ, URZ, URZ ;  /* 0x0000003f3f3ff290 */ /* 0x000fe6000fffe03f */
[----:B------:R-:W-:Y:S02]  /*7a060*/  STL.64 [R1+0x3d0], R16 ;  /* 0x0003d01001007387 */ /* 0x000fe40000100a00 */
[----:B------:R-:W-:Y:S02]  /*7a070*/  STL.64 [R1+0x3d8], R18 ;  /* 0x0003d81201007387 */ /* 0x000fe40000100a00 */
[----:B0-----:R-:W-:Y:S02]  /*7a080*/  IMAD.MOV.U32 R22, RZ, RZ, R13 ;  /* 0x000000ffff167224 */ /* 0x001fe400078e000d */
[----:B------:R-:W-:-:S05]  /*7a090*/  IMAD.MOV.U32 R23, RZ, RZ, R12 ;  /* 0x000000ffff177224 */ /* 0x000fca00078e000c */
[----:B------:R0:W-:Y:S04]  /*7a0a0*/  STL.64 [R1+0xbb38], R22 ;  /* 0x00bb381601007387 */ /* 0x0001e80000100a00 */
[----:B0-----:R-:W2:Y:S04]  /*7a0b0*/  LDL.64 R22, [R1+0x118] ;  /* 0x0001180001167983 */ /* 0x001ea80000100a00 */
[----:B--2---:R0:W-:Y:S01]  /*7a0c0*/  STL.64 [R1+0xbb40], R22 ;  /* 0x00bb401601007387 */ /* 0x0041e20000100a00 */
[----:B------:R1:W-:Y:S02]  /*7a0d0*/  STL.64 [R1+0xbaf0], R14 ;  /* 0x00baf00e01007387 */ /* 0x0003e40000100a00 */
[----:B------:R-:W2:Y:S02]  /*7a0e0*/  LDL.LU R12, [R1+0x3b0] ;  /* 0x0003b000010c7983 */ /* 0x000ea40000300800 */
[----:B------:R-:W2:Y:S02]  /*7a0f0*/  LDL.LU R13, [R1+0x3b4] ;  /* 0x0003b400010d7983 */ /* 0x000ea40000300800 */
[----:B0-----:R-:W-:-:S02]  /*7a100*/  IMAD.MOV.U32 R22, RZ, RZ, R25 ;  /* 0x000000ffff167224 */ /* 0x001fc400078e0019 */
[----:B------:R-:W-:Y:S01]  /*7a110*/  IMAD.MOV.U32 R23, RZ, RZ, R10 ;  /* 0x000000ffff177224 */ /* 0x000fe200078e000a */
[----:B-1----:R-:W3:Y:S01]  /*7a120*/  LDL.LU R14, [R1+0x3b8] ;  /* 0x0003b800010e7983 */ /* 0x002ee20000300800 */
[----:B------:R-:W3:Y:S02]  /*7a130*/  LDL.LU R15, [R1+0x3bc] ;  /* 0x0003bc00010f7983 */ /* 0x000ee40000300800 */
[----:B------:R-:W4:Y:S02]  /*7a140*/  LDL.LU R25, [R1+0xbbb4] ;  /* 0x00bbb40001197983 */ /* 0x000f240000300800 */
[----:B------:R-:W2:Y:S01]  /*7a150*/  LDL.LU R10, [R1+0xbbb0] ;  /* 0x00bbb000010a7983 */ /* 0x000ea20000300800 */
[----:B------:R0:W-:Y:S04]  /*7a160*/  STL.64 [R1+0xbb58], R22 ;  /* 0x00bb581601007387 */ /* 0x0001e80000100a00 */
[----:B0-----:R-:W2:Y:S04]  /*7a170*/  LDL.64 R22, [R1+0x138] ;  /* 0x0001380001167983 */ /* 0x001ea80000100a00 */
[----:B--2---:R-:W-:Y:S01]  /*7a180*/  STL.64 [R1+0xbb70], R22 ;  /* 0x00bb701601007387 */ /* 0x004fe20000100a00 */
[----:B---3--:R-:W-:Y:S02]  /*7a190*/  STL.64 [R1+0xbb18], R14 ;  /* 0x00bb180e01007387 */ /* 0x008fe40000100a00 */
[----:B------:R0:W-:Y:S02]  /*7a1a0*/  STL.64 [R1+0xbb10], R12 ;  /* 0x00bb100c01007387 */ /* 0x0001e40000100a00 */
[----:B0-----:R-:W2:Y:S01]  /*7a1b0*/  LDL.LU R12, [R1+0x6a0] ;  /* 0x0006a000010c7983 */ /* 0x001ea20000300800 */
[----:B------:R-:W2:Y:S02]  /*7a1c0*/  LDL.LU R13, [R1+0x6a4] ;  /* 0x0006a400010d7983 */ /* 0x000ea40000300800 */
[----:B------:R-:W3:Y:S02]  /*7a1d0*/  LDL.LU R14, [R1+0x6a8] ;  /* 0x0006a800010e7983 */ /* 0x000ee40000300800 */
[----:B------:R-:W3:Y:S02]  /*7a1e0*/  LDL.LU R15, [R1+0x6ac] ;  /* 0x0006ac00010f7983 */ /* 0x000ee40000300800 */
[----:B------:R-:W-:-:S02]  /*7a1f0*/  IMAD.MOV.U32 R22, RZ, RZ, R11 ;  /* 0x000000ffff167224 */ /* 0x000fc400078e000b */
[----:B------:R-:W-:Y:S01]  /*7a200*/  IMAD.MOV.U32 R23, RZ, RZ, R24 ;  /* 0x000000ffff177224 */ /* 0x000fe200078e0018 */
[----:B------:R-:W4:Y:S01]  /*7a210*/  LDL.LU R11, [R1+0xbbac] ;  /* 0x00bbac00010b7983 */ /* 0x000f220000300800 */
[----:B------:R-:W4:Y:S02]  /*7a220*/  LDL.LU R24, [R1+0xbba8] ;  /* 0x00bba80001187983 */ /* 0x000f240000300800 */
[----:B------:R-:W4:Y:S02]  /*7a230*/  LDL.LU R16, [R1+0x3c0] ;  /* 0x0003c00001107983 */ /* 0x000f240000300800 */
[----:B------:R-:W4:Y:S01]  /*7a240*/  LDL.LU R17, [R1+0x3c4] ;  /* 0x0003c40001117983 */ /* 0x000f220000300800 */
[----:B------:R-:W4:Y:S01]  /*7a250*/  LDL.LU R18, [R1+0x3c8] ;  /* 0x0003c80001127983 */ /* 0x000f220000300800 */
[----:B------:R-:W4:Y:S02]  /*7a260*/  LDL.LU R19, [R1+0x3cc] ;  /* 0x0003cc0001137983 */ /* 0x000f240000300800 */
[----:B------:R-:W-:Y:S01]  /*7a270*/  STL.64 [R1+0xbb88], R22 ;  /* 0x00bb881601007387 */ /* 0x000fe20000100a00 */
[----:B---3--:R-:W-:Y:S01]  /*7a280*/  STL.64 [R1+0xbb30], R14 ;  /* 0x00bb300e01007387 */ /* 0x008fe20000100a00 */
[----:B--2---:R0:W-:Y:S03]  /*7a290*/  STL.64 [R1+0xbb28], R12 ;  /* 0x00bb280c01007387 */ /* 0x0041e60000100a00 */
        /* <DEDUP_REMOVED lines=12> */
[----:B------:R-:W3:Y:S01]  /*7a360*/  LDL.LU R15, [R1+0x6dc] ;  /* 0x0006dc00010f7983 */ /* 0x000ee20000300800 */
[----:B------:R-:W2:Y:S04]  /*7a370*/  LDL.64 R22, [R1+0x38] ;  /* 0x0000380001167983 */ /* 0x000ea80000100a00 */
[----:B---3--:R-:W-:Y:S01]  /*7a380*/  STL.64 [R1+0xbb68], R14 ;  /* 0x00bb680e01007387 */ /* 0x008fe20000100a00 */
[----:B--2---:R0:W-:Y:S03]  /*7a390*/  STL.64 [R1+0xbb60], R12 ;  /* 0x00bb600c01007387 */ /* 0x0041e60000100a00 */
        /* <DEDUP_REMOVED lines=16> */
[----:B------:R-:W2:Y:S01]  /*7a4a0*/  LDL.LU R15, [R1+0x70c] ;  /* 0x00070c00010f7983 */ /* 0x000ea20000300800 */
[----:B------:R0:W-:Y:S01]  /*7a4b0*/  STL.64 [R1+0xba70], R10 ;  /* 0x00ba700a01007387 */ /* 0x0001e20000100a00 */
[----:B------:R-:W3:Y:S02]  /*7a4c0*/  LDL.LU R8, [R1+0x710] ;  /* 0x0007100001087983 */ /* 0x000ee40000300800 */
[----:B------:R-:W-:Y:S02]  /*7a4d0*/  STL.64 [R1+0x3c0], R16 ;  /* 0x0003c01001007387 */ /* 0x000fe40000100a00 */
[----:B------:R-:W-:Y:S01]  /*7a4e0*/  STL.64 [R1+0x3c8], R18 ;  /* 0x0003c81201007387 */ /* 0x000fe20000100a00 */
[----:B------:R-:W3:Y:S04]  /*7a4f0*/  LDL.LU R9, [R1+0x714] ;  /* 0x0007140001097983 */ /* 0x000ee80000300800 */
[----:B------:R-:W1:Y:S04]  /*7a500*/  LDSM.16.MT88.4 R16, [R25+0xc200] ;  /* 0x00c200001910783b */ /* 0x000e680000004200 */
[----:B0-----:R-:W3:Y:S01]  /*7a510*/  LDL.LU R10, [R1+0x718] ;  /* 0x00071800010a7983 */ /* 0x001ee20000300800 */
[----:B------:R-:W3:Y:S02]  /*7a520*/  LDL.LU R11, [R1+0x71c] ;  /* 0x00071c00010b7983 */ /* 0x000ee40000300800 */
[----:B------:R-:W-:Y:S02]  /*7a530*/  STL.64 [R1+0xba90], R26 ;  /* 0x00ba901a01007387 */ /* 0x000fe40000100a00 */
[----:B------:R0:W-:Y:S02]  /*7a540*/  STL.64 [R1+0xba88], R24 ;  /* 0x00ba881801007387 */ /* 0x0001e40000100a00 */
[----:B0-----:R-:W4:Y:S01]  /*7a550*/  LDL.LU R24, [R1+0x6c0] ;  /* 0x0006c00001187983 */ /* 0x001f220000300800 */
[----:B------:R-:W4:Y:S02]  /*7a560*/  LDL.LU R25, [R1+0x6c4] ;  /* 0x0006c40001197983 */ /* 0x000f240000300800 */
[----:B------:R-:W4:Y:S02]  /*7a570*/  LDL.LU R26, [R1+0x6c8] ;  /* 0x0006c800011a7983 */ /* 0x000f240000300800 */
[----:B------:R-:W4:Y:S01]  /*7a580*/  LDL.LU R27, [R1+0x6cc] ;  /* 0x0006cc00011b7983 */ /* 0x000f220000300800 */
[----:B-1----:R0:W-:Y:S01]  /*7a590*/  STL.64 [R1+0xb9a8], R18 ;  /* 0x00b9a81201007387 */ /* 0x0021e20000100a00 */
[----:B------:R-:W-:Y:S03]  /*7a5a0*/  STL.64 [R1+0xb9a0], R16 ;  /* 0x00b9a01001007387 */ /* 0x000fe60000100a00 */
[----:B0-----:R-:W2:Y:S01]  /*7a5b0*/  LDL.64 R18, [R1+0xe8] ;  /* 0x0000e80001127983 */ /* 0x001ea20000100a00 */
        /* <DEDUP_REMOVED lines=35> */
[----:B------:R-:W-:Y:S01]  /*7a7f0*/  STL.64 [R1+0x6d0], R20 ;  /* 0x0006d01401007387 */ /* 0x000fe20000100a00 */
[----:B------:R0:W-:Y:S03]  /*7a800*/  STL.64 [R1+0x6d8], R22 ;  /* 0x0006d81601007387 */ /* 0x0001e60000100a00 */
[----:B0-----:R-:W4:Y:S02]  /*7a810*/  LDL.LU.64 R22, [R1+0xbb40] ;  /* 0x00bb400001167983 */ /* 0x001f240000300a00 */
[C---:B----4-:R-:W-:Y:S11]  /*7a820*/  HMMA.16816.F32 R24, R4.reuse, R22, R24 ;  /* 0x000000160418723c */ /* 0x050ff60000001818 */
        /* <DEDUP_REMOVED lines=30> */
[----:B------:R-:W-:Y:S01]  /*7aa10*/  STL.64 [R1+0xb9b8], R18 ;  /* 0x00b9b81201007387 */ /* 0x000fe20000100a00 */
[----:B--2---:R-:W-:Y:S02]  /*7aa20*/  HMMA.16816.F32 R4, R4, R22, R12 ;  /* 0x000000160404723c */ /* 0x004fe4000000180c */
[----:B------:R-:W2:Y:S05]  /*7aa30*/  LDL.LU.64 R14, [R1+0xbaf0] ;  /* 0x00baf000010e7983 */ /* 0x000eaa0000300a00 */
[----:B------:R-:W-:-:S02]  /*7aa40*/  IMAD.MOV.U32 R13, RZ, RZ, R22 ;  /* 0x000000ffff0d7224 */ /* 0x000fc400078e0016 */
[----:B------:R-:W-:Y:S11]  /*7aa50*/  IMAD.MOV.U32 R12, RZ, RZ, R23 ;  /* 0x000000ffff0c7224 */ /* 0x000ff600078e0017 */
[----:B------:R-:W-:Y:S03]  /*7aa60*/  @!UPT UIADD3 URZ, URZ, URZ, URZ ;  /* 0x0000003f3f3ff290 */ /* 0x000fe6000fffe03f */
[----:B------:R-:W-:Y:S01]  /*7aa70*/  STL.64 [R1+0x3b0], R4 ;  /* 0x0003b00401007387 */ /* 0x000fe20000100a00 */
[----:B------:R0:W-:Y:S02]  /*7aa80*/  STL.64 [R1+0x3b8], R6 ;  /* 0x0003b80601007387 */ /* 0x0001e40000100a00 */
[----:B------:R-:W3:Y:S02]  /*7aa90*/  LDL.LU.64 R22, [R1+0xbae8] ;  /* 0x00bae80001167983 */ /* 0x000ee40000300a00 */
[----:B------:R-:W4:Y:S02]  /*7aaa0*/  LDL.LU.64 R20, [R1+0xbae0] ;  /* 0x00bae00001147983 */ /* 0x000f240000300a00 */
[----:B0-----:R-:W-:Y:S02]  /*7aab0*/  IMAD.MOV.U32 R6, RZ, RZ, R17 ;  /* 0x000000ffff067224 */ /* 0x001fe400078e0011 */
[----:B------:R-:W-:Y:S01]  /*7aac0*/  IMAD.MOV.U32 R7, RZ, RZ, R16 ;  /* 0x000000ffff077224 */ /* 0x000fe200078e0010 */
[----:B--2---:R-:W-:Y:S01]  /*7aad0*/  STL.64 [R1+0xba80], R14 ;  /* 0x00ba800e01007387 */ /* 0x004fe20000100a00 */
[----:B------:R-:W-:Y:S03]  /*7aae0*/  STL.64 [R1+0xba78], R12 ;  /* 0x00ba780c01007387 */ /* 0x000fe60000100a00 */
[----:B------:R0:W-:Y:S02]  /*7aaf0*/  STL.64 [R1+0xb9c0], R6 ;  /* 0x00b9c00601007387 */ /* 0x0001e40000100a00 */
[----:B0-----:R-:W2:Y:S04]  /*7ab00*/  LDL.64 R6, [R1+0x108] ;  /* 0x0001080001067983 */ /* 0x001ea80000100a00 */
[----:B--2---:R0:W-:Y:S01]  /*7ab10*/  STL.64 [R1+0xb9d8], R6 ;  /* 0x00b9d80601007387 */ /* 0x0041e20000100a00 */
[----:B------:R-:W2:Y:S02]  /*7ab20*/  LDL.LU R16, [R1+0x2d0] ;  /* 0x0002d00001107983 */ /* 0x000ea40000300800 */
[----:B------:R-:W2:Y:S02]  /*7ab30*/  LDL.LU R17, [R1+0x2d4] ;  /* 0x0002d40001117983 */ /* 0x000ea40000300800 */
[----:B------:R-:W2:Y:S01]  /*7ab40*/  LDL.LU R18, [R1+0x2d8] ;  /* 0x0002d80001127983 */ /* 0x000ea20000300800 */
[----:B------:R-:W2:Y:S01]  /*7ab50*/  LDL.LU R19, [R1+0x2dc] ;  /* 0x0002dc0001137983 */ /* 0x000ea20000300800 */
[----:B0-----:R-:W-:-:S02]  /*7ab60*/  IMAD.MOV.U32 R6, RZ, RZ, R25 ;  /* 0x000000ffff067224 */ /* 0x001fc400078e0019 */
[----:B------:R-:W-:-:S05]  /*7ab70*/  IMAD.MOV.U32 R7, RZ, RZ, R24 ;  /* 0x000000ffff077224 */ /* 0x000fca00078e0018 */
[----:B------:R0:W-:Y:S04]  /*7ab80*/  STL.64 [R1+0xb9f0], R6 ;  /* 0x00b9f00601007387 */ /* 0x0001e80000100a00 */
[----:B0-----:R-:W2:Y:S04]  /*7ab90*/  LDL.64 R6, [R1+0x128] ;  /* 0x0001280001067983 */ /* 0x001ea80000100a00 */
[----:B--2---:R-:W-:Y:S01]  /*7aba0*/  STL.64 [R1+0xba08], R6 ;  /* 0x00ba080601007387 */ /* 0x004fe20000100a00 */
[----:B------:R-:W-:Y:S02]  /*7abb0*/  STL.64 [R1+0xb9d0], R18 ;  /* 0x00b9d01201007387 */ /* 0x000fe40000100a00 */
[----:B------:R0:W-:Y:S02]  /*7abc0*/  STL.64 [R1+0xb9c8], R16 ;  /* 0x00b9c81001007387 */ /* 0x0001e40000100a00 */
        /* <DEDUP_REMOVED lines=13> */
[----:B------:R-:W2:Y:S04]  /*7aca0*/  LDL.64 R6, [R1+0x148] ;  /* 0x0001480001067983 */ /* 0x000ea80000100a00 */
[----:B--2---:R0:W-:Y:S04]  /*7acb0*/  STL.64 [R1+0xba38], R6 ;  /* 0x00ba380601007387 */ /* 0x0041e80000100a00 */
        /* <DEDUP_REMOVED lines=9> */
[----:B------:R-:W-:Y:S01]  /*7ad50*/  IMAD.MOV.U32 R6, RZ, RZ, R9 ;  /* 0x000000ffff067224 */ /* 0x000fe200078e0009 */
[----:B------:R-:W2:Y:S01]  /*7ad60*/  LDL.LU R8, [R1+0x360] ;  /* 0x0003600001087983 */ /* 0x000ea20000300800 */
[----:B------:R-:W2:Y:S02]  /*7ad70*/  LDL.LU R9, [R1+0x364] ;  /* 0x0003640001097983 */ /* 0x000ea40000300800 */
[----:B------:R-:W2:Y:S02]  /*7ad80*/  LDL.LU R10, [R1+0x368] ;  /* 0x00036800010a7983 */ /* 0x000ea40000300800 */
[----:B------:R-:W2:Y:S02]  /*7ad90*/  LDL.LU R11, [R1+0x36c] ;  /* 0x00036c00010b7983 */ /* 0x000ea40000300800 */
[----:B--2---:R-:W-:Y:S01]  /*7ada0*/  STL.64 [R1+0xbaa0], R10 ;  /* 0x00baa00a01007387 */ /* 0x004fe20000100a00 */
[----:B------:R0:W-:Y:S02]  /*7adb0*/  STL.64 [R1+0xba98], R8 ;  /* 0x00ba980801007387 */ /* 0x0001e40000100a00 */
[----:B------:R-:W2:Y:S02]  /*7adc0*/  LDL.LU R12, [R1+0x370] ;  /* 0x00037000010c7983 */ /* 0x000ea40000300800 */
[----:B------:R-:W2:Y:S01]  /*7add0*/  LDL.LU R13, [R1+0x374] ;  /* 0x00037400010d7983 */ /* 0x000ea20000300800 */
[----:B------:R-:W2:Y:S01]  /*7ade0*/  LDL.LU R14, [R1+0x378] ;  /* 0x00037800010e7983 */ /* 0x000ea20000300800 */
[----:B------:R-:W2:Y:S02]  /*7adf0*/  LDL.LU R15, [R1+0x37c] ;  /* 0x00037c00010f7983 */ /* 0x000ea40000300800 */
[----:B---3--:R-:W-:-:S02]  /*7ae00*/  IMAD.MOV.U32 R26, RZ, RZ, R23 ;  /* 0x000000ffff1a7224 */ /* 0x008fc400078e0017 */
[----:B------:R-:W-:Y:S01]  /*7ae10*/  IMAD.MOV.U32 R27, RZ, RZ, R29 ;  /* 0x000000ffff1b7224 */ /* 0x000fe200078e001d */
[----:B--2---:R1:W-:Y:S01]  /*7ae20*/  STL.64 [R1+0xbab0], R14 ;  /* 0x00bab00e01007387 */ /* 0x0043e20000100a00 */
[----:B------:R2:W-:Y:S02]  /*7ae30*/  STL.64 [R1+0xbaa8], R12 ;  /* 0x00baa80c01007387 */ /* 0x0005e40000100a00 */
[----:B------:R-:W4:Y:S02]  /*7ae40*/  LDL.LU R23, [R1+0xbad8] ;  /* 0x00bad80001177983 */ /* 0x000f240000300800 */
[----:B------:R-:W-:Y:S01]  /*7ae50*/  STL.64 [R1+0xbab8], R26 ;  /* 0x00bab81a01007387 */ /* 0x000fe20000100a00 */
[----:B0-----:R-:W3:Y:S01]  /*7ae60*/  LDL.LU R8, [R1+0x380] ;  /* 0x0003800001087983 */ /* 0x001ee20000300800 */
[----:B------:R-:W3:Y:S02]  /*7ae70*/  LDL.LU R9, [R1+0x384] ;  /* 0x0003840001097983 */ /* 0x000ee40000300800 */
[----:B------:R-:W2:Y:S02]  /*7ae80*/  LDL.LU R10, [R1+0x388] ;  /* 0x00038800010a7983 */ /* 0x000ea40000300800 */
[----:B------:R-:W2:Y:S02]  /*7ae90*/  LDL.LU R11, [R1+0x38c] ;  /* 0x00038c00010b7983 */ /* 0x000ea40000300800 */
[----:B-1----:R-:W-:-:S02]  /*7aea0*/  IMAD.MOV.U32 R14, RZ, RZ, R28 ;  /* 0x000000ffff0e7224 */ /* 0x002fc400078e001c */
[----:B------:R-:W-:Y:S01]  /*7aeb0*/  IMAD.MOV.U32 R15, RZ, RZ, R3 ;  /* 0x000000ffff0f7224 */ /* 0x000fe200078e0003 */
[----:B--2---:R-:W-:Y:S01]  /*7aec0*/  STL.64 [R1+0xbac8], R10 ;  /* 0x00bac80a01007387 */ /* 0x004fe20000100a00 */
[----:B---3--:R-:W-:Y:S03]  /*7aed0*/  STL.64 [R1+0xbac0], R8 ;  /* 0x00bac00801007387 */ /* 0x008fe60000100a00 */
[----:B------:R0:W-:Y:S02]  /*7aee0*/  STL.64 [R1+0xbad0], R14 ;  /* 0x00bad00e01007387 */ /* 0x0001e40000100a00 */
[----:B------:R-:W4:Y:S01]  /*7aef0*/  LDL.LU R12, [R1+0x3a0] ;  /* 0x0003a000010c7983 */ /* 0x000f220000300800 */
[----:B------:R-:W4:Y:S04]  /*7af00*/  LDL.LU R13, [R1+0x3a4] ;  /* 0x0003a400010d7983 */ /* 0x000f280000300800 */
[----:B0-----:R-:W4:Y:S01]  /*7af10*/  LDL.LU R14, [R1+0x3a8] ;  /* 0x0003a800010e7983 */ /* 0x001f220000300800 */
[----:B------:R-:W4:Y:S02]  /*7af20*/  LDL.LU R15, [R1+0x3ac] ;  /* 0x0003ac00010f7983 */ /* 0x000f240000300800 */
[----:B------:R-:W2:Y:S02]  /*7af30*/  LDL.LU R24, [R1+0x390] ;  /* 0x0003900001187983 */ /* 0x000ea40000300800 */
[----:B------:R-:W2:Y:S01]  /*7af40*/  LDL.LU R25, [R1+0x394] ;  /* 0x0003940001197983 */ /* 0x000ea20000300800 */
[----:B------:R-:W2:Y:S01]  /*7af50*/  LDL.LU R26, [R1+0x398] ;  /* 0x00039800011a7983 */ /* 0x000ea20000300800 */
[----:B------:R-:W2:Y:S02]  /*7af60*/  LDL.LU R27, [R1+0x39c] ;  /* 0x00039c00011b7983 */ /* 0x000ea40000300800 */
[----:B------:R0:W-:Y:S02]  /*7af70*/  STL.64 [R1+0xba68], R6 ;  /* 0x00ba680601007387 */ /* 0x0001e40000100a00 */
[----:B------:R-:W3:Y:S01]  /*7af80*/  LDL.LU R4, [R1+0x350] ;  /* 0x0003500001047983 */ /* 0x000ee20000300800 */
[----:B------:R-:W3:Y:S04]  /*7af90*/  LDL.LU R5, [R1+0x354] ;  /* 0x0003540001057983 */ /* 0x000ee80000300800 */
[----:B0-----:R-:W3:Y:S01]  /*7afa0*/  LDL.LU R6, [R1+0x358] ;  /* 0x0003580001067983 */ /* 0x001ee20000300800 */
[----:B------:R-:W3:Y:S02]  /*7afb0*/  LDL.LU R7, [R1+0x35c] ;  /* 0x00035c0001077983 */ /* 0x000ee40000300800 */
        /* <DEDUP_REMOVED lines=19> */
[----:B------:R-:W-:-:S07]  /*7b0f0*/  IMAD.MOV.U32 R11, RZ, RZ, R0 ;  /* 0x000000ffff0b7224 */ /* 0x000fce00078e0000 */
[C---:B----4-:R-:W-:Y:S01]  /*7b100*/  HMMA.16816.F32 R8, R20.reuse, R10, R12 ;  /* 0x0000000a1408723c */ /* 0x050fe2000000180c */
[----:B--2---:R-:W-:Y:S01]  /*7b110*/  STL.64 [R1+0xba60], R18 ;  /* 0x00ba601201007387 */ /* 0x004fe20000100a00 */
[----:B------:R0:W-:Y:S03]  /*7b120*/  STL.64 [R1+0xba58], R16 ;  /* 0x00ba581001007387 */ /* 0x0001e60000100a00 */
[----:B0-----:R-:W2:Y:S01]  /*7b130*/  LDL.LU R16, [R1+0x340] ;  /* 0x0003400001107983 */ /* 0x001ea20000300800 */
[----:B------:R-:W2:Y:S02]  /*7b140*/  LDL.LU R17, [R1+0x344] ;  /* 0x0003440001117983 */ /* 0x000ea40000300800 */
[----:B------:R-:W2:Y:S02]  /*7b150*/  LDL.LU R18, [R1+0x348] ;  /* 0x0003480001127983 */ /* 0x000ea40000300800 */
[----:B------:R-:W2:Y:S01]  /*7b160*/  LDL.LU R19, [R1+0x34c] ;  /* 0x00034c0001137983 */ /* 0x000ea20000300800 */
[----:B------:R-:W4:Y:S11]  /*7b170*/  LDL.LU.64 R14, [R1+0xbad0] ;  /* 0x00bad000010e7983 */ /* 0x000f360000300a00 */
[----:B------:R-:W-:Y:S01]  /*7b180*/  @!UPT UIADD3 URZ, URZ, URZ, URZ ;  /* 0x0000003f3f3ff290 */ /* 0x000fe2000fffe03f */
[----:B------:R-:W-:Y:S02]  /*7b190*/  STL.64 [R1+0x3a0], R8 ;  /* 0x0003a00801007387 */ /* 0x000fe40000100a00 */
[----:B------:R0:W-:Y:S02]  /*7b1a0*/  STL.64 [R1+0x3a8], R10 ;  /* 0x0003a80a01007387 */ /* 0x0001e40000100a00 */
[----:B0-----:R-:W2:Y:S01]  /*7b1b0*/  LDL.LU.64 R10, [R1+0xbac8] ;  /* 0x00bac800010a7983 */ /* 0x001ea20000300a00 */
[----:B------:R-:W2:Y:S01]  /*7b1c0*/  LDL.LU.64 R8, [R1+0xbac0] ;  /* 0x00bac00001087983 */ /* 0x000ea20000300a00 */
[C---:B----4-:R-:W-:Y:S02]  /*7b1d0*/  HMMA.16816.F32 R12, R20.reuse, R14, R24 ;  /* 0x0000000e140c723c */ /* 0x050fe40000001818 */
[----:B------:R-:W2:Y:S11]  /*7b1e0*/  LDL.LU.64 R26, [R1+0xbab8] ;  /* 0x00bab800011a7983 */ /* 0x000eb60000300a00 */
[----:B------:R-:W-:Y:S10]  /*7b1f0*/  @!UPT UIADD3 URZ, URZ, URZ, URZ ;  /* 0x0000003f3f3ff290 */ /* 0x000ff4000fffe03f */
[----:B------:R-:W-:Y:S01]  /*7b200*/  STL.64 [R1+0x390], R12 ;  /* 0x0003900c01007387 */ /* 0x000fe20000100a00 */
[----:B------:R0:W-:Y:S03]  /*7b210*/  STL.64 [R1+0x398], R14 ;  /* 0x0003980e01007387 */ /* 0x0001e60000100a00 */
[----:B0-----:R-:W4:Y:S01]  /*7b220*/  LDL.LU.64 R14, [R1+0xbab0] ;  /* 0x00bab000010e7983 */ /* 0x001f220000300a00 */
[----:B------:R-:W4:Y:S01]  /*7b230*/  LDL.LU.64 R12, [R1+0xbaa8] ;  /* 0x00baa800010c7983 */ /* 0x000f220000300a00 */
[C---:B--2---:R-:W-:Y:S02]  /*7b240*/  HMMA.16816.F32 R24, R20.reuse, R26, R8 ;  /* 0x0000001a1418723c */ /* 0x044fe40000001808 */
[----:B------:R-:W2:Y:S01]  /*7b250*/  LDL.LU.64 R10, [R1+0xbaa0] ;  /* 0x00baa000010a7983 */ /* 0x000ea20000300a00 */
[----:B------:R-:W2:Y:S11]  /*7b260*/  LDL.LU.64 R8, [R1+0xba98] ;  /* 0x00ba980001087983 */ /* 0x000eb60000300a00 */
[----:B------:R-:W-:Y:S09]  /*7b270*/  @!UPT UIADD3 URZ, URZ, URZ, URZ ;  /* 0x0000003f3f3ff290 */ /* 0x000ff2000fffe03f */
[----:B------:R-:W-:Y:S01]  /*7b280*/  STL.64 [R1+0x380], R24 ;  /* 0x0003801801007387 */ /* 0x000fe20000100a00 */
[----:B------:R0:W-:Y:S03]  /*7b290*/  STL.64 [R1+0x388], R26 ;  /* 0x0003881a01007387 */ /* 0x0001e60000100a00 */
[----:B0-----:R-:W4:Y:S01]  /*7b2a0*/  LDL.LU.64 R26, [R1+0xba90] ;  /* 0x00ba9000011a7983 */ /* 0x001f220000300a00 */
[----:B------:R-:W2:Y:S01]  /*7b2b0*/  LDL.LU.64 R24, [R1+0xba88] ;  /* 0x00ba880001187983 */ /* 0x000ea20000300a00 */
[C---:B----4-:R-:W-:Y:S11]  /*7b2c0*/  HMMA.16816.F32 R12, R20.reuse, R26, R12 ;  /* 0x0000001a140c723c */ /* 0x050ff6000000180c */
[----:B------:R-:W-:Y:S11]  /*7b2d0*/  @!UPT UIADD3 URZ, URZ, URZ, URZ ;  /* 0x0000003f3f3ff290 */ /* 0x000ff6000fffe03f */
[----:B------:R-:W-:Y:S01]  /*7b2e0*/  @!UPT UIADD3 URZ, URZ, URZ, URZ ;  /* 0x0000003f3f3ff290 */ /* 0x000fe2000fffe03f */
[----:B------:R-:W-:Y:S01]  /*7b2f0*/  STL.64 [R1+0x370], R12 ;  /* 0x0003700c01007387 */ /* 0x000fe20000100a00 */
[----:B------:R0:W-:Y:S03]  /*7b300*/  STL.64 [R1+0x378], R14 ;  /* 0x0003780e01007387 */ /* 0x0001e60000100a00 */
[----:B0-----:R-:W2:Y:S01]  /*7b310*/  LDL.LU.64 R14, [R1+0xba80] ;  /* 0x00ba8000010e7983 */ /* 0x001ea20000300a00 */
[----:B------:R-:W4:Y:S01]  /*7b320*/  LDL.LU.64 R12, [R1+0xba78] ;  /* 0x00ba7800010c7983 */ /* 0x000f220000300a00 */
[C---:B--2---:R-:W-:Y:S11]  /*7b330*/  HMMA.16816.F32 R8, R20.reuse, R14, R8 ;  /* 0x0000000e1408723c */ /* 0x044ff60000001808 */
[----:B------:R-:W-:Y:S11]  /*7b340*/  @!UPT UIADD3 URZ, URZ, URZ, URZ ;  /* 0x0000003f3f3ff290 */ /* 0x000ff6000fffe03f */
[----:B------:R-:W-:Y:S01]  /*7b350*/  @!UPT UIADD3 URZ, URZ, URZ, URZ ;  /* 0x0000003f3f3ff290 */ /* 0x000fe2000fffe03f */
[----:B------:R-:W-:Y:S01]  /*7b360*/  STL.64 [R1+0x360], R8 ;  /* 0x0003600801007387 */ /* 0x000fe20000100a00 */
[----:B------:R0:W-:Y:S03]  /*7b370*/  STL.64 [R1+0x368], R10 ;  /* 0x0003680a01007387 */ /* 0x0001e60000100a00 */
[----:B0-----:R-:W3:Y:S01]  /*7b380*/  LDL.LU.64 R10, [R1+0xba70] ;  /* 0x00ba7000010a7983 */ /* 0x001ee20000300a00 */
[----:B------:R-:W-:Y:S01]  /*7b390*/  STL.64 [R1+0xb960], R14 ;  /* 0x00b9600e01007387 */ /* 0x000fe20000100a00 */
[C---:B---3--:R-:W-:Y:S11]  /*7b3a0*/  HMMA.16816.F32 R4, R20.reuse, R10, R4 ;  /* 0x0000000a1404723c */ /* 0x048ff60000001804 */
[----:B------:R-:W-:Y:S11]  /*7b3b0*/  @!UPT UIADD3 URZ, URZ, URZ, URZ ;  /* 0x0000003f3f3ff290 */ /* 0x000ff6000fffe03f */
[----:B------:R-:W-:Y:S01]  /*7b3c0*/  @!UPT UIADD3 URZ, URZ, URZ, URZ ;  /* 0x0000003f3f3ff290 */ /* 0x000fe2000fffe03f */
[----:B------:R-:W-:Y:S01]  /*7b3d0*/  STL.64 [R1+0x350], R4 ;  /* 0x0003500401007387 */ /* 0x000fe20000100a00 */
[----:B------:R0:W-:Y:S03]  /*7b3e0*/  STL.64 [R1+0x358], R6 ;  /* 0x0003580601007387 */ /* 0x0001e60000100a00 */
[----:B0-----:R-:W2:Y:S01]  /*7b3f0*/  LDL.LU.64 R6, [R1+0xba68] ;  /* 0x00ba680001067983 */ /* 0x001ea20000300a00 */
[----:B------:R0:W-:Y:S02]  /*7b400*/  STL.64 [R1+0xb9b0], R10 ;  /* 0x00b9b00a01007387 */ /* 0x0001e40000100a00 */
[----:B------:R-:W3:Y:S02]  /*7b410*/  LDL.LU R8, [R1+0x680] ;  /* 0x0006800001087983 */ /* 0x000ee40000300800 */
[----:B------:R-:W3:Y:S01]  /*7b420*/  LDL.LU R9, [R1+0x684] ;  /* 0x0006840001097983 */ /* 0x000ee20000300800 */
[----:B0-----:R-:W3:Y:S01]  /*7b430*/  LDL.LU R10, [R1+0x688] ;  /* 0x00068800010a7983 */ /* 0x001ee20000300800 */
[----:B------:R-:W3:Y:S01]  /*7b440*/  LDL.LU R11, [R1+0x68c] ;  /* 0x00068c00010b7983 */ /* 0x000ee20000300800 */
[C---:B--2---:R-:W-:Y:S02]  /*7b450*/  HMMA.16816.F32 R4, R20.reuse, R6, R16 ;  /* 0x000000061404723c */ /* 0x044fe40000001810 */
[----:B------:R-:W2:Y:S01]  /*7b460*/  LDL.LU.64 R18, [R1+0xba60] ;  /* 0x00ba600001127983 */ /* 0x000ea20000300a00 */
[----:B------:R-:W2:Y:S11]  /*7b470*/  LDL.LU.64 R16, [R1+0xba58] ;  /* 0x00ba580001107983 */ /* 0x000eb60000300a00 */
[----:B------:R-:W-:Y:S09]  /*7b480*/  @!UPT UIADD3 URZ, URZ, URZ, URZ ;  /* 0x0000003f3f3ff290 */ /* 0x000ff2000fffe03f */
[----:B------:R-:W-:Y:S01]  /*7b490*/  STL.64 [R1+0x340], R4 ;  /* 0x0003400401007387 */ /* 0x000fe20000100a00 */
[----:B------:R0:W-:Y:S03]  /*7b4a0*/  STL.64 [R1+0x348], R6 ;  /* 0x0003480601007387 */ /* 0x0001e60000100a00 */
[----:B0-----:R-:W2:Y:S01]  /*7b4b0*/  LDL.LU.64 R6, [R1+0xba50] ;  /* 0x00ba500001067983 */ /* 0x001ea20000300a00 */
[----:B------:R-:W3:Y:S01]  /*7b4c0*/  LDL.64 R14, [R1+0x28] ;  /* 0x00002800010e7983 */ /* 0x000ee20000100a00 */
        /* <DEDUP_REMOVED lines=52> */
[C---:B--2---:R-:W-:Y:S01]  /*7b810*/  HMMA.16816.F32 R4, R20.reuse, R6, R16 ;  /* 0x000000061404723c */ /* 0x044fe20000001810 */
[----:B------:R-:W3:Y:S11]  /*7b820*/  LDL.LU.64 R18, [R1+0xb9b8] ;  /* 0x00b9b80001127983 */ /* 0x000ef60000300a00 */
[----:B------:R-:W-:Y:S11]  /*7b830*/  @!UPT UIADD3 URZ, URZ, URZ, URZ ;  /* 0x0000003f3f3ff290 */ /* 0x000ff6000fffe03f */
[----:B------:R-:W-:Y:S01]  /*7b840*/  STL.64 [R1+0x2d0], R4 ;  /* 0x0002d00401007387 */ /* 0x000fe20000100a00 */
[----:B------:R-:W-:Y:S02]  /*7b850*/  STL.64 [R1+0x2d8], R6 ;  /* 0x0002d80601007387 */ /* 0x000fe40000100a00 */
[----:B------:R-:W0:Y:S04]  /*7b860*/  LDSM.16.MT88.4 R4, [R25+0xc280] ;  /* 0x00c280001904783b */ /* 0x000e280000004200 */
[----:B------:R-:W-:Y:S01]  /*7b870*/  STL.64 [R1+0xb970], R26 ;  /* 0x00b9701a01007387 */ /* 0x000fe20000100a00 */
[----:B------:R1:W-:Y:S04]  /*7b880*/  STL.64 [R1+0xb968], R24 ;  /* 0x00b9681801007387 */ /* 0x0003e80000100a00 */
[----:B-1----:R-:W2:Y:S01]  /*7b890*/  LDL.LU R24, [R1+0x2b0] ;  /* 0x0002b00001187983 */ /* 0x002ea20000300800 */
[----:B------:R-:W2:Y:S02]  /*7b8a0*/  LDL.LU R25, [R1+0x2b4] ;  /* 0x0002b40001197983 */ /* 0x000ea40000300800 */
[----:B------:R-:W2:Y:S02]  /*7b8b0*/  LDL.LU R26, [R1+0x2b8] ;  /* 0x0002b800011a7983 */ /* 0x000ea40000300800 */
[----:B------:R-:W2:Y:S01]  /*7b8c0*/  LDL.LU R27, [R1+0x2bc] ;  /* 0x0002bc00011b7983 */ /* 0x000ea20000300800 */
[----:B0-----:R-:W-:Y:S01]  /*7b8d0*/  STL.64 [R1+0xb880], R6 ;  /* 0x00b8800601007387 */ /* 0x001fe20000100a00 */
[----:B------:R-:W-:Y:S01]  /*7b8e0*/  STL.64 [R1+0xb878], R4 ;  /* 0x00b8780401007387 */ /* 0x000fe20000100a00 */
[----:B---3--:R-:W-:Y:S11]  /*7b8f0*/  HMMA.16816.F32 R8, R20, R18, R8 ;  /* 0x000000121408723c */ /* 0x008ff60000001808 */
[----:B------:R-:W-:Y:S11]  /*7b900*/  @!UPT UIADD3 URZ, URZ, URZ, URZ ;  /* 0x0000003f3f3ff290 */ /* 0x000ff6000fffe03f */
[----:B------:R-:W-:Y:S01]  /*7b910*/  @!UPT UIADD3 URZ, URZ, URZ, URZ ;  /* 0x0000003f3f3ff290 */ /* 0x000fe2000fffe03f */
[----:B------:R-:W-:Y:S01]  /*7b920*/  STL.64 [R1+0x680], R8 ;  /* 0x0006800801007387 */ /* 0x000fe20000100a00 */
[----:B------:R0:W-:Y:S03]  /*7b930*/  STL.64 [R1+0x688], R10 ;  /* 0x0006880a01007387 */ /* 0x0001e60000100a00 */
[----:B0-----:R-:W3:Y:S01]  /*7b940*/  LDL.LU.64 R10, [R1+0xb9b0] ;  /* 0x00b9b000010a7983 */ /* 0x001ee20000300a00 */
[----:B------:R-:W-:Y:S02]  /*7b950*/  IMAD.MOV.U32 R9, RZ, RZ, R18 ;  /* 0x000000ffff097224 */ /* 0x000fe400078e0012 */
[----:B------:R-:W-:Y:S02]  /*7b960*/  IMAD.MOV.U32 R8, RZ, RZ, R19 ;  /* 0x000000ffff087224 */ /* 0x000fe400078e0013 */
[----:B------:R-:W2:Y:S01]  /*7b970*/  LDL.LU.64 R18, [R1+0xb9a8] ;  /* 0x00b9a80001127983 */ /* 0x000ea20000300a00 */
[----:B------:R-:W2:Y:S03]  /*7b980*/  LDL.LU.64 R16, [R1+0xb9a0] ;  /* 0x00b9a00001107983 */ /* 0x000ea60000300a00 */
[----:B---3--:R-:W-:Y:S01]  /*7b990*/  STL.64 [R1+0xb958], R10 ;  /* 0x00b9580a01007387 */ /* 0x008fe20000100a00 */
[----:B------:R0:W-:Y:S03]  /*7b9a0*/  STL.64 [R1+0xb950], R8 ;  /* 0x00b9500801007387 */ /* 0x0001e60000100a00 */
[----:B0-----:R-:W3:Y:S01]  /*7b9b0*/  LDL.LU R8, [R1+0x2c0] ;  /* 0x0002c00001087983 */ /* 0x001ee20000300800 */
[----:B------:R-:W3:Y:S02]  /*7b9c0*/  LDL.LU R9, [R1+0x2c4] ;  /* 0x0002c40001097983 */ /* 0x000ee40000300800 */
[----:B------:R-:W3:Y:S02]  /*7b9d0*/  LDL.LU R10, [R1+0x2c8] ;  /* 0x0002c800010a7983 */ /* 0x000ee40000300800 */
[----:B------:R-:W3:Y:S02]  /*7b9e0*/  LDL.LU R11, [R1+0x2cc] ;  /* 0x0002cc00010b7983 */ /* 0x000ee40000300800 */
[----:B----4-:R-:W-:-:S02]  /*7b9f0*/  IMAD.MOV.U32 R6, RZ, RZ, R13 ;  /* 0x000000ffff067224 */ /* 0x010fc400078e000d */
[----:B------:R-:W-:Y:S02]  /*7ba00*/  IMAD.MOV.U32 R7, RZ, RZ, R12 ;  /* 0x000000ffff077224 */ /* 0x000fe400078e000c */
[----:B------:R-:W-:Y:S02]  /*7ba10*/  IMAD.MOV.U32 R5, RZ, RZ, R14 ;  /* 0x000000ffff057224 */ /* 0x000fe400078e000e */
[----:B------:R-:W-:Y:S01]  /*7ba20*/  IMAD.MOV.U32 R4, RZ, RZ, R15 ;  /* 0x000000ffff047224 */ /* 0x000fe200078e000f */
[----:B------:R-:W-:Y:S02]  /*7ba30*/  STL.64 [R1+0xb898], R6 ;  /* 0x00b8980601007387 */ /* 0x000fe40000100a00 */
[----:B---3--:R-:W-:Y:S08]  /*7ba40*/  HMMA.16816.F32 R20, R20, R6, R8 ;  /* 0x000000061414723c */ /* 0x008ff00000001808 */
[C---:B--2---:R-:W-:Y:S11]  /*7ba50*/  HMMA.16816.F32 R8, R16.reuse, R14, R24 ;  /* 0x0000000e1008723c */ /* 0x044ff60000001818 */
[----:B------:R-:W-:Y:S04]  /*7ba60*/  @!UPT UIADD3 URZ, URZ, URZ, URZ ;  /* 0x0000003f3f3ff290 */ /* 0x000fe8000fffe03f */
[----:B------:R-:W-:Y:S01]  /*7ba70*/  STL.64 [R1+0x2c0], R20 ;  /* 0x0002c01401007387 */ /* 0x000fe20000100a00 */
[----:B------:R-:W-:Y:S07]  /*7ba80*/  STL.64 [R1+0x2c8], R22 ;  /* 0x0002c81601007387 */ /* 0x000fee0000100a00 */
[----:B------:R-:W-:Y:S02]  /*7ba90*/  STL.64 [R1+0x2b0], R8 ;  /* 0x0002b00801007387 */ /* 0x000fe40000100a00 */
[----:B------:R-:W-:Y:S01]  /*7baa0*/  STL.64 [R1+0x2b8], R10 ;  /* 0x0002b80a01007387 */ /* 0x000fe20000100a00 */
[----:B------:R0:W-:Y:S04]  /*7bab0*/  STL.64 [R1+0xb998], R4 ;  /* 0x00b9980401007387 */ /* 0x0001e80000100a00 */
[----:B0-----:R-:W2:Y:S01]  /*7bac0*/  LDL.LU R4, [R1+0x2a0] ;  /* 0x0002a00001047983 */ /* 0x001ea20000300800 */
[----:B------:R-:W2:Y:S02]  /*7bad0*/  LDL.LU R5, [R1+0x2a4] ;  /* 0x0002a40001057983 */ /* 0x000ea40000300800 */
[----:B------:R-:W2:Y:S02]  /*7bae0*/  LDL.LU R6, [R1+0x2a8] ;  /* 0x0002a80001067983 */ /* 0x000ea40000300800 */
[----:B------:R-:W2:Y:S01]  /*7baf0*/  LDL.LU R7, [R1+0x2ac] ;  /* 0x0002ac0001077983 */ /* 0x000ea20000300800 */
[----:B------:R-:W3:Y:S01]  /*7bb00*/  LDL.LU R8, [R1+0x270] ;  /* 0x0002700001087983 */ /* 0x000ee20000300800 */
[----:B------:R-:W3:Y:S02]  /*7bb10*/  LDL.LU R9, [R1+0x274] ;  /* 0x0002740001097983 */ /* 0x000ee40000300800 */
[----:B------:R-:W4:Y:S02]  /*7bb20*/  LDL.LU R10, [R1+0x278] ;  /* 0x00027800010a7983 */ /* 0x000f240000300800 */
[----:B------:R-:W4:Y:S02]  /*7bb30*/  LDL.LU R11, [R1+0x27c] ;  /* 0x00027c00010b7983 */ /* 0x000f240000300800 */
[----:B----4-:R-:W-:Y:S01]  /*7bb40*/  STL.64 [R1+0xb980], R10 ;  /* 0x00b9800a01007387 */ /* 0x010fe20000100a00 */
[----:B---3--:R-:W-:Y:S02]  /*7bb50*/  STL.64 [R1+0xb978], R8 ;  /* 0x00b9780801007387 */ /* 0x008fe40000100a00 */
[----:B------:R-:W3:Y:S02]  /*7bb60*/  LDL.LU R12, [R1+0x280] ;  /* 0x00028000010c7983 */ /* 0x000ee40000300800 */
[----:B------:R-:W3:Y:S01]  /*7bb70*/  LDL.LU R13, [R1+0x284] ;  /* 0x00028400010d7983 */ /* 0x000ee20000300800 */
[----:B------:R-:W4:Y:S01]  /*7bb80*/  LDL.LU R14, [R1+0x288] ;  /* 0x00028800010e7983 */ /* 0x000f220000300800 */
[----:B------:R-:W4:Y:S03]  /*7bb90*/  LDL.LU R15, [R1+0x28c] ;  /* 0x00028c00010f7983 */ /* 0x000f260000300800 */
[----:B----4-:R0:W-:Y:S01]  /*7bba0*/  STL.64 [R1+0xb990], R14 ;  /* 0x00b9900e01007387 */ /* 0x0101e20000100a00 */
[----:B---3--:R-:W-:Y:S03]  /*7bbb0*/  STL.64 [R1+0xb988], R12 ;  /* 0x00b9880c01007387 */ /* 0x008fe60000100a00 */
[----:B0-----:R-:W2:Y:S01]  /*7bbc0*/  LDL.64 R14, [R1+0x18] ;  /* 0x00001800010e7983 */ /* 0x001ea20000100a00 */
[----:B------:R-:W3:Y:S02]  /*7bbd0*/  LDL.LU R8, [R1+0x290] ;  /* 0x0002900001087983 */ /* 0x000ee40000300800 */
[----:B------:R-:W3:Y:S02]  /*7bbe0*/  LDL.LU R9, [R1+0x294] ;  /* 0x0002940001097983 */ /* 0x000ee40000300800 */
[----:B------:R-:W3:Y:S01]  /*7bbf0*/  LDL.LU R10, [R1+0x298] ;  /* 0x00029800010a7983 */ /* 0x000ee20000300800 */
[----:B------:R-:W3:Y:S01]  /*7bc00*/  LDL.LU R11, [R1+0x29c] ;  /* 0x00029c00010b7983 */ /* 0x000ee20000300800 */
[----:B------:R-:W4:Y:S02]  /*7bc10*/  LDL.64 R22, [R1+0x38] ;  /* 0x0000380001167983 */ /* 0x000f240000100a00 */
[----:B------:R-:W3:Y:S01]  /*7bc20*/  LDL.64 R26, [R1+0x8] ;  /* 0x00000800011a7983 */ /* 0x000ee20000100a00 */
[C---:B--2---:R-:W-:Y:S01]  /*7bc30*/  HMMA.16816.F32 R4, R16.reuse, R14, R4 ;  /* 0x0000000e1004723c */ /* 0x044fe20000001804 */
[----:B----4-:R0:W-:Y:S01]  /*7bc40*/  STL.64 [R1+0xb948], R22 ;  /* 0x00b9481601007387 */ /* 0x0101e20000100a00 */
[----:B------:R-:W2:Y:S02]  /*7bc50*/  LDL.LU R20, [R1+0x260] ;  /* 0x0002600001147983 */ /* 0x000ea40000300800 */
[----:B------:R-:W2:Y:S01]  /*7bc60*/  LDL.LU R21, [R1+0x264] ;  /* 0x0002640001157983 */ /* 0x000ea20000300800 */
[----:B0-----:R-:W2:Y:S01]  /*7bc70*/  LDL.LU R22, [R1+0x268] ;  /* 0x0002680001167983 */ /* 0x001ea20000300800 */
[----:B------:R-:W2:Y:S11]  /*7bc80*/  LDL.LU R23, [R1+0x26c] ;  /* 0x00026c0001177983 */ /* 0x000eb60000300800 */
[----:B------:R-:W-:Y:S06]  /*7bc90*/  @!UPT UIADD3 URZ, URZ, URZ, URZ ;  /* 0x0000003f3f3ff290 */ /* 0x000fec000fffe03f */
[----:B------:R0:W-:Y:S01]  /*7bca0*/  STL.64 [R1+0x2a0], R4 ;  /* 0x0002a00401007387 */ /* 0x0001e20000100a00 */
[----:B------:R1:W-:Y:S03]  /*7bcb0*/  STL.64 [R1+0x2a8], R6 ;  /* 0x0002a80601007387 */ /* 0x0003e60000100a00 */
[----:B0-----:R-:W4:Y:S01]  /*7bcc0*/  LDL.LU.64 R4, [R1+0xb998] ;  /* 0x00b9980001047983 */ /* 0x001f220000300a00 */
[----:B-1----:R-:W-:Y:S02]  /*7bcd0*/  IMAD.MOV.U32 R7, RZ, RZ, R14 ;  /* 0x000000ffff077224 */ /* 0x002fe400078e000e */
[----:B------:R-:W-:Y:S02]  /*7bce0*/  IMAD.MOV.U32 R6, RZ, RZ, R15 ;  /* 0x000000ffff067224 */ /* 0x000fe400078e000f */
[----:B------:R-:W2:Y:S01]  /*7bcf0*/  LDL.LU.64 R14, [R1+0xb990] ;  /* 0x00b99000010e7983 */ /* 0x000ea20000300a00 */
[----:B------:R-:W2:Y:S02]  /*7bd00*/  LDL.LU.64 R12, [R1+0xb988] ;  /* 0x00b98800010c7983 */ /* 0x000ea40000300a00 */
[----:B------:R-:W-:Y:S01]  /*7bd10*/  STL.64 [R1+0xb908], R6 ;  /* 0x00b9080601007387 */ /* 0x000fe20000100a00 */
[----:B----4-:R0:W-:Y:S04]  /*7bd20*/  STL.64 [R1+0xb900], R4 ;  /* 0x00b9000401007387 */ /* 0x0101e80000100a00 */
[----:B0-----:R-:W4:Y:S01]  /*7bd30*/  LDL.LU R4, [R1+0x650] ;  /* 0x0006500001047983 */ /* 0x001f220000300800 */
[----:B------:R-:W4:Y:S02]  /*7bd40*/  LDL.LU R5, [R1+0x654] ;  /* 0x0006540001057983 */ /* 0x000f240000300800 */
[----:B------:R-:W2:Y:S02]  /*7bd50*/  LDL.LU R6, [R1+0x658] ;  /* 0x0006580001067983 */ /* 0x000ea40000300800 */
[----:B------:R-:W2:Y:S02]  /*7bd60*/  LDL.LU R7, [R1+0x65c] ;  /* 0x00065c0001077983 */ /* 0x000ea40000300800 */
[----:B--2---:R0:W-:Y:S01]  /*7bd70*/  STL.64 [R1+0xb918], R6 ;  /* 0x00b9180601007387 */ /* 0x0041e20000100a00 */
[----:B----4-:R1:W-:Y:S03]  /*7bd80*/  STL.64 [R1+0xb910], R4 ;  /* 0x00b9100401007387 */ /* 0x0103e60000100a00 */
[----:B0-----:R-:W2:Y:S01]  /*7bd90*/  LDL R6, [R1+0x148] ;  /* 0x0001480001067983 */ /* 0x001ea20000100800 */
[----:B------:R-:W-:Y:S01]  /*7bda0*/  IMAD.MOV.U32 R7, RZ, RZ, R0 ;  /* 0x000000ffff077224 */ /* 0x000fe200078e0000 */
[----:B---3--:R-:W-:Y:S04]  /*7bdb0*/  HMMA.16816.F32 R8, R16, R26, R8 ;  /* 0x0000001a1008723c */ /* 0x008fe80000001808 */
[----:B--2---:R0:W-:Y:S01]  /*7bdc0*/  STL.64 [R1+0xb928], R6 ;  /* 0x00b9280601007387 */ /* 0x0041e20000100a00 */
[----:B-1----:R-:W2:Y:S02]  /*7bdd0*/  LDL.LU R4, [R1+0x670] ;  /* 0x0006700001047983 */ /* 0x002ea40000300800 */
[----:B------:R-:W2:Y:S01]  /*7bde0*/  LDL.LU R5, [R1+0x674] ;  /* 0x0006740001057983 */ /* 0x000ea20000300800 */
[----:B0-----:R-:W3:Y:S01]  /*7bdf0*/  LDL.LU R6, [R1+0x678] ;  /* 0x0006780001067983 */ /* 0x001ee20000300800 */
        /* <DEDUP_REMOVED lines=9> */
[----:B------:R-:W-:Y:S01]  /*7be90*/  STL.64 [R1+0x290], R8 ;  /* 0x0002900801007387 */ /* 0x000fe20000100a00 */
[----:B------:R0:W-:Y:S03]  /*7bea0*/  STL.64 [R1+0x298], R10 ;  /* 0x0002980a01007387 */ /* 0x0001e60000100a00 */
[----:B0-----:R-:W3:Y:S01]  /*7beb0*/  LDL.LU.64 R10, [R1+0xb980] ;  /* 0x00b98000010a7983 */ /* 0x001ee20000300a00 */
[----:B------:R-:W3:Y:S02]  /*7bec0*/  LDL.LU.64 R8, [R1+0xb978] ;  /* 0x00b9780001087983 */ /* 0x000ee40000300a00 */
[----:B------:R-:W4:Y:S02]  /*7bed0*/  LDL.LU.64 R26, [R1+0xb970] ;  /* 0x00b97000011a7983 */ /* 0x000f240000300a00 */
[----:B------:R-:W2:Y:S01]  /*7bee0*/  LDL.LU.64 R24, [R1+0xb968] ;  /* 0x00b9680001187983 */ /* 0x000ea20000300a00 */
[C---:B----4-:R-:W-:Y:S11]  /*7bef0*/  HMMA.16816.F32 R12, R16.reuse, R26, R12 ;  /* 0x0000001a100c723c */ /* 0x050ff6000000180c */
[----:B------:R-:W-:Y:S11]  /*7bf00*/  @!UPT UIADD3 URZ, URZ, URZ, URZ ;  /* 0x0000003f3f3ff290 */ /* 0x000ff6000fffe03f */
[----:B------:R-:W-:Y:S01]  /*7bf10*/  @!UPT UIADD3 URZ, URZ, URZ, URZ ;  /* 0x0000003f3f3ff290 */ /* 0x000fe2000fffe03f */
[----:B------:R-:W-:Y:S01]  /*7bf20*/  STL.64 [R1+0x280], R12 ;  /* 0x0002800c01007387 */ /* 0x000fe20000100a00 */
[----:B------:R0:W-:Y:S03]  /*7bf30*/  STL.64 [R1+0x288], R14 ;  /* 0x0002880e01007387 */ /* 0x0001e60000100a00 */
[----:B0-----:R-:W3:Y:S02]  /*7bf40*/  LDL.LU.64 R14, [R1+0xb960] ;  /* 0x00b96000010e7983 */ /* 0x001ee40000300a00 */
[C---:B---3--:R-:W-:Y:S11]  /*7bf50*/  HMMA.16816.F32 R8, R16.reuse, R14, R8 ;  /* 0x0000000e1008723c */ /* 0x048ff60000001808 */
[----:B------:R-:W-:Y:S11]  /*7bf60*/  @!UPT UIADD3 URZ, URZ, URZ, URZ ;  /* 0x0000003f3f3ff290 */ /* 0x000ff6000fffe03f */
[----:B------:R-:W-:Y:S01]  /*7bf70*/  @!UPT UIADD3 URZ, URZ, URZ, URZ ;  /* 0x0000003f3f3ff290 */ /* 0x000fe2000fffe03f */
        /* <DEDUP_REMOVED lines=9> */
[----:B0-----:R-:W2:Y:S01]  /*7c010*/  LDL.LU.64 R22, [R1+0xb948] ;  /* 0x00b9480001167983 */ /* 0x001ea20000300a00 */
[----:B------:R-:W-:Y:S02]  /*7c020*/  STL.64 [R1+0xb8b8], R10 ;  /* 0x00b8b80a01007387 */ /* 0x000fe40000100a00 */
[----:B----4-:R0:W-:Y:S02]  /*7c030*/  STL.64 [R1+0xb920], R8 ;  /* 0x00b9200801007387 */ /* 0x0101e40000100a00 */
[----:B0-----:R-:W3:Y:S01]  /*7c040*/  LDL.LU R8, [R1+0x660] ;  /* 0x0006600001087983 */ /* 0x001ee20000300800 */
[----:B------:R-:W3:Y:S02]  /*7c050*/  LDL.LU R9, [R1+0x664] ;  /* 0x0006640001097983 */ /* 0x000ee40000300800 */
[----:B------:R-:W3:Y:S02]  /*7c060*/  LDL.LU R10, [R1+0x668] ;  /* 0x00066800010a7983 */ /* 0x000ee40000300800 */
[----:B------:R-:W3:Y:S01]  /*7c070*/  LDL.LU R11, [R1+0x66c] ;  /* 0x00066c00010b7983 */ /* 0x000ee20000300800 */
[----:B--2---:R-:W-:Y:S01]  /*7c080*/  HMMA.16816.F32 R4, R16, R22, R4 ;  /* 0x000000161004723c */ /* 0x004fe20000001804 */
[----:B------:R-:W-:-:S02]  /*7c090*/  IMAD.MOV.U32 R13, RZ, RZ, R22 ;  /* 0x000000ffff0d7224 */ /* 0x000fc400078e0016 */
[----:B------:R-:W-:Y:S02]  /*7c0a0*/  IMAD.MOV.U32 R12, RZ, RZ, R23 ;  /* 0x000000ffff0c7224 */ /* 0x000fe400078e0017 */
[----:B------:R-:W0:Y:S11]  /*7c0b0*/  LDSM.16.MT88.4 R20, [R25+0xc300] ;  /* 0x00c300001914783b */ /* 0x000e360000004200 */
[----:B------:R-:W-:Y:S07]  /*7c0c0*/  @!UPT UIADD3 URZ, URZ, URZ, URZ ;  /* 0x0000003f3f3ff290 */ /* 0x000fee000fffe03f */
[----:B------:R-:W-:Y:S01]  /*7c0d0*/  STL.64 [R1+0x250], R4 ;  /* 0x0002500401007387 */ /* 0x000fe20000100a00 */
[----:B------:R1:W-:Y:S03]  /*7c0e0*/  STL.64 [R1+0x258], R6 ;  /* 0x0002580601007387 */ /* 0x0003e60000100a00 */
[----:B-1----:R-:W2:Y:S01]  /*7c0f0*/  LDL.LU.64 R6, [R1+0xb940] ;  /* 0x00b9400001067983 */ /* 0x002ea20000300a00 */
[----:B------:R-:W2:Y:S02]  /*7c100*/  LDL.LU.64 R4, [R1+0xb938] ;  /* 0x00b9380001047983 */ /* 0x000ea40000300a00 */
[----:B------:R1:W-:Y:S02]  /*7c110*/  STL.64 [R1+0xb820], R14 ;  /* 0x00b8200e01007387 */ /* 0x0003e40000100a00 */
[----:B------:R-:W-:Y:S02]  /*7c120*/  STL.64 [R1+0xb818], R12 ;  /* 0x00b8180c01007387 */ /* 0x000fe40000100a00 */
[----:B-1----:R-:W-:-:S02]  /*7c130*/  IMAD.MOV.U32 R14, RZ, RZ, R2 ;  /* 0x000000ffff0e7224 */ /* 0x002fc400078e0002 */
[----:B------:R-:W-:Y:S01]  /*7c140*/  IMAD.MOV.U32 R15, RZ, RZ, R3 ;  /* 0x000000ffff0f7224 */ /* 0x000fe200078e0003 */
[----:B------:R-:W4:Y:S01]  /*7c150*/  LDL.LU R2, [R1+0xb934] ;  /* 0x00b9340001027983 */ /* 0x000f220000300800 */
[----:B------:R-:W2:Y:S02]  /*7c160*/  LDL.LU R3, [R1+0xb930] ;  /* 0x00b9300001037983 */ /* 0x000ea40000300800 */
[----:B------:R-:W-:Y:S02]  /*7c170*/  STL.64 [R1+0xb890], R26 ;  /* 0x00b8901a01007387 */ /* 0x000fe40000100a00 */
[----:B------:R1:W-:Y:S02]  /*7c180*/  STL.64 [R1+0xb888], R24 ;  /* 0x00b8881801007387 */ /* 0x0003e40000100a00 */
[----:B-1----:R-:W3:Y:S01]  /*7c190*/  LDL.LU R24, [R1+0x640] ;  /* 0x0006400001187983 */ /* 0x002ee20000300800 */
[----:B------:R-:W3:Y:S02]  /*7c1a0*/  LDL.LU R25, [R1+0x644] ;  /* 0x0006440001197983 */ /* 0x000ee40000300800 */
[----:B------:R-:W3:Y:S02]  /*7c1b0*/  LDL.LU R26, [R1+0x648] ;  /* 0x00064800011a7983 */ /* 0x000ee40000300800 */
[----:B------:R-:W3:Y:S01]  /*7c1c0*/  LDL.LU R27, [R1+0x64c] ;  /* 0x00064c00011b7983 */ /* 0x000ee20000300800 */
[----:B0-----:R4:W-:Y:S01]  /*7c1d0*/  STL.64 [R1+0xb760], R22 ;  /* 0x00b7601601007387 */ /* 0x0019e20000100a00 */
[----:B------:R-:W-:Y:S02]  /*7c1e0*/  STL.64 [R1+0xb758], R20 ;  /* 0x00b7581401007387 */ /* 0x000fe40000100a00 */
[----:B----4-:R-:W-:-:S02]  /*7c1f0*/  IMAD.MOV.U32 R23, RZ, RZ, R2 ;  /* 0x000000ffff177224 */ /* 0x010fc400078e0002 */
[----:B--2---:R-:W-:-:S07]  /*7c200*/  IMAD.MOV.U32 R22, RZ, RZ, R3 ;  /* 0x000000ffff167224 */ /* 0x004fce00078e0003 */
[C---:B------:R-:W-:Y:S11]  /*7c210*/  HMMA.16816.F32 R4, R16.reuse, R22, R4 ;  /* 0x000000161004723c */ /* 0x040ff60000001804 */
[----:B------:R-:W-:Y:S11]  /*7c220*/  @!UPT UIADD3 URZ, URZ, URZ, URZ ;  /* 0x0000003f3f3ff290 */ /* 0x000ff6000fffe03f */
[----:B------:R-:W-:Y:S01]  /*7c230*/  @!UPT UIADD3 URZ, URZ, URZ, URZ ;  /* 0x0000003f3f3ff290 */ /* 0x000fe2000fffe03f */
[----:B------:R-:W-:Y:S01]  /*7c240*/  STL.64 [R1+0x670], R4 ;  /* 0x0006700401007387 */ /* 0x000fe20000100a00 */
[----:B------:R0:W-:Y:S03]  /*7c250*/  STL.64 [R1+0x678], R6 ;  /* 0x0006780601007387 */ /* 0x0001e60000100a00 */
[----:B0-----:R-:W3:Y:S01]  /*7c260*/  LDL.LU.64 R6, [R1+0xb928] ;  /* 0x00b9280001067983 */ /* 0x001ee20000300a00 */
[----:B------:R0:W-:Y:S03]  /*7c270*/  STL.64 [R1+0xb800], R22 ;  /* 0x00b8001601007387 */ /* 0x0001e60000100a00 */
[----:B0-----:R-:W2:Y:S01]  /*7c280*/  LDL.64 R22, [R1+0x138] ;  /* 0x0001380001167983 */ /* 0x001ea20000100a00 */
[C---:B---3--:R-:W-:Y:S03]  /*7c290*/  HMMA.16816.F32 R4, R16.reuse, R6, R8 ;  /* 0x000000061004723c */ /* 0x048fe60000001808 */
[----:B------:R-:W3:Y:S11]  /*7c2a0*/  LDL.LU.64 R8, [R1+0xb920] ;  /* 0x00b9200001087983 */ /* 0x000ef60000300a00 */
[----:B------:R-:W-:Y:S09]  /*7c2b0*/  @!UPT UIADD3 URZ, URZ, URZ, URZ ;  /* 0x0000003f3f3ff290 */ /* 0x000ff2000fffe03f */
[----:B------:R-:W-:Y:S01]  /*7c2c0*/  STL.64 [R1+0x660], R4 ;  /* 0x0006600401007387 */ /* 0x000fe20000100a00 */
[----:B------:R0:W-:Y:S03]  /*7c2d0*/  STL.64 [R1+0x668], R6 ;  /* 0x0006680601007387 */ /* 0x0001e60000100a00 */
[----:B0-----:R-:W4:Y:S01]  /*7c2e0*/  LDL.LU.64 R6, [R1+0xb918] ;  /* 0x00b9180001067983 */ /* 0x001f220000300a00 */
[----:B------:R-:W4:Y:S02]  /*7c2f0*/  LDL.LU.64 R4, [R1+0xb910] ;  /* 0x00b9100001047983 */ /* 0x000f240000300a00 */
[----:B--2---:R-:W-:Y:S02]  /*7c300*/  IMAD.MOV.U32 R3, RZ, RZ, R22 ;  /* 0x000000ffff037224 */ /* 0x004fe400078e0016 */
[----:B------:R-:W-:Y:S01]  /*7c310*/  IMAD.MOV.U32 R2, RZ, RZ, R23 ;  /* 0x000000ffff027224 */ /* 0x000fe200078e0017 */
[C---:B----4-:R-:W-:Y:S08]  /*7c320*/  HMMA.16816.F32 R4, R16.reuse, R22, R4 ;  /* 0x000000161004723c */ /* 0x050ff00000001804 */
[----:B------:R-:W-:Y:S11]  /*7c330*/  HMMA.16816.F32 R20, R16, R14, R24 ;  /* 0x0000000e1014723c */ /* 0x000ff60000001818 */
[----:B------:R-:W-:Y:S04]  /*7c340*/  @!UPT UIADD3 URZ, URZ, URZ, URZ ;  /* 0x0000003f3f3ff290 */ /* 0x000fe8000fffe03f */
[----:B------:R-:W-:Y:S01]  /*7c350*/  STL.64 [R1+0x650], R4 ;  /* 0x0006500401007387 */ /* 0x000fe20000100a00 */
[----:B------:R0:W-:Y:S03]  /*7c360*/  STL.64 [R1+0x658], R6 ;  /* 0x0006580601007387 */ /* 0x0001e60000100a00 */
[----:B0-----:R-:W2:Y:S01]  /*7c370*/  LDL.LU.64 R6, [R1+0xb908] ;  /* 0x00b9080001067983 */ /* 0x001ea20000300a00 */
[----:B------:R-:W4:Y:S02]  /*7c380*/  LDL.LU.64 R4, [R1+0xb900] ;  /* 0x00b9000001047983 */ /* 0x000f240000300a00 */
[----:B------:R-:W2:Y:S02]  /*7c390*/  LDL.LU R12, [R1+0x5c0] ;  /* 0x0005c000010c7983 */ /* 0x000ea40000300800 */
[----:B------:R-:W-:Y:S01]  /*7c3a0*/  STL.64 [R1+0x640], R20 ;  /* 0x0006401401007387 */ /* 0x000fe20000100a00 */
[----:B------:R-:W-:Y:S01]  /*7c3b0*/  STL.64 [R1+0x648], R22 ;  /* 0x0006481601007387 */ /* 0x000fe20000100a00 */
[----:B------:R-:W2:Y:S02]  /*7c3c0*/  LDL.LU R13, [R1+0x5c4] ;  /* 0x0005c400010d7983 */ /* 0x000ea40000300800 */
[----:B------:R-:W2:Y:S02]  /*7c3d0*/  LDL.LU R14, [R1+0x5c8] ;  /* 0x0005c800010e7983 */ /* 0x000ea40000300800 */
[----:B------:R-:W2:Y:S02]  /*7c3e0*/  LDL.LU R15, [R1+0x5cc] ;  /* 0x0005cc00010f7983 */ /* 0x000ea40000300800 */
[----:B--2---:R0:W-:Y:S01]  /*7c3f0*/  STL.64 [R1+0xb830], R14 ;  /* 0x00b8300e01007387 */ /* 0x0041e20000100a00 */
[----:B------:R-:W-:Y:S02]  /*7c400*/  STL.64 [R1+0xb828], R12 ;  /* 0x00b8280c01007387 */ /* 0x000fe40000100a00 */
[----:B0-----:R-:W-:-:S02]  /*7c410*/  IMAD.MOV.U32 R14, RZ, RZ, R29 ;  /* 0x000000ffff0e7224 */ /* 0x001fc400078e001d */
[----:B------:R-:W-:Y:S01]  /*7c420*/  IMAD.MOV.U32 R15, RZ, RZ, R0 ;  /* 0x000000ffff0f7224 */ /* 0x000fe200078e0000 */
[----:B------:R-:W2:Y:S01]  /*7c430*/  LDL.LU R29, [R1+0xb8fc] ;  /* 0x00b8fc00011d7983 */ /* 0x000ea20000300800 */
[----:B------:R-:W2:Y:S03]  /*7c440*/  LDL.LU R0, [R1+0xb8f8] ;  /* 0x00b8f80001007983 */ /* 0x000ea60000300800 */
[----:B------:R0:W-:Y:S01]  /*7c450*/  STL.64 [R1+0xb848], R14 ;  /* 0x00b8480e01007387 */ /* 0x0001e20000100a00 */
        /* <DEDUP_REMOVED lines=8> */
[----:B0-----:R-:W-:-:S02]  /*7c4e0*/  IMAD.MOV.U32 R14, RZ, RZ, R7 ;  /* 0x000000ffff0e7224 */ /* 0x001fc400078e0007 */
[----:B------:R-:W-:Y:S02]  /*7c4f0*/  IMAD.MOV.U32 R15, RZ, RZ, R6 ;  /* 0x000000ffff0f7224 */ /* 0x000fe400078e0006 */
[----:B---3--:R-:W-:Y:S02]  /*7c500*/  IMAD.MOV.U32 R6, RZ, RZ, R9 ;  /* 0x000000ffff067224 */ /* 0x008fe400078e0009 */
[----:B------:R-:W-:Y:S01]  /*7c510*/  IMAD.MOV.U32 R7, RZ, RZ, R8 ;  /* 0x000000ffff077224 */ /* 0x000fe200078e0008 */
[----:B--2---:R-:W-:Y:S01]  /*7c520*/  STL.64 [R1+0xb8a8], R26 ;  /* 0x00b8a81a01007387 */ /* 0x004fe20000100a00 */
[----:B------:R0:W-:Y:S03]  /*7c530*/  STL.64 [R1+0xb8a0], R24 ;  /* 0x00b8a01801007387 */ /* 0x0001e60000100a00 */
[----:B------:R-:W-:Y:S01]  /*7c540*/  STL.64 [R1+0xb8b0], R6 ;  /* 0x00b8b00601007387 */ /* 0x000fe20000100a00 */
[----:B0-----:R-:W2:Y:S01]  /*7c550*/  LDL.LU R24, [R1+0x600] ;  /* 0x0006000001187983 */ /* 0x001ea20000300800 */
[----:B------:R-:W2:Y:S02]  /*7c560*/  LDL.LU R25, [R1+0x604] ;  /* 0x0006040001197983 */ /* 0x000ea40000300800 */
[----:B------:R-:W3:Y:S02]  /*7c570*/  LDL.LU R26, [R1+0x608] ;  /* 0x00060800011a7983 */ /* 0x000ee40000300800 */
[----:B------:R-:W3:Y:S02]  /*7c580*/  LDL.LU R27, [R1+0x60c] ;  /* 0x00060c00011b7983 */ /* 0x000ee40000300800 */
[----:B---3--:R0:W-:Y:S01]  /*7c590*/  STL.64 [R1+0xb8c8], R26 ;  /* 0x00b8c81a01007387 */ /* 0x0081e20000100a00 */
[----:B--2---:R-:W-:Y:S02]  /*7c5a0*/  STL.64 [R1+0xb8c0], R24 ;  /* 0x00b8c01801007387 */ /* 0x004fe40000100a00 */
[----:B------:R-:W2:Y:S02]  /*7c5b0*/  LDL.LU R8, [R1+0x610] ;  /* 0x0006100001087983 */ /* 0x000ea40000300800 */
[----:B------:R-:W2:Y:S01]  /*7c5c0*/  LDL.LU R9, [R1+0x614] ;  /* 0x0006140001097983 */ /* 0x000ea20000300800 */
[----:B------:R-:W3:Y:S01]  /*7c5d0*/  LDL.LU R10, [R1+0x618] ;  /* 0x00061800010a7983 */ /* 0x000ee20000300800 */
[----:B------:R-:W3:Y:S02]  /*7c5e0*/  LDL.LU R11, [R1+0x61c] ;  /* 0x00061c00010b7983 */ /* 0x000ee40000300800 */
[----:B0-----:R-:W-:-:S02]  /*7c5f0*/  IMAD.MOV.U32 R26, RZ, RZ, R29 ;  /* 0x000000ffff1a7224 */ /* 0x001fc400078e001d */
[----:B------:R-:W-:Y:S01]  /*7c600*/  IMAD.MOV.U32 R27, RZ, RZ, R28 ;  /* 0x000000ffff1b7224 */ /* 0x000fe200078e001c */
[----:B---3--:R-:W-:Y:S01]  /*7c610*/  STL.64 [R1+0xb8d8], R10 ;  /* 0x00b8d80a01007387 */ /* 0x008fe20000100a00 */
[----:B--2---:R-:W-:Y:S03]  /*7c620*/  STL.64 [R1+0xb8d0], R8 ;  /* 0x00b8d00801007387 */ /* 0x004fe60000100a00 */
[----:B------:R0:W-:Y:S02]  /*7c630*/  STL.64 [R1+0xb8e0], R26 ;  /* 0x00b8e01a01007387 */ /* 0x0001e40000100a00 */
[----:B0-----:R-:W2:Y:S01]  /*7c640*/  LDL.64 R26, [R1+0x118] ;  /* 0x00011800011a7983 */ /* 0x001ea20000100a00 */
[----:B------:R-:W3:Y:S02]  /*7c650*/  LDL.LU R8, [R1+0x620] ;  /* 0x0006200001087983 */ /* 0x000ee40000300800 */
[----:B------:R-:W3:Y:S02]  /*7c660*/  LDL.LU R9, [R1+0x624] ;  /* 0x0006240001097983 */ /* 0x000ee40000300800 */
[----:B------:R-:W2:Y:S01]  /*7c670*/  LDL.LU R10, [R1+0x628] ;  /* 0x00062800010a7983 */ /* 0x000ea20000300800 */
[----:B------:R-:W2:Y:S04]  /*7c680*/  LDL.LU R11, [R1+0x62c] ;  /* 0x00062c00010b7983 */ /* 0x000ea80000300800 */
[----:B--2---:R-:W-:Y:S01]  /*7c690*/  STL.64 [R1+0xb8f0], R10 ;  /* 0x00b8f00a01007387 */ /* 0x004fe20000100a00 */
[----:B---3--:R0:W-:Y:S03]  /*7c6a0*/  STL.64 [R1+0xb8e8], R8 ;  /* 0x00b8e80801007387 */ /* 0x0081e60000100a00 */
[----:B0-----:R-:W2:Y:S01]  /*7c6b0*/  LDL.LU R8, [R1+0x630] ;  /* 0x0006300001087983 */ /* 0x001ea20000300800 */
[----:B------:R-:W2:Y:S02]  /*7c6c0*/  LDL.LU R9, [R1+0x634] ;  /* 0x0006340001097983 */ /* 0x000ea40000300800 */
[----:B------:R-:W2:Y:S02]  /*7c6d0*/  LDL.LU R10, [R1+0x638] ;  /* 0x00063800010a7983 */ /* 0x000ea40000300800 */
[----:B------:R-:W2:Y:S01]  /*7c6e0*/  LDL.LU R11, [R1+0x63c] ;  /* 0x00063c00010b7983 */ /* 0x000ea20000300800 */
[----:B------:R-:W3:Y:S01]  /*7c6f0*/  LDL.64 R6, [R1+0xf8] ;  /* 0x0000f80001067983 */ /* 0x000ee20000100a00 */
[----:B------:R-:W-:Y:S02]  /*7c700*/  STL.64 [R1+0xb860], R14 ;  /* 0x00b8600e01007387 */ /* 0x000fe40000100a00 */
        /* <DEDUP_REMOVED lines=23> */
[----:B0-----:R-:W2:Y:S01]  /*7c880*/  LDL.LU R20, [R1+0x5f0] ;  /* 0x0005f00001147983 */ /* 0x001ea20000300800 */
[----:B------:R-:W2:Y:S02]  /*7c890*/  LDL.LU R21, [R1+0x5f4] ;  /* 0x0005f40001157983 */ /* 0x000ea40000300800 */
[----:B------:R-:W2:Y:S02]  /*7c8a0*/  LDL.LU R22, [R1+0x5f8] ;  /* 0x0005f80001167983 */ /* 0x000ea40000300800 */
[----:B------:R-:W2:Y:S01]  /*7c8b0*/  LDL.LU R23, [R1+0x5fc] ;  /* 0x0005fc0001177983 */ /* 0x000ea20000300800 */
[----:B------:R-:W-:Y:S01]  /*7c8c0*/  STL.64 [R1+0x630], R8 ;  /* 0x0006300801007387 */ /* 0x000fe20000100a00 */
[----:B------:R0:W-:Y:S03]  /*7c8d0*/  STL.64 [R1+0x638], R10 ;  /* 0x0006380a01007387 */ /* 0x0001e60000100a00 */
[----:B0-----:R-:W2:Y:S01]  /*7c8e0*/  LDL.LU.64 R10, [R1+0xb8f0] ;  /* 0x00b8f000010a7983 */ /* 0x001ea20000300a00 */
[----:B------:R-:W2:Y:S02]  /*7c8f0*/  LDL.LU.64 R8, [R1+0xb8e8] ;  /* 0x00b8e80001087983 */ /* 0x000ea40000300a00 */
[----:B------:R-:W2:Y:S02]  /*7c900*/  LDL.LU.64 R26, [R1+0xb8e0] ;  /* 0x00b8e000011a7983 */ /* 0x000ea40000300a00 */
[C---:B--2---:R-:W-:Y:S01]  /*7c910*/  HMMA.16816.F32 R24, R16.reuse, R26, R8 ;  /* 0x0000001a1018723c */ /* 0x044fe20000001808 */
[----:B------:R-:W3:Y:S01]  /*7c920*/  LDL.LU.64 R10, [R1+0xb8d8] ;  /* 0x00b8d800010a7983 */ /* 0x000ee20000300a00 */
[----:B------:R-:W3:Y:S11]  /*7c930*/  LDL.LU.64 R8, [R1+0xb8d0] ;  /* 0x00b8d00001087983 */ /* 0x000ef60000300a00 */
[----:B------:R-:W-:Y:S10]  /*7c940*/  @!UPT UIADD3 URZ, URZ, URZ, URZ ;  /* 0x0000003f3f3ff290 */ /* 0x000ff4000fffe03f */
[----:B------:R-:W-:Y:S01]  /*7c950*/  STL.64 [R1+0x620], R24 ;  /* 0x0006201801007387 */ /* 0x000fe20000100a00 */
[----:B------:R0:W-:Y:S03]  /*7c960*/  STL.64 [R1+0x628], R26 ;  /* 0x0006281a01007387 */ /* 0x0001e60000100a00 */
[----:B0-----:R-:W2:Y:S01]  /*7c970*/  LDL.LU.64 R26, [R1+0xb8c8] ;  /* 0x00b8c800011a7983 */ /* 0x001ea20000300a00 */
[----:B------:R-:W2:Y:S01]  /*7c980*/  LDL.LU.64 R24, [R1+0xb8c0] ;  /* 0x00b8c00001187983 */ /* 0x000ea20000300a00 */
[----:B---3--:R-:W-:Y:S11]  /*7c990*/  HMMA.16816.F32 R8, R16, R6, R8 ;  /* 0x000000061008723c */ /* 0x008ff60000001808 */
[----:B------:R-:W-:Y:S11]  /*7c9a0*/  @!UPT UIADD3 URZ, URZ, URZ, URZ ;  /* 0x0000003f3f3ff290 */ /* 0x000ff6000fffe03f */
[----:B------:R-:W-:Y:S01]  /*7c9b0*/  @!UPT UIADD3 URZ, URZ, URZ, URZ ;  /* 0x0000003f3f3ff290 */ /* 0x000fe2000fffe03f */
[----:B------:R0:W-:Y:S01]  /*7c9c0*/  STL.64 [R1+0x610], R8 ;  /* 0x0006100801007387 */ /* 0x0001e20000100a00 */
[----:B------:R1:W-:Y:S02]  /*7c9d0*/  STL.64 [R1+0x618], R10 ;  /* 0x0006180a01007387 */ /* 0x0003e40000100a00 */
[----:B0-----:R-:W-:Y:S01]  /*7c9e0*/  IMAD.MOV.U32 R9, RZ, RZ, R6 ;  /* 0x000000ffff097224 */ /* 0x001fe200078e0006 */
[----:B-1----:R-:W3:Y:S01]  /*7c9f0*/  LDL.LU.64 R10, [R1+0xb8b8] ;  /* 0x00b8b800010a7983 */ /* 0x002ee20000300a00 */
[----:B------:R-:W-:Y:S02]  /*7ca00*/  IMAD.MOV.U32 R8, RZ, RZ, R7 ;  /* 0x000000ffff087224 */ /* 0x000fe400078e0007 */
[----:B------:R-:W2:Y:S02]  /*7ca10*/  LDL.LU.64 R6, [R1+0xb8b0] ;  /* 0x00b8b00001067983 */ /* 0x000ea40000300a00 */
[----:B----4-:R-:W-:Y:S02]  /*7ca20*/  IMAD.MOV.U32 R14, RZ, RZ, R5 ;  /* 0x000000ffff0e7224 */ /* 0x010fe400078e0005 */
[----:B------:R-:W-:-:S02]  /*7ca30*/  IMAD.MOV.U32 R15, RZ, RZ, R4 ;  /* 0x000000ffff0f7224 */ /* 0x000fc400078e0004 */
[C---:B--2---:R-:W-:Y:S01]  /*7ca40*/  HMMA.16816.F32 R4, R16.reuse, R6, R24 ;  /* 0x000000061004723c */ /* 0x044fe20000001818 */
[----:B------:R-:W2:Y:S01]  /*7ca50*/  LDL.LU.64 R26, [R1+0xb8a8] ;  /* 0x00b8a800011a7983 */ /* 0x000ea20000300a00 */
[----:B------:R-:W2:Y:S11]  /*7ca60*/  LDL.LU.64 R24, [R1+0xb8a0] ;  /* 0x00b8a00001187983 */ /* 0x000eb60000300a00 */
[----:B------:R-:W-:Y:S10]  /*7ca70*/  @!UPT UIADD3 URZ, URZ, URZ, URZ ;  /* 0x0000003f3f3ff290 */ /* 0x000ff4000fffe03f */
[----:B------:R-:W-:Y:S01]  /*7ca80*/  STL.64 [R1+0x600], R4 ;  /* 0x0006000401007387 */ /* 0x000fe20000100a00 */
[----:B------:R0:W-:Y:S03]  /*7ca90*/  STL.64 [R1+0x608], R6 ;  /* 0x0006080601007387 */ /* 0x0001e60000100a00 */
[----:B0-----:R-:W2:Y:S02]  /*7caa0*/  LDL.LU.64 R6, [R1+0xb898] ;  /* 0x00b8980001067983 */ /* 0x001ea40000300a00 */
[----:B--2---:R-:W-:Y:S02]  /*7cab0*/  HMMA.16816.F32 R16, R16, R6, R24 ;  /* 0x000000061010723c */ /* 0x004fe40000001818 */
[----:B------:R-:W2:Y:S01]  /*7cac0*/  LDL.LU.64 R26, [R1+0xb890] ;  /* 0x00b89000011a7983 */ /* 0x000ea20000300a00 */
[----:B------:R-:W4:Y:S02]  /*7cad0*/  LDL.LU.64 R24, [R1+0xb888] ;  /* 0x00b8880001187983 */ /* 0x000f240000300a00 */
[----:B------:R-:W2:Y:S02]  /*7cae0*/  LDL.LU.64 R6, [R1+0xb880] ;  /* 0x00b8800001067983 */ /* 0x000ea40000300a00 */
[----:B------:R-:W2:Y:S11]  /*7caf0*/  LDL.LU.64 R4, [R1+0xb878] ;  /* 0x00b8780001047983 */ /* 0x000eb60000300a00 */
[----:B------:R-:W-:Y:S05]  /*7cb00*/  @!UPT UIADD3 URZ, URZ, URZ, URZ ;  /* 0x0000003f3f3ff290 */ /* 0x000fea000fffe03f */
[----:B------:R-:W-:Y:S01]  /*7cb10*/  STL.64 [R1+0x240], R16 ;  /* 0x0002401001007387 */ /* 0x000fe20000100a00 */
[----:B------:R-:W-:Y:S03]  /*7cb20*/  STL.64 [R1+0x248], R18 ;  /* 0x0002481201007387 */ /* 0x000fe60000100a00 */
[----:B----4-:R-:W0:Y:S04]  /*7cb30*/  LDSM.16.MT88.4 R16, [R25+0xc380] ;  /* 0x00c380001910783b */ /* 0x010e280000004200 */
[----:B0-----:R0:W-:Y:S01]  /*7cb40*/  STL.64 [R1+0xb610], R18 ;  /* 0x00b6101201007387 */ /* 0x0011e20000100a00 */
[----:B------:R1:W-:Y:S03]  /*7cb50*/  STL.64 [R1+0xb608], R16 ;  /* 0x00b6081001007387 */ /* 0x0003e60000100a00 */
[----:B0-----:R-:W4:Y:S01]  /*7cb60*/  LDL.64 R18, [R1+0xd8] ;  /* 0x0000d80001127983 */ /* 0x001f220000100a00 */
[C---:B--2---:R-:W-:Y:S03]  /*7cb70*/  HMMA.16816.F32 R12, R4.reuse, R14, R20 ;  /* 0x0000000e040c723c */ /* 0x044fe60000001814 */
[----:B----4-:R0:W-:Y:S01]  /*7cb80*/  STL.64 [R1+0xb7f8], R18 ;  /* 0x00b7f81201007387 */ /* 0x0101e20000100a00 */
[----:B-1----:R-:W2:Y:S02]  /*7cb90*/  LDL.LU R16, [R1+0x580] ;  /* 0x0005800001107983 */ /* 0x002ea40000300800 */
[----:B------:R-:W2:Y:S01]  /*7cba0*/  LDL.LU R17, [R1+0x584] ;  /* 0x0005840001117983 */ /* 0x000ea20000300800 */
[----:B0-----:R-:W2:Y:S01]  /*7cbb0*/  LDL.LU R18, [R1+0x588] ;  /* 0x0005880001127983 */ /* 0x001ea20000300800 */
[----:B------:R-:W2:Y:S02]  /*7cbc0*/  LDL.LU R19, [R1+0x58c] ;  /* 0x00058c0001137983 */ /* 0x000ea40000300800 */
[----:B------:R-:W4:Y:S02]  /*7cbd0*/  LDL.LU.64 R22, [R1+0xb870] ;  /* 0x00b8700001167983 */ /* 0x000f240000300a00 */
[----:B------:R-:W4:Y:S11]  /*7cbe0*/  LDL.LU.64 R20, [R1+0xb868] ;  /* 0x00b8680001147983 */ /* 0x000f360000300a00 */
[----:B------:R-:W-:Y:S01]  /*7cbf0*/  STL.64 [R1+0x5f0], R12 ;  /* 0x0005f00c01007387 */ /* 0x000fe20000100a00 */
[----:B------:R0:W-:Y:S03]  /*7cc00*/  STL.64 [R1+0x5f8], R14 ;  /* 0x0005f80e01007387 */ /* 0x0001e60000100a00 */
[----:B0-----:R-:W4:Y:S02]  /*7cc10*/  LDL.LU.64 R14, [R1+0xb860] ;  /* 0x00b86000010e7983 */ /* 0x001f240000300a00 */
[C---:B----4-:R-:W-:Y:S02]  /*7cc20*/  HMMA.16816.F32 R12, R4.reuse, R14, R20 ;  /* 0x0000000e040c723c */ /* 0x050fe40000001814 */
[----:B------:R-:W4:Y:S01]  /*7cc30*/  LDL.LU.64 R22, [R1+0xb858] ;  /* 0x00b8580001167983 */ /* 0x000f220000300a00 */
[----:B------:R-:W4:Y:S11]  /*7cc40*/  LDL.LU.64 R20, [R1+0xb850] ;  /* 0x00b8500001147983 */ /* 0x000f360000300a00 */
[----:B------:R-:W-:Y:S09]  /*7cc50*/  @!UPT UIADD3 URZ, URZ, URZ, URZ ;  /* 0x0000003f3f3ff290 */ /* 0x000ff2000fffe03f */
        /* <DEDUP_REMOVED lines=16> */
[----:B0-----:R-:W4:Y:S01]  /*7cd60*/  LDL.LU.64 R14, [R1+0xb820] ;  /* 0x00b82000010e7983 */ /* 0x001f220000300a00 */
[----:B------:R-:W2:Y:S02]  /*7cd70*/  LDL.LU.64 R12, [R1+0xb818] ;  /* 0x00b81800010c7983 */ /* 0x000ea40000300a00 */
[----:B------:R2:W-:Y:S02]  /*7cd80*/  STL.64 [R1+0xb720], R26 ;  /* 0x00b7201a01007387 */ /* 0x0005e40000100a00 */
[----:B------:R-:W-:Y:S01]  /*7cd90*/  STL.64 [R1+0xb718], R24 ;  /* 0x00b7181801007387 */ /* 0x000fe20000100a00 */
[C---:B----4-:R-:W-:Y:S01]  /*7cda0*/  HMMA.16816.F32 R20, R4.reuse, R14, R20 ;  /* 0x0000000e0414723c */ /* 0x050fe20000001814 */
[----:B--2---:R-:W-:Y:S11]  /*7cdb0*/  IMAD.MOV.U32 R27, RZ, RZ, R12 ;  /* 0x000000ffff1b7224 */ /* 0x004ff600078e000c */
[----:B------:R-:W-:Y:S11]  /*7cdc0*/  @!UPT UIADD3 URZ, URZ, URZ, URZ ;  /* 0x0000003f3f3ff290 */ /* 0x000ff6000fffe03f */
[----:B------:R-:W-:Y:S01]  /*7cdd0*/  STL.64 [R1+0x5b0], R20 ;  /* 0x0005b01401007387 */ /* 0x000fe20000100a00 */
[----:B------:R0:W-:Y:S03]  /*7cde0*/  STL.64 [R1+0x5b8], R22 ;  /* 0x0005b81601007387 */ /* 0x0001e60000100a00 */
[----:B0-----:R-:W3:Y:S01]  /*7cdf0*/  LDL.LU.64 R22, [R1+0xb810] ;  /* 0x00b8100001167983 */ /* 0x001ee20000300a00 */
[----:B------:R-:W3:Y:S02]  /*7ce00*/  LDL.LU.64 R20, [R1+0xb808] ;  /* 0x00b8080001147983 */ /* 0x000ee40000300a00 */
[----:B------:R0:W-:Y:S02]  /*7ce10*/  STL.64 [R1+0xb710], R14 ;  /* 0x00b7100e01007387 */ /* 0x0001e40000100a00 */
[----:B------:R-:W-:Y:S01]  /*7ce20*/  IMAD.MOV.U32 R26, RZ, RZ, R13 ;  /* 0x000000ffff1a7224 */ /* 0x000fe200078e000d */
[----:B------:R-:W2:Y:S01]  /*7ce30*/  LDL.LU R12, [R1+0x590] ;  /* 0x00059000010c7983 */ /* 0x000ea20000300800 */
[----:B------:R-:W2:Y:S03]  /*7ce40*/  LDL.LU R13, [R1+0x594] ;  /* 0x00059400010d7983 */ /* 0x000ea60000300800 */
[----:B0-----:R-:W2:Y:S01]  /*7ce50*/  LDL.LU R14, [R1+0x598] ;  /* 0x00059800010e7983 */ /* 0x001ea20000300800 */
[----:B------:R-:W2:Y:S01]  /*7ce60*/  LDL.LU R15, [R1+0x59c] ;  /* 0x00059c00010f7983 */ /* 0x000ea20000300800 */
[C---:B---3--:R-:W-:Y:S08]  /*7ce70*/  HMMA.16816.F32 R20, R4.reuse, R10, R20 ;  /* 0x0000000a0414723c */ /* 0x048ff00000001814 */
[C---:B--2---:R-:W-:Y:S11]  /*7ce80*/  HMMA.16816.F32 R24, R4.reuse, R26, R12 ;  /* 0x0000001a0418723c */ /* 0x044ff6000000180c */
[----:B------:R-:W-:Y:S04]  /*7ce90*/  @!UPT UIADD3 URZ, URZ, URZ, URZ ;  /* 0x0000003f3f3ff290 */ /* 0x000fe8000fffe03f */
[----:B------:R-:W-:Y:S01]  /*7cea0*/  STL.64 [R1+0x5a0], R20 ;  /* 0x0005a01401007387 */ /* 0x000fe20000100a00 */
[----:B------:R0:W-:Y:S03]  /*7ceb0*/  STL.64 [R1+0x5a8], R22 ;  /* 0x0005a81601007387 */ /* 0x0001e60000100a00 */
[----:B0-----:R-:W2:Y:S01]  /*7cec0*/  LDL.LU.64 R22, [R1+0xb800] ;  /* 0x00b8000001167983 */ /* 0x001ea20000300a00 */
[----:B------:R-:W-:Y:S03]  /*7ced0*/  STL.64 [R1+0xb7a0], R10 ;  /* 0x00b7a00a01007387 */ /* 0x000fe60000100a00 */
[----:B------:R-:W-:Y:S02]  /*7cee0*/  STL.64 [R1+0x590], R24 ;  /* 0x0005901801007387 */ /* 0x000fe40000100a00 */
[----:B------:R0:W-:Y:S02]  /*7cef0*/  STL.64 [R1+0x598], R26 ;  /* 0x0005981a01007387 */ /* 0x0001e40000100a00 */
[----:B0-----:R-:W3:Y:S01]  /*7cf00*/  LDL.LU.64 R26, [R1+0x8] ;  /* 0x00000800011a7983 */ /* 0x001ee20000300a00 */
[----:B--2---:R-:W-:Y:S03]  /*7cf10*/  HMMA.16816.F32 R12, R4, R22, R16 ;  /* 0x00000016040c723c */ /* 0x004fe60000001810 */
[----:B---3--:R-:W-:Y:S11]  /*7cf20*/  STL.64 [R1+0xb738], R26 ;  /* 0x00b7381a01007387 */ /* 0x008ff60000100a00 */
[----:B------:R-:W-:Y:S09]  /*7cf30*/  @!UPT UIADD3 URZ, URZ, URZ, URZ ;  /* 0x0000003f3f3ff290 */ /* 0x000ff2000fffe03f */
[----:B------:R0:W-:Y:S01]  /*7cf40*/  STL.64 [R1+0x580], R12 ;  /* 0x0005800c01007387 */ /* 0x0001e20000100a00 */
[----:B------:R1:W-:Y:S03]  /*7cf50*/  STL.64 [R1+0x588], R14 ;  /* 0x0005880e01007387 */ /* 0x0003e60000100a00 */
[----:B0-----:R-:W2:Y:S01]  /*7cf60*/  LDL.LU R12, [R1+0x1f0] ;  /* 0x0001f000010c7983 */ /* 0x001ea20000300800 */
[----:B------:R-:W2:Y:S02]  /*7cf70*/  LDL.LU R13, [R1+0x1f4] ;  /* 0x0001f400010d7983 */ /* 0x000ea40000300800 */
[----:B-1----:R-:W3:Y:S02]  /*7cf80*/  LDL.LU R14, [R1+0x1f8] ;  /* 0x0001f800010e7983 */ /* 0x002ee40000300800 */
[----:B------:R-:W3:Y:S01]  /*7cf90*/  LDL.LU R15, [R1+0x1fc] ;  /* 0x0001fc00010f7983 */ /* 0x000ee20000300800 */
[----:B------:R-:W4:Y:S01]  /*7cfa0*/  LDL.LU R20, [R1+0x230] ;  /* 0x0002300001147983 */ /* 0x000f220000300800 */
[----:B------:R-:W4:Y:S02]  /*7cfb0*/  LDL.LU R21, [R1+0x234] ;  /* 0x0002340001157983 */ /* 0x000f240000300800 */
[----:B------:R-:W2:Y:S02]  /*7cfc0*/  LDL.LU R22, [R1+0x238] ;  /* 0x0002380001167983 */ /* 0x000ea40000300800 */
[----:B------:R-:W2:Y:S02]  /*7cfd0*/  LDL.LU R23, [R1+0x23c] ;  /* 0x00023c0001177983 */ /* 0x000ea40000300800 */
[----:B--2---:R0:W-:Y:S01]  /*7cfe0*/  STL.64 [R1+0xb770], R22 ;  /* 0x00b7701601007387 */ /* 0x0041e20000100a00 */
[----:B----4-:R-:W-:Y:S03]  /*7cff0*/  STL.64 [R1+0xb768], R20 ;  /* 0x00b7681401007387 */ /* 0x010fe60000100a00 */
[----:B0-----:R-:W2:Y:S04]  /*7d000*/  LDL.64 R22, [R1+0xe8] ;  /* 0x0000e80001167983 */ /* 0x001ea80000100a00 */
[----:B--2---:R0:W-:Y:S02]  /*7d010*/  STL.64 [R1+0xb780], R22 ;  /* 0x00b7801601007387 */ /* 0x0041e40000100a00 */
[----:B0-----:R-:W-:-:S02]  /*7d020*/  IMAD.MOV.U32 R23, RZ, RZ, R8 ;  /* 0x000000ffff177224 */ /* 0x001fc400078e0008 */
[----:B------:R-:W-:Y:S01]  /*7d030*/  IMAD.MOV.U32 R22, RZ, RZ, R9 ;  /* 0x000000ffff167224 */ /* 0x000fe200078e0009 */
[----:B------:R-:W2:Y:S01]  /*7d040*/  LDL.LU R8, [R1+0x530] ;  /* 0x0005300001087983 */ /* 0x000ea20000300800 */
[----:B------:R-:W2:Y:S02]  /*7d050*/  LDL.LU R9, [R1+0x534] ;  /* 0x0005340001097983 */ /* 0x000ea40000300800 */
[----:B------:R-:W4:Y:S02]  /*7d060*/  LDL.LU R10, [R1+0x538] ;  /* 0x00053800010a7983 */ /* 0x000f240000300800 */
[----:B------:R-:W4:Y:S02]  /*7d070*/  LDL.LU R11, [R1+0x53c] ;  /* 0x00053c00010b7983 */ /* 0x000f240000300800 */
[----:B----4-:R0:W-:Y:S01]  /*7d080*/  STL.64 [R1+0xb7b0], R10 ;  /* 0x00b7b00a01007387 */ /* 0x0101e20000100a00 */
[----:B--2---:R-:W-:Y:S02]  /*7d090*/  STL.64 [R1+0xb7a8], R8 ;  /* 0x00b7a80801007387 */ /* 0x004fe40000100a00 */
[----:B0-----:R-:W-:-:S02]  /*7d0a0*/  IMAD.MOV.U32 R10, RZ, RZ, R29 ;  /* 0x000000ffff0a7224 */ /* 0x001fc400078e001d */
[----:B------:R-:W-:-:S05]  /*7d0b0*/  IMAD.MOV.U32 R11, RZ, RZ, R28 ;  /* 0x000000ffff0b7224 */ /* 0x000fca00078e001c */
[----:B------:R-:W-:Y:S01]  /*7d0c0*/  STL.64 [R1+0xb7c0], R10 ;  /* 0x00b7c00a01007387 */ /* 0x000fe20000100a00 */
[----:B------:R0:W-:Y:S03]  /*7d0d0*/  STL.64 [R1+0xb798], R22 ;  /* 0x00b7981601007387 */ /* 0x0001e60000100a00 */
[----:B0-----:R-:W2:Y:S04]  /*7d0e0*/  LDL.64 R22, [R1+0x108] ;  /* 0x0001080001167983 */ /* 0x001ea80000100a00 */
[----:B--2---:R0:W-:Y:S01]  /*7d0f0*/  STL.64 [R1+0xb7b8], R22 ;  /* 0x00b7b81601007387 */ /* 0x0041e20000100a00 */
[----:B------:R-:W2:Y:S02]  /*7d100*/  LDL.LU R20, [R1+0x540] ;  /* 0x0005400001147983 */ /* 0x000ea40000300800 */
[----:B------:R-:W2:Y:S01]  /*7d110*/  LDL.LU R21, [R1+0x544] ;  /* 0x0005440001157983 */ /* 0x000ea20000300800 */
[----:B0-----:R-:W4:Y:S01]  /*7d120*/  LDL.LU R22, [R1+0x548] ;  /* 0x0005480001167983 */ /* 0x001f220000300800 */
[----:B------:R-:W4:Y:S03]  /*7d130*/  LDL.LU R23, [R1+0x54c] ;  /* 0x00054c0001177983 */ /* 0x000f260000300800 */
[----:B----4-:R-:W-:Y:S01]  /*7d140*/  STL.64 [R1+0xb7d0], R22 ;  /* 0x00b7d01601007387 */ /* 0x010fe20000100a00 */
[----:B--2---:R0:W-:Y:S03]  /*7d150*/  STL.64 [R1+0xb7c8], R20 ;  /* 0x00b7c81401007387 */ /* 0x0041e60000100a00 */
[----:B0-----:R-:W2:Y:S01]  /*7d160*/  LDL.LU R20, [R1+0x550] ;  /* 0x0005500001147983 */ /* 0x001ea20000300800 */
[----:B------:R-:W2:Y:S02]  /*7d170*/  LDL.LU R21, [R1+0x554] ;  /* 0x0005540001157983 */ /* 0x000ea40000300800 */
[----:B------:R-:W4:Y:S02]  /*7d180*/  LDL.LU R22, [R1+0x558] ;  /* 0x0005580001167983 */ /* 0x000f240000300800 */
[----:B------:R-:W4:Y:S02]  /*7d190*/  LDL.LU R23, [R1+0x55c] ;  /* 0x00055c0001177983 */ /* 0x000f240000300800 */
[----:B----4-:R0:W-:Y:S01]  /*7d1a0*/  STL.64 [R1+0xb7e0], R22 ;  /* 0x00b7e01601007387 */ /* 0x0101e20000100a00 */
[----:B--2---:R-:W-:Y:S02]  /*7d1b0*/  STL.64 [R1+0xb7d8], R20 ;  /* 0x00b7d81401007387 */ /* 0x004fe40000100a00 */
[----:B------:R-:W2:Y:S02]  /*7d1c0*/  LDL.LU R16, [R1+0x570] ;  /* 0x0005700001107983 */ /* 0x000ea40000300800 */
[----:B------:R-:W2:Y:S01]  /*7d1d0*/  LDL.LU R17, [R1+0x574] ;  /* 0x0005740001117983 */ /* 0x000ea20000300800 */
[----:B------:R-:W2:Y:S01]  /*7d1e0*/  LDL.LU R18, [R1+0x578] ;  /* 0x0005780001127983 */ /* 0x000ea20000300800 */
[----:B------:R-:W2:Y:S02]  /*7d1f0*/  LDL.LU R19, [R1+0x57c] ;  /* 0x00057c0001137983 */ /* 0x000ea40000300800 */
[----:B0-----:R-:W-:-:S02]  /*7d200*/  IMAD.MOV.U32 R22, RZ, RZ, R3 ;  /* 0x000000ffff167224 */ /* 0x001fc400078e0003 */
[----:B------:R-:W-:-:S05]  /*7d210*/  IMAD.MOV.U32 R23, RZ, RZ, R2 ;  /* 0x000000ffff177224 */ /* 0x000fca00078e0002 */
[----:B------:R0:W-:Y:S01]  /*7d220*/  STL.64 [R1+0xb7f0], R22 ;  /* 0x00b7f01601007387 */ /* 0x0001e20000100a00 */
[----:B------:R-:W4:Y:S03]  /*7d230*/  LDL.64 R10, [R1+0x128] ;  /* 0x00012800010a7983 */ /* 0x000f260000100a00 */
[----:B0-----:R-:W2:Y:S04]  /*7d240*/  LDL.64 R22, [R1+0x148] ;  /* 0x0001480001167983 */ /* 0x001ea80000100a00 */
[----:B----4-:R0:W-:Y:S01]  /*7d250*/  STL.64 [R1+0xb7e8], R10 ;  /* 0x00b7e80a01007387 */ /* 0x0101e20000100a00 */
[----:B------:R-:W4:Y:S02]  /*7d260*/  LDL.LU R8, [R1+0x560] ;  /* 0x0005600001087983 */ /* 0x000f240000300800 */
[----:B------:R-:W4:Y:S01]  /*7d270*/  LDL.LU R9, [R1+0x564] ;  /* 0x0005640001097983 */ /* 0x000f220000300800 */
[----:B0-----:R-:W4:Y:S01]  /*7d280*/  LDL.LU R10, [R1+0x568] ;  /* 0x00056800010a7983 */ /* 0x001f220000300800 */
[----:B------:R-:W4:Y:S02]  /*7d290*/  LDL.LU R11, [R1+0x56c] ;  /* 0x00056c00010b7983 */ /* 0x000f240000300800 */
[----:B------:R-:W2:Y:S02]  /*7d2a0*/  LDL.LU.64 R26, [R1+0x18] ;  /* 0x00001800011a7983 */ /* 0x000ea40000300a00 */
[----:B--2---:R0:W-:Y:S04]  /*7d2b0*/  STL.64 [R1+0xb750], R26 ;  /* 0x00b7501a01007387 */ /* 0x0041e80000100a00 */
[----:B0-----:R-:W2:Y:S04]  /*7d2c0*/  LDL.LU.64 R26, [R1+0x28] ;  /* 0x00002800011a7983 */ /* 0x001ea80000300a00 */
[----:B--2---:R0:W-:Y:S01]  /*7d2d0*/  STL.64 [R1+0xb778], R26 ;  /* 0x00b7781a01007387 */ /* 0x0041e20000100a00 */
[----:B------:R-:W2:Y:S02]  /*7d2e0*/  LDL.LU R24, [R1+0x510] ;  /* 0x0005100001187983 */ /* 0x000ea40000300800 */
[----:B------:R-:W2:Y:S01]  /*7d2f0*/  LDL.LU R25, [R1+0x514] ;  /* 0x0005140001197983 */ /* 0x000ea20000300800 */
[----:B0-----:R-:W2:Y:S01]  /*7d300*/  LDL.LU R26, [R1+0x518] ;  /* 0x00051800011a7983 */ /* 0x001ea20000300800 */
[----:B------:R-:W2:Y:S01]  /*7d310*/  LDL.LU R27, [R1+0x51c] ;  /* 0x00051c00011b7983 */ /* 0x000ea20000300800 */
[C---:B------:R-:W-:Y:S02]  /*7d320*/  HMMA.16816.F32 R16, R4.reuse, R22, R16 ;  /* 0x000000160410723c */ /* 0x040fe40000001810 */
        /* <DEDUP_REMOVED lines=12> */
[----:B------:R-:W-:Y:S01]  /*7d3f0*/  IMAD.MOV.U32 R3, RZ, RZ, R23 ;  /* 0x000000ffff037224 */ /* 0x000fe200078e0017 */
[----:B--2---:R-:W-:Y:S01]  /*7d400*/  STL.64 [R1+0xb748], R14 ;  /* 0x00b7480e01007387 */ /* 0x004fe20000100a00 */
[----:B---3--:R0:W-:Y:S03]  /*7d410*/  STL.64 [R1+0xb740], R12 ;  /* 0x00b7400c01007387 */ /* 0x0081e60000100a00 */
[----:B0-----:R-:W2:Y:S01]  /*7d420*/  LDL.LU R12, [R1+0x210] ;  /* 0x00021000010c7983 */ /* 0x001ea20000300800 */
[----:B------:R-:W2:Y:S02]  /*7d430*/  LDL.LU R13, [R1+0x214] ;  /* 0x00021400010d7983 */ /* 0x000ea40000300800 */
[----:B------:R-:W2:Y:S02]  /*7d440*/  LDL.LU R14, [R1+0x218] ;  /* 0x00021800010e7983 */ /* 0x000ea40000300800 */
[----:B------:R-:W2:Y:S01]  /*7d450*/  LDL.LU R15, [R1+0x21c] ;  /* 0x00021c00010f7983 */ /* 0x000ea20000300800 */
[----:B------:R0:W-:Y:S01]  /*7d460*/  STL.64 [R1+0x570], R16 ;  /* 0x0005701001007387 */ /* 0x0001e20000100a00 */
[----:B------:R1:W-:Y:S02]  /*7d470*/  STL.64 [R1+0x578], R18 ;  /* 0x0005781201007387 */ /* 0x0003e40000100a00 */
[----:B0-----:R-:W-:Y:S01]  /*7d480*/  IMAD.MOV.U32 R16, RZ, RZ, R22 ;  /* 0x000000ffff107224 */ /* 0x001fe200078e0016 */
[----:B-1----:R-:W3:Y:S01]  /*7d490*/  LDL.LU.64 R18, [R1+0xb7f8] ;  /* 0x00b7f80001127983 */ /* 0x002ee20000300a00 */
[----:B------:R-:W4:Y:S02]  /*7d4a0*/  LDL.LU.64 R22, [R1+0xb7f0] ;  /* 0x00b7f00001167983 */ /* 0x000f240000300a00 */
[C---:B----4-:R-:W-:Y:S01]  /*7d4b0*/  HMMA.16816.F32 R20, R4.reuse, R22, R8 ;  /* 0x000000160414723c */ /* 0x050fe20000001808 */
[----:B------:R-:W4:Y:S11]  /*7d4c0*/  LDL.LU.64 R10, [R1+0xb7e8] ;  /* 0x00b7e800010a7983 */ /* 0x000f360000300a00 */
[----:B------:R-:W-:Y:S11]  /*7d4d0*/  @!UPT UIADD3 URZ, URZ, URZ, URZ ;  /* 0x0000003f3f3ff290 */ /* 0x000ff6000fffe03f */
[----:B------:R-:W-:Y:S01]  /*7d4e0*/  STL.64 [R1+0x560], R20 ;  /* 0x0005601401007387 */ /* 0x000fe20000100a00 */
[----:B------:R0:W-:Y:S03]  /*7d4f0*/  STL.64 [R1+0x568], R22 ;  /* 0x0005681601007387 */ /* 0x0001e60000100a00 */
[----:B0-----:R-:W2:Y:S01]  /*7d500*/  LDL.LU.64 R22, [R1+0xb7e0] ;  /* 0x00b7e00001167983 */ /* 0x001ea20000300a00 */
[----:B------:R-:W2:Y:S02]  /*7d510*/  LDL.LU.64 R20, [R1+0xb7d8] ;  /* 0x00b7d80001147983 */ /* 0x000ea40000300a00 */
[----:B----4-:R-:W-:Y:S02]  /*7d520*/  IMAD.MOV.U32 R28, RZ, RZ, R10 ;  /* 0x000000ffff1c7224 */ /* 0x010fe400078e000a */
        /* <DEDUP_REMOVED lines=9> */
[C---:B--2---:R-:W-:Y:S01]  /*7d5c0*/  HMMA.16816.F32 R8, R4.reuse, R10, R20 ;  /* 0x0000000a0408723c */ /* 0x044fe20000001814 */
[----:B------:R-:W2:Y:S11]  /*7d5d0*/  LDL.LU.64 R22, [R1+0xb7b8] ;  /* 0x00b7b80001167983 */ /* 0x000eb60000300a00 */
[----:B------:R-:W-:Y:S11]  /*7d5e0*/  @!UPT UIADD3 URZ, URZ, URZ, URZ ;  /* 0x0000003f3f3ff290 */ /* 0x000ff6000fffe03f */
[----:B------:R-:W-:Y:S01]  /*7d5f0*/  STL.64 [R1+0x540], R8 ;  /* 0x0005400801007387 */ /* 0x000fe20000100a00 */
[----:B------:R0:W-:Y:S03]  /*7d600*/  STL.64 [R1+0x548], R10 ;  /* 0x0005480a01007387 */ /* 0x0001e60000100a00 */
[----:B0-----:R-:W4:Y:S01]  /*7d610*/  LDL.LU.64 R10, [R1+0xb7b0] ;  /* 0x00b7b000010a7983 */ /* 0x001f220000300a00 */
[----:B------:R-:W4:Y:S02]  /*7d620*/  LDL.LU.64 R8, [R1+0xb7a8] ;  /* 0x00b7a80001087983 */ /* 0x000f240000300a00 */
[----:B--2---:R-:W-:Y:S01]  /*7d630*/  IMAD.MOV.U32 R29, RZ, RZ, R23 ;  /* 0x000000ffff1d7224 */ /* 0x004fe200078e0017 */
[C---:B----4-:R-:W-:Y:S11]  /*7d640*/  HMMA.16816.F32 R8, R4.reuse, R22, R8 ;  /* 0x000000160408723c */ /* 0x050ff60000001808 */
[----:B------:R-:W-:Y:S11]  /*7d650*/  @!UPT UIADD3 URZ, URZ, URZ, URZ ;  /* 0x0000003f3f3ff290 */ /* 0x000ff6000fffe03f */
[----:B------:R-:W-:Y:S01]  /*7d660*/  @!UPT UIADD3 URZ, URZ, URZ, URZ ;  /* 0x0000003f3f3ff290 */ /* 0x000fe2000fffe03f */
[----:B------:R0:W-:Y:S01]  /*7d670*/  STL.64 [R1+0x530], R8 ;  /* 0x0005300801007387 */ /* 0x0001e20000100a00 */
[----:B------:R1:W-:Y:S02]  /*7d680*/  STL.64 [R1+0x538], R10 ;  /* 0x0005380a01007387 */ /* 0x0003e40000100a00 */
[----:B0-----:R-:W-:Y:S01]  /*7d690*/  IMAD.MOV.U32 R9, RZ, RZ, R22 ;  /* 0x000000ffff097224 */ /* 0x001fe200078e0016 */
[----:B-1----:R-:W2:Y:S01]  /*7d6a0*/  LDL.LU.64 R10, [R1+0xb7a0] ;  /* 0x00b7a000010a7983 */ /* 0x002ea20000300a00 */
[----:B------:R-:W4:Y:S02]  /*7d6b0*/  LDL.LU.64 R22, [R1+0xb798] ;  /* 0x00b7980001167983 */ /* 0x000f240000300a00 */
[C---:B----4-:R-:W-:Y:S01]  /*7d6c0*/  HMMA.16816.F32 R20, R4.reuse, R22, R24 ;  /* 0x000000160414723c */ /* 0x050fe20000001818 */
[----:B------:R-:W4:Y:S01]  /*7d6d0*/  LDL.LU.64 R26, [R1+0xb790] ;  /* 0x00b79000011a7983 */ /* 0x000f220000300a00 */
[----:B------:R-:W4:Y:S11]  /*7d6e0*/  LDL.LU.64 R24, [R1+0xb788] ;  /* 0x00b7880001187983 */ /* 0x000f360000300a00 */
[----:B------:R-:W-:Y:S10]  /*7d6f0*/  @!UPT UIADD3 URZ, URZ, URZ, URZ ;  /* 0x0000003f3f3ff290 */ /* 0x000ff4000fffe03f */
[----:B------:R-:W-:Y:S01]  /*7d700*/  STL.64 [R1+0x520], R20 ;  /* 0x0005201401007387 */ /* 0x000fe20000100a00 */
[----:B------:R0:W-:Y:S03]  /*7d710*/  STL.64 [R1+0x528], R22 ;  /* 0x0005281601007387 */ /* 0x0001e60000100a00 */
[----:B0-----:R-:W4:Y:S02]  /*7d720*/  LDL.LU.64 R22, [R1+0xb780] ;  /* 0x00b7800001167983 */ /* 0x001f240000300a00 */
[C---:B----4-:R-:W-:Y:S01]  /*7d730*/  HMMA.16816.F32 R24, R4.reuse, R22, R24 ;  /* 0x000000160418723c */ /* 0x050fe20000001818 */
[----:B------:R-:W-:Y:S02]  /*7d740*/  IMAD.MOV.U32 R2, RZ, RZ, R22 ;  /* 0x000000ffff027224 */ /* 0x000fe400078e0016 */
[----:B------:R-:W-:Y:S11]  /*7d750*/  IMAD.MOV.U32 R8, RZ, RZ, R23 ;  /* 0x000000ffff087224 */ /* 0x000ff600078e0017 */
[----:B------:R-:W-:Y:S09]  /*7d760*/  @!UPT UIADD3 URZ, URZ, URZ, URZ ;  /* 0x0000003f3f3ff290 */ /* 0x000ff2000fffe03f */
[----:B------:R-:W-:Y:S01]  /*7d770*/  STL.64 [R1+0x510], R24 ;  /* 0x0005101801007387 */ /* 0x000fe20000100a00 */
[----:B------:R0:W-:Y:S03]  /*7d780*/  STL.64 [R1+0x518], R26 ;  /* 0x0005181a01007387 */ /* 0x0001e60000100a00 */
[----:B0-----:R-:W4:Y:S01]  /*7d790*/  LDL.LU.64 R26, [R1+0xb778] ;  /* 0x00b77800011a7983 */ /* 0x001f220000300a00 */
[----:B------:R-:W3:Y:S02]  /*7d7a0*/  LDL.LU.64 R22, [R1+0xb770] ;  /* 0x00b7700001167983 */ /* 0x000ee40000300a00 */
[----:B------:R-:W3:Y:S02]  /*7d7b0*/  LDL.LU.64 R20, [R1+0xb768] ;  /* 0x00b7680001147983 */ /* 0x000ee40000300a00 */
[----:B--2---:R-:W-:Y:S01]  /*7d7c0*/  STL.64 [R1+0xb708], R10 ;  /* 0x00b7080a01007387 */ /* 0x004fe20000100a00 */
[----:B------:R0:W-:Y:S04]  /*7d7d0*/  STL.64 [R1+0xb700], R8 ;  /* 0x00b7000801007387 */ /* 0x0001e80000100a00 */
[----:B0-----:R-:W2:Y:S01]  /*7d7e0*/  LDL.LU R8, [R1+0x1e0] ;  /* 0x0001e00001087983 */ /* 0x001ea20000300800 */
[----:B------:R-:W2:Y:S02]  /*7d7f0*/  LDL.LU R9, [R1+0x1e4] ;  /* 0x0001e40001097983 */ /* 0x000ea40000300800 */
[----:B------:R-:W2:Y:S02]  /*7d800*/  LDL.LU R10, [R1+0x1e8] ;  /* 0x0001e800010a7983 */ /* 0x000ea40000300800 */
[----:B------:R-:W2:Y:S01]  /*7d810*/  LDL.LU R11, [R1+0x1ec] ;  /* 0x0001ec00010b7983 */ /* 0x000ea20000300800 */
[----:B---3--:R-:W-:Y:S01]  /*7d820*/  HMMA.16816.F32 R4, R4, R18, R20 ;  /* 0x000000120404723c */ /* 0x008fe20000001814 */
[----:B------:R-:W4:Y:S01]  /*7d830*/  LDL.LU.64 R22, [R1+0xb760] ;  /* 0x00b7600001167983 */ /* 0x000f220000300a00 */
[----:B------:R-:W4:Y:S11]  /*7d840*/  LDL.LU.64 R20, [R1+0xb758] ;  /* 0x00b7580001147983 */ /* 0x000f360000300a00 */
[----:B------:R-:W-:Y:S10]  /*7d850*/  @!UPT UIADD3 URZ, URZ, URZ, URZ ;  /* 0x0000003f3f3ff290 */ /* 0x000ff4000fffe03f */
[----:B------:R0:W-:Y:S01]  /*7d860*/  STL.64 [R1+0x230], R4 ;  /* 0x0002300401007387 */ /* 0x0001e20000100a00 */
[----:B------:R1:W-:Y:S03]  /*7d870*/  STL.64 [R1+0x238], R6 ;  /* 0x0002380601007387 */ /* 0x0003e60000100a00 */
[----:B0-----:R-:W4:Y:S01]  /*7d880*/  LDL.LU R4, [R1+0x220] ;  /* 0x0002200001047983 */ /* 0x001f220000300800 */
[----:B------:R-:W4:Y:S02]  /*7d890*/  LDL.LU R5, [R1+0x224] ;  /* 0x0002240001057983 */ /* 0x000f240000300800 */
[----:B-1----:R-:W4:Y:S02]  /*7d8a0*/  LDL.LU R6, [R1+0x228] ;  /* 0x0002280001067983 */ /* 0x002f240000300800 */
[----:B------:R-:W4:Y:S01]  /*7d8b0*/  LDL.LU R7, [R1+0x22c] ;  /* 0x00022c0001077983 */ /* 0x000f220000300800 */
[----:B------:R-:W-:Y:S01]  /*7d8c0*/  STL.64 [R1+0xb628], R18 ;  /* 0x00b6281201007387 */ /* 0x000fe20000100a00 */
[C---:B----4-:R-:W-:Y:S11]  /*7d8d0*/  HMMA.16816.F32 R4, R20.reuse, R26, R4 ;  /* 0x0000001a1404723c */ /* 0x050ff60000001804 */
        /* <DEDUP_REMOVED lines=11> */
[----:B------:R-:W-:Y:S01]  /*7d990*/  STL.64 [R1+0x210], R12 ;  /* 0x0002100c01007387 */ /* 0x000fe20000100a00 */
[----:B------:R0:W-:Y:S03]  /*7d9a0*/  STL.64 [R1+0x218], R14 ;  /* 0x0002180e01007387 */ /* 0x0001e60000100a00 */
[----:B0-----:R-:W3:Y:S01]  /*7d9b0*/  LDL.LU.64 R14, [R1+0xb748] ;  /* 0x00b74800010e7983 */ /* 0x001ee20000300a00 */
[----:B------:R-:W3:Y:S02]  /*7d9c0*/  LDL.LU.64 R12, [R1+0xb740] ;  /* 0x00b74000010c7983 */ /* 0x000ee40000300a00 */
        /* <DEDUP_REMOVED lines=18> */
[----:B----4-:R-:W-:Y:S01]  /*7daf0*/  STL [R1+0xb5b0], R25 ;  /* 0x00b5b01901007387 */ /* 0x010fe20000100800 */
[C---:B--2---:R-:W-:Y:S11]  /*7db00*/  HMMA.16816.F32 R8, R20.reuse, R14, R8 ;  /* 0x0000000e1408723c */ /* 0x044ff60000001808 */
[----:B------:R-:W-:Y:S11]  /*7db10*/  @!UPT UIADD3 URZ, URZ, URZ, URZ ;  /* 0x0000003f3f3ff290 */ /* 0x000ff6000fffe03f */
[----:B------:R-:W-:Y:S01]  /*7db20*/  @!UPT UIADD3 URZ, URZ, URZ, URZ ;  /* 0x0000003f3f3ff290 */ /* 0x000fe2000fffe03f */
[----:B------:R-:W-:Y:S01]  /*7db30*/  STL.64 [R1+0x900], R8 ;  /* 0x0009000801007387 */ /* 0x000fe20000100a00 */
[----:B------:R0:W-:Y:S03]  /*7db40*/  STL.64 [R1+0x908], R10 ;  /* 0x0009080a01007387 */ /* 0x0001e60000100a00 */
[----:B0-----:R-:W2:Y:S01]  /*7db50*/  LDL.LU.64 R10, [R1+0xb708] ;  /* 0x00b70800010a7983 */ /* 0x001ea20000300a00 */
[----:B------:R-:W3:Y:S02]  /*7db60*/  LDL.LU.64 R8, [R1+0xb700] ;  /* 0x00b7000001087983 */ /* 0x000ee40000300a00 */
[----:B------:R0:W-:Y:S02]  /*7db70*/  STL.64 [R1+0xb5a8], R14 ;  /* 0x00b5a80e01007387 */ /* 0x0001e40000100a00 */
[----:B------:R-:W2:Y:S01]  /*7db80*/  LDL.LU R12, [R1+0x1d0] ;  /* 0x0001d000010c7983 */ /* 0x000ea20000300800 */
[----:B------:R-:W2:Y:S04]  /*7db90*/  LDL.LU R13, [R1+0x1d4] ;  /* 0x0001d400010d7983 */ /* 0x000ea80000300800 */
[----:B0-----:R-:W2:Y:S01]  /*7dba0*/  LDL.LU R14, [R1+0x1d8] ;  /* 0x0001d800010e7983 */ /* 0x001ea20000300800 */
        /* <DEDUP_REMOVED lines=8> */
[----:B-1----:R-:W4:Y:S02]  /*7dc30*/  LDL.LU R14, [R1+0x68] ;  /* 0x00006800010e7983 */ /* 0x002f240000300800 */
[----:B------:R-:W4:Y:S02]  /*7dc40*/  LDL.LU R15, [R1+0x6c] ;  /* 0x00006c00010f7983 */ /* 0x000f240000300800 */
[----:B------:R-:W-:-:S02]  /*7dc50*/  IMAD.MOV.U32 R26, RZ, RZ, R19 ;  /* 0x000000ffff1a7224 */ /* 0x000fc400078e0013 */
[----:B------:R-:W-:Y:S01]  /*7dc60*/  IMAD.MOV.U32 R27, RZ, RZ, R18 ;  /* 0x000000ffff1b7224 */ /* 0x000fe200078e0012 */
[----:B----4-:R-:W-:Y:S01]  /*7dc70*/  STL.64 [R1+0xb5c8], R14 ;  /* 0x00b5c80e01007387 */ /* 0x010fe20000100a00 */
[----:B--2---:R0:W-:Y:S03]  /*7dc80*/  STL.64 [R1+0xb5c0], R12 ;  /* 0x00b5c00c01007387 */ /* 0x0041e60000100a00 */
[----:B------:R1:W-:Y:S01]  /*7dc90*/  STL.64 [R1+0xb5d0], R26 ;  /* 0x00b5d01a01007387 */ /* 0x0003e20000100a00 */
[----:B0-----:R-:W2:Y:S01]  /*7dca0*/  LDL.LU R12, [R1+0x70] ;  /* 0x00007000010c7983 */ /* 0x001ea20000300800 */
[----:B------:R-:W2:Y:S02]  /*7dcb0*/  LDL.LU R13, [R1+0x74] ;  /* 0x00007400010d7983 */ /* 0x000ea40000300800 */
[----:B------:R-:W4:Y:S02]  /*7dcc0*/  LDL.LU R14, [R1+0x78] ;  /* 0x00007800010e7983 */ /* 0x000f240000300800 */
[----:B------:R-:W4:Y:S02]  /*7dcd0*/  LDL.LU R15, [R1+0x7c] ;  /* 0x00007c00010f7983 */ /* 0x000f240000300800 */
[----:B-1----:R-:W-:-:S02]  /*7dce0*/  IMAD.MOV.U32 R26, RZ, RZ, R7 ;  /* 0x000000ffff1a7224 */ /* 0x002fc400078e0007 */
        /* <DEDUP_REMOVED lines=8> */
[----:B------:R-:W-:-:S02]  /*7dd70*/  IMAD.MOV.U32 R18, RZ, RZ, R2 ;  /* 0x000000ffff127224 */ /* 0x000fc400078e0002 */
[----:B---3--:R-:W-:Y:S02]  /*7dd80*/  IMAD.MOV.U32 R19, RZ, RZ, R8 ;  /* 0x000000ffff137224 */ /* 0x008fe400078e0008 */
[----:B-1----:R-:W-:Y:S02]  /*7dd90*/  IMAD.MOV.U32 R26, RZ, RZ, R5 ;  /* 0x000000ffff1a7224 */ /* 0x002fe400078e0005 */
[----:B------:R-:W-:Y:S01]  /*7dda0*/  IMAD.MOV.U32 R27, RZ, RZ, R4 ;  /* 0x000000ffff1b7224 */ /* 0x000fe200078e0004 */
[----:B----4-:R-:W-:Y:S01]  /*7ddb0*/  STL.64 [R1+0xb5f8], R14 ;  /* 0x00b5f80e01007387 */ /* 0x010fe20000100a00 */
[----:B--2---:R-:W-:Y:S02]  /*7ddc0*/  STL.64 [R1+0xb5f0], R12 ;  /* 0x00b5f00c01007387 */ /* 0x004fe40000100a00 */
[----:B------:R-:W2:Y:S02]  /*7ddd0*/  LDL.LU R2, [R1+0xb6fc] ;  /* 0x00b6fc0001027983 */ /* 0x000ea40000300800 */
[----:B------:R-:W3:Y:S01]  /*7dde0*/  LDL.LU R8, [R1+0xb6f8] ;  /* 0x00b6f80001087983 */ /* 0x000ee20000300800 */
[----:B------:R-:W-:Y:S01]  /*7ddf0*/  STL.64 [R1+0xb640], R18 ;  /* 0x00b6401201007387 */ /* 0x000fe20000100a00 */
[----:B------:R-:W-:Y:S02]  /*7de00*/  STL.64 [R1+0xb620], R26 ;  /* 0x00b6201a01007387 */ /* 0x000fe40000100a00 */
[----:B------:R0:W-:Y:S02]  /*7de10*/  STL [R1+0xb618], R24 ;  /* 0x00b6181801007387 */ /* 0x0001e40000100800 */
[----:B0-----:R-:W4:Y:S01]  /*7de20*/  LDL.LU R24, [R1+0xa0] ;  /* 0x0000a00001187983 */ /* 0x001f220000300800 */
[----:B------:R-:W4:Y:S02]  /*7de30*/  LDL.LU R25, [R1+0xa4] ;  /* 0x0000a40001197983 */ /* 0x000f240000300800 */
[----:B------:R-:W2:Y:S02]  /*7de40*/  LDL.LU R26, [R1+0xa8] ;  /* 0x0000a800011a7983 */ /* 0x000ea40000300800 */
[----:B------:R-:W2:Y:S01]  /*7de50*/  LDL.LU R27, [R1+0xac] ;  /* 0x0000ac00011b7983 */ /* 0x000ea20000300800 */
[----:B------:R-:W2:Y:S04]  /*7de60*/  LDL.64 R18, [R1+0xf8] ;  /* 0x0000f80001127983 */ /* 0x000ea80000100a00 */
[----:B--2---:R0:W-:Y:S01]  /*7de70*/  STL.64 [R1+0xb658], R18 ;  /* 0x00b6581201007387 */ /* 0x0041e20000100a00 */
[----:B------:R-:W-:Y:S02]  /*7de80*/  STL.64 [R1+0xb638], R26 ;  /* 0x00b6381a01007387 */ /* 0x000fe40000100a00 */
[----:B----4-:R1:W-:Y:S02]  /*7de90*/  STL.64 [R1+0xb630], R24 ;  /* 0x00b6301801007387 */ /* 0x0103e40000100a00 */
[----:B0-----:R-:W-:-:S02]  /*7dea0*/  IMAD.MOV.U32 R18, RZ, RZ, R9 ;  /* 0x000000ffff127224 */ /* 0x001fc400078e0009 */
[----:B------:R-:W-:Y:S01]  /*7deb0*/  IMAD.MOV.U32 R19, RZ, RZ, R29 ;  /* 0x000000ffff137224 */ /* 0x000fe200078e001d */
[----:B-1----:R-:W2:Y:S01]  /*7dec0*/  LDL.LU R24, [R1+0xb0] ;  /* 0x0000b00001187983 */ /* 0x002ea20000300800 */
[----:B------:R-:W2:Y:S02]  /*7ded0*/  LDL.LU R25, [R1+0xb4] ;  /* 0x0000b40001197983 */ /* 0x000ea40000300800 */
[----:B------:R-:W4:Y:S02]  /*7dee0*/  LDL.LU R26, [R1+0xb8] ;  /* 0x0000b800011a7983 */ /* 0x000f240000300800 */
[----:B------:R-:W4:Y:S01]  /*7def0*/  LDL.LU R27, [R1+0xbc] ;  /* 0x0000bc00011b7983 */ /* 0x000f220000300800 */
[----:B------:R-:W3:Y:S01]  /*7df00*/  LDL.LU R9, [R1+0xb6f4] ;  /* 0x00b6f40001097983 */ /* 0x000ee20000300800 */
[----:B------:R-:W2:Y:S02]  /*7df10*/  LDL.LU R29, [R1+0xb6f0] ;  /* 0x00b6f000011d7983 */ /* 0x000ea40000300800 */
[----:B------:R0:W-:Y:S02]  /*7df20*/  STL.64 [R1+0xb670], R18 ;  /* 0x00b6701201007387 */ /* 0x0001e40000100a00 */
[----:B0-----:R-:W2:Y:S04]  /*7df30*/  LDL.64 R18, [R1+0x118] ;  /* 0x0001180001127983 */ /* 0x001ea80000100a00 */
[----:B--2---:R0:W-:Y:S01]  /*7df40*/  STL.64 [R1+0xb688], R18 ;  /* 0x00b6881201007387 */ /* 0x0041e20000100a00 */
[----:B----4-:R-:W-:Y:S02]  /*7df50*/  STL.64 [R1+0xb650], R26 ;  /* 0x00b6501a01007387 */ /* 0x010fe40000100a00 */
[----:B------:R1:W-:Y:S02]  /*7df60*/  STL.64 [R1+0xb648], R24 ;  /* 0x00b6481801007387 */ /* 0x0003e40000100a00 */
[----:B0-----:R-:W-:-:S02]  /*7df70*/  IMAD.MOV.U32 R18, RZ, RZ, R28 ;  /* 0x000000ffff127224 */ /* 0x001fc400078e001c */
[----:B------:R-:W-:Y:S01]  /*7df80*/  IMAD.MOV.U32 R19, RZ, RZ, R17 ;  /* 0x000000ffff137224 */ /* 0x000fe200078e0011 */
[----:B-1----:R-:W2:Y:S01]  /*7df90*/  LDL.LU R24, [R1+0xc0] ;  /* 0x0000c00001187983 */ /* 0x002ea20000300800 */
[----:B------:R-:W2:Y:S02]  /*7dfa0*/  LDL.LU R25, [R1+0xc4] ;  /* 0x0000c40001197983 */ /* 0x000ea40000300800 */
[----:B------:R-:W4:Y:S02]  /*7dfb0*/  LDL.LU R26, [R1+0xc8] ;  /* 0x0000c800011a7983 */ /* 0x000f240000300800 */
[----:B------:R-:W4:Y:S01]  /*7dfc0*/  LDL.LU R27, [R1+0xcc] ;  /* 0x0000cc00011b7983 */ /* 0x000f220000300800 */
[----:B------:R0:W-:Y:S04]  /*7dfd0*/  STL.64 [R1+0xb6a0], R18 ;  /* 0x00b6a01201007387 */ /* 0x0001e80000100a00 */
[----:B0-----:R-:W2:Y:S04]  /*7dfe0*/  LDL.64 R18, [R1+0x138] ;  /* 0x0001380001127983 */ /* 0x001ea80000100a00 */
[----:B--2---:R-:W-:Y:S01]  /*7dff0*/  STL.64 [R1+0xb6b8], R18 ;  /* 0x00b6b81201007387 */ /* 0x004fe20000100a00 */
[----:B----4-:R-:W-:Y:S02]  /*7e000*/  STL.64 [R1+0xb668], R26 ;  /* 0x00b6681a01007387 */ /* 0x010fe40000100a00 */
[----:B------:R0:W-:Y:S02]  /*7e010*/  STL.64 [R1+0xb660], R24 ;  /* 0x00b6601801007387 */ /* 0x0001e40000100a00 */
[----:B0-----:R-:W2:Y:S01]  /*7e020*/  LDL.LU R24, [R1+0x160] ;  /* 0x0001600001187983 */ /* 0x001ea20000300800 */
[----:B------:R-:W2:Y:S02]  /*7e030*/  LDL.LU R25, [R1+0x164] ;  /* 0x0001640001197983 */ /* 0x000ea40000300800 */
[----:B------:R-:W4:Y:S02]  /*7e040*/  LDL.LU R26, [R1+0x168] ;  /* 0x00016800011a7983 */ /* 0x000f240000300800 */
[----:B------:R-:W4:Y:S02]  /*7e050*/  LDL.LU R27, [R1+0x16c] ;  /* 0x00016c00011b7983 */ /* 0x000f240000300800 */
[----:B------:R-:W-:-:S02]  /*7e060*/  IMAD.MOV.U32 R18, RZ, RZ, R16 ;  /* 0x000000ffff127224 */ /* 0x000fc400078e0010 */
[----:B------:R-:W-:-:S05]  /*7e070*/  IMAD.MOV.U32 R19, RZ, RZ, R3 ;  /* 0x000000ffff137224 */ /* 0x000fca00078e0003 */
[----:B------:R-:W-:Y:S04]  /*7e080*/  STL.64 [R1+0xb6d0], R18 ;  /* 0x00b6d01201007387 */ /* 0x000fe80000100a00 */
        /* <DEDUP_REMOVED lines=9> */
[----:B------:R-:W2:Y:S01]  /*7e120*/  LDL.LU R7, [R1+0x1cc] ;  /* 0x0001cc0001077983 */ /* 0x000ea20000300800 */
[----:B------:R-:W2:Y:S04]  /*7e130*/  LDL.64 R18, [R1+0x158] ;  /* 0x0001580001127983 */ /* 0x000ea80000100a00 */
[----:B--2---:R0:W-:Y:S04]  /*7e140*/  STL.64 [R1+0xb6e8], R18 ;  /* 0x00b6e81201007387 */ /* 0x0041e80000100a00 */
[----:B0-----:R-:W2:Y:S01]  /*7e150*/  LDL.LU.64 R18, [R1+0x38] ;  /* 0x0000380001127983 */ /* 0x001ea20000300a00 */
[----:B----4-:R-:W-:Y:S02]  /*7e160*/  STL.64 [R1+0xb698], R26 ;  /* 0x00b6981a01007387 */ /* 0x010fe40000100a00 */
[----:B------:R0:W-:Y:S02]  /*7e170*/  STL.64 [R1+0xb690], R24 ;  /* 0x00b6901801007387 */ /* 0x0001e40000100a00 */
        /* <DEDUP_REMOVED lines=8> */
[----:B------:R-:W4:Y:S02]  /*7e200*/  LDL.LU R26, [R1+0x198] ;  /* 0x00019800011a7983 */ /* 0x000f240000300800 */
[----:B------:R-:W4:Y:S01]  /*7e210*/  LDL.LU R27, [R1+0x19c] ;  /* 0x00019c00011b7983 */ /* 0x000f220000300800 */
[----:B------:R-:W-:Y:S01]  /*7e220*/  HMMA.16816.F32 R4, R20, R18, R4 ;  /* 0x000000121404723c */ /* 0x000fe20000001804 */
[----:B----4-:R-:W-:Y:S01]  /*7e230*/  STL.64 [R1+0xb6c8], R26 ;  /* 0x00b6c81a01007387 */ /* 0x010fe20000100a00 */
[----:B--2---:R0:W-:Y:S03]  /*7e240*/  STL.64 [R1+0xb6c0], R24 ;  /* 0x00b6c01801007387 */ /* 0x0041e60000100a00 */
[----:B0-----:R-:W2:Y:S01]  /*7e250*/  LDL.LU R24, [R1+0x1a0] ;  /* 0x0001a00001187983 */ /* 0x001ea20000300800 */
[----:B------:R-:W2:Y:S02]  /*7e260*/  LDL.LU R25, [R1+0x1a4] ;  /* 0x0001a40001197983 */ /* 0x000ea40000300800 */
[----:B------:R-:W4:Y:S02]  /*7e270*/  LDL.LU R26, [R1+0x1a8] ;  /* 0x0001a800011a7983 */ /* 0x000f240000300800 */
[----:B------:R-:W4:Y:S02]  /*7e280*/  LDL.LU R27, [R1+0x1ac] ;  /* 0x0001ac00011b7983 */ /* 0x000f240000300800 */
[----:B------:R-:W-:Y:S01]  /*7e290*/  IMAD.MOV.U32 R3, RZ, RZ, R19 ;  /* 0x000000ffff037224 */ /* 0x000fe200078e0013 */
[----:B----4-:R-:W-:Y:S01]  /*7e2a0*/  STL.64 [R1+0xb6e0], R26 ;  /* 0x00b6e01a01007387 */ /* 0x010fe20000100a00 */
[----:B--2---:R0:W-:Y:S03]  /*7e2b0*/  STL.64 [R1+0xb6d8], R24 ;  /* 0x00b6d81801007387 */ /* 0x0041e60000100a00 */
[----:B0-----:R-:W2:Y:S01]  /*7e2c0*/  LDL.LU R24, [R1+0x1b0] ;  /* 0x0001b00001187983 */ /* 0x001ea20000300800 */
[----:B------:R-:W2:Y:S02]  /*7e2d0*/  LDL.LU R25, [R1+0x1b4] ;  /* 0x0001b40001197983 */ /* 0x000ea40000300800 */
[----:B------:R-:W2:Y:S02]  /*7e2e0*/  LDL.LU R26, [R1+0x1b8] ;  /* 0x0001b800011a7983 */ /* 0x000ea40000300800 */
[----:B------:R-:W2:Y:S01]  /*7e2f0*/  LDL.LU R27, [R1+0x1bc] ;  /* 0x0001bc00011b7983 */ /* 0x000ea20000300800 */
[----:B------:R-:W4:Y:S01]  /*7e300*/  LDL.LU R12, [R1+0x90] ;  /* 0x00009000010c7983 */ /* 0x000f220000300800 */
[----:B------:R-:W4:Y:S02]  /*7e310*/  LDL.LU R13, [R1+0x94] ;  /* 0x00009400010d7983 */ /* 0x000f240000300800 */
[----:B------:R-:W4:Y:S02]  /*7e320*/  LDL.LU R14, [R1+0x98] ;  /* 0x00009800010e7983 */ /* 0x000f240000300800 */
[----:B------:R-:W4:Y:S01]  /*7e330*/  LDL.LU R15, [R1+0x9c] ;  /* 0x00009c00010f7983 */ /* 0x000f220000300800 */
[----:B------:R-:W-:Y:S01]  /*7e340*/  STL.64 [R1+0xb5a0], R10 ;  /* 0x00b5a00a01007387 */ /* 0x000fe20000100a00 */
[----:B---3--:R0:W-:Y:S03]  /*7e350*/  STL.64 [R1+0xb598], R8 ;  /* 0x00b5980801007387 */ /* 0x0081e60000100a00 */
[----:B0-----:R-:W3:Y:S01]  /*7e360*/  LDL.LU R8, [R1+0x50] ;  /* 0x0000500001087983 */ /* 0x001ee20000300800 */
[----:B------:R-:W3:Y:S02]  /*7e370*/  LDL.LU R9, [R1+0x54] ;  /* 0x0000540001097983 */ /* 0x000ee40000300800 */
[----:B------:R-:W3:Y:S02]  /*7e380*/  LDL.LU R10, [R1+0x58] ;  /* 0x00005800010a7983 */ /* 0x000ee40000300800 */
[----:B------:R-:W3:Y:S01]  /*7e390*/  LDL.LU R11, [R1+0x5c] ;  /* 0x00005c00010b7983 */ /* 0x000ee20000300800 */
[----:B------:R0:W-:Y:S01]  /*7e3a0*/  STL.64 [R1+0x8d0], R4 ;  /* 0x0008d00401007387 */ /* 0x0001e20000100a00 */
[----:B------:R-:W-:Y:S02]  /*7e3b0*/  STL.64 [R1+0x8d8], R6 ;  /* 0x0008d80601007387 */ /* 0x000fe40000100a00 */
[----:B0-----:R-:W-:-:S02]  /*7e3c0*/  IMAD.MOV.U32 R4, RZ, RZ, R18 ;  /* 0x000000ffff047224 */ /* 0x001fc400078e0012 */
[----:B------:R-:W2:Y:S02]  /*7e3d0*/  LDL.LU.64 R18, [R1+0xb6e8] ;  /* 0x00b6e80001127983 */ /* 0x000ea40000300a00 */
        /* <DEDUP_REMOVED lines=65> */
[----:B------:R-:W4:Y:S01]  /*7e7f0*/  LDL.LU.64 R26, [R1+0xb620] ;  /* 0x00b62000011a7983 */ /* 0x000f220000300a00 */
[----:B------:R-:W2:Y:S02]  /*7e800*/  LDL.LU R24, [R1+0xb618] ;  /* 0x00b6180001187983 */ /* 0x000ea40000300800 */
[----:B------:R-:W-:-:S02]  /*7e810*/  IMAD.MOV.U32 R28, RZ, RZ, R19 ;  /* 0x000000ffff1c7224 */ /* 0x000fc400078e0013 */
[----:B------:R-:W4:Y:S11]  /*7e820*/  LDL.LU.64 R18, [R1+0xb610] ;  /* 0x00b6100001127983 */ /* 0x000f360000300a00 */
[----:B------:R-:W-:Y:S05]  /*7e830*/  @!UPT UIADD3 URZ, URZ, URZ, URZ ;  /* 0x0000003f3f3ff290 */ /* 0x000fea000fffe03f */
[----:B------:R0:W-:Y:S01]  /*7e840*/  STL.64 [R1+0xa0], R20 ;  /* 0x0000a01401007387 */ /* 0x0001e20000100a00 */
[----:B------:R1:W-:Y:S02]  /*7e850*/  STL.64 [R1+0xa8], R22 ;  /* 0x0000a81601007387 */ /* 0x0003e40000100a00 */
[----:B------:R-:W4:Y:S01]  /*7e860*/  LDL.LU.64 R16, [R1+0xb608] ;  /* 0x00b6080001107983 */ /* 0x000f220000300a00 */
[----:B0-----:R-:W3:Y:S01]  /*7e870*/  LDL.LU R20, [R1+0x40] ;  /* 0x0000400001147983 */ /* 0x001ee20000300800 */
[----:B------:R-:W3:Y:S02]  /*7e880*/  LDL.LU R21, [R1+0x44] ;  /* 0x0000440001157983 */ /* 0x000ee40000300800 */
[----:B-1----:R-:W-:Y:S02]  /*7e890*/  IMAD.MOV.U32 R22, RZ, RZ, R29 ;  /* 0x000000ffff167224 */ /* 0x002fe400078e001d */
[----:B------:R-:W3:Y:S01]  /*7e8a0*/  LDL.LU R29, [R1+0xb600] ;  /* 0x00b60000011d7983 */ /* 0x000ee20000300800 */
[----:B--2---:R-:W-:-:S02]  /*7e8b0*/  IMAD.MOV.U32 R23, RZ, RZ, R24 ;  /* 0x000000ffff177224 */ /* 0x004fc400078e0018 */
[C---:B----4-:R-:W-:Y:S01]  /*7e8c0*/  HMMA.16816.F32 R24, R16.reuse, R26, R12 ;  /* 0x0000001a1018723c */ /* 0x050fe2000000180c */
        /* <DEDUP_REMOVED lines=20> */
[----:B------:R-:W4:Y:S01]  /*7ea10*/  LDL.LU R25, [R1+0xb5b0] ;  /* 0x00b5b00001197983 */ /* 0x000f220000300800 */
[C---:B--2---:R-:W-:Y:S11]  /*7ea20*/  HMMA.16816.F32 R12, R16.reuse, R26, R12 ;  /* 0x0000001a100c723c */ /* 0x044ff6000000180c */
[----:B------:R-:W-:Y:S11]  /*7ea30*/  @!UPT UIADD3 URZ, URZ, URZ, URZ ;  /* 0x0000003f3f3ff290 */ /* 0x000ff6000fffe03f */
[----:B------:R-:W-:Y:S01]  /*7ea40*/  @!UPT UIADD3 URZ, URZ, URZ, URZ ;  /* 0x0000003f3f3ff290 */ /* 0x000fe2000fffe03f */
[----:B------:R-:W-:Y:S01]  /*7ea50*/  STL.64 [R1+0x60], R12 ;  /* 0x0000600c01007387 */ /* 0x000fe20000100a00 */
[----:B------:R0:W-:Y:S03]  /*7ea60*/  STL.64 [R1+0x68], R14 ;  /* 0x0000680e01007387 */ /* 0x0001e60000100a00 */
[----:B0-----:R-:W3:Y:S02]  /*7ea70*/  LDL.LU.64 R14, [R1+0xb5a8] ;  /* 0x00b5a800010e7983 */ /* 0x001ee40000300a00 */
[C---:B---3--:R-:W-:Y:S02]  /*7ea80*/  HMMA.16816.F32 R12, R16.reuse, R14, R8 ;  /* 0x0000000e100c723c */ /* 0x048fe40000001808 */
[----:B------:R-:W2:Y:S01]  /*7ea90*/  LDL.LU.64 R10, [R1+0xb5a0] ;  /* 0x00b5a000010a7983 */ /* 0x000ea20000300a00 */
[----:B------:R-:W3:Y:S11]  /*7eaa0*/  LDL.LU.64 R8, [R1+0xb598] ;  /* 0x00b5980001087983 */ /* 0x000ef60000300a00 */
[----:B------:R-:W-:Y:S09]  /*7eab0*/  @!UPT UIADD3 URZ, URZ, URZ, URZ ;  /* 0x0000003f3f3ff290 */ /* 0x000ff2000fffe03f */
[----:B------:R-:W-:Y:S01]  /*7eac0*/  STL.64 [R1+0x50], R12 ;  /* 0x0000500c01007387 */ /* 0x000fe20000100a00 */
[----:B------:R2:W-:Y:S02]  /*7ead0*/  STL.64 [R1+0x58], R14 ;  /* 0x0000580e01007387 */ /* 0x0005e40000100a00 */
[----:B--2---:R-:W-:Y:S01]  /*7eae0*/  HMMA.16816.F32 R12, R16, R10, R20 ;  /* 0x0000000a100c723c */ /* 0x004fe20000001814 */
[----:B----4-:R-:W0:Y:S02]  /*7eaf0*/  LDSM.16.MT88.4 R20, [R25+0x10000] ;  /* 0x010000001914783b */ /* 0x010e240000004200 */
[----:B------:R-:W-:Y:S02]  /*7eb00*/  LDSM.16.M88.4 R24, [R29+0x41080] ;  /* 0x041080001d18783b */ /* 0x000fe40000000200 */
[----:B0-----:R0:W-:Y:S02]  /*7eb10*/  STL.64 [R1+0xb4c8], R22 ;  /* 0x00b4c81601007387 */ /* 0x0011e40000100a00 */
[----:B0-----:R-:W-:-:S02]  /*7eb20*/  IMAD.MOV.U32 R22, RZ, RZ, R4 ;  /* 0x000000ffff167224 */ /* 0x001fc400078e0004 */
[----:B------:R-:W0:Y:S11]  /*7eb30*/  LDSM.16.M88.4 R4, [R29+0x40080] ;  /* 0x040080001d04783b */ /* 0x000e360000000200 */
[----:B------:R-:W-:Y:S03]  /*7eb40*/  @!UPT UIADD3 URZ, URZ, URZ, URZ ;  /* 0x0000003f3f3ff290 */ /* 0x000fe6000fffe03f */
[----:B------:R-:W-:Y:S01]  /*7eb50*/  STL.64 [R1+0x40], R12 ;  /* 0x0000400c01007387 */ /* 0x000fe20000100a00 */
[----:B------:R-:W-:Y:S02]  /*7eb60*/  STL.64 [R1+0x48], R14 ;  /* 0x0000480e01007387 */ /* 0x000fe40000100a00 */
[----:B------:R-:W-:Y:S02]  /*7eb70*/  STL.64 [R1+0xb4c0], R20 ;  /* 0x00b4c01401007387 */ /* 0x000fe40000100a00 */
[----:B------:R-:W1:Y:S01]  /*7eb80*/  LDSM.16.M88.4 R12, [R29+0x42080] ;  /* 0x042080001d0c783b */ /* 0x000e620000000200 */
[----:B0-----:R0:W-:Y:S03]  /*7eb90*/  STL.64 [R1+0x20], R4 ;  /* 0x0000200401007387 */ /* 0x0011e60000100a00 */
[----:B------:R-:W-:Y:S02]  /*7eba0*/  STL.64 [R1+0x28], R6 ;  /* 0x0000280601007387 */ /* 0x000fe40000100a00 */
[----:B------:R-:W-:Y:S02]  /*7ebb0*/  STL.64 [R1+0x10], R24 ;  /* 0x0000101801007387 */ /* 0x000fe40000100a00 */
[----:B------:R-:W-:Y:S02]  /*7ebc0*/  STL.64 [R1+0x18], R26 ;  /* 0x0000181a01007387 */ /* 0x000fe40000100a00 */
[----:B------:R-:W2:Y:S04]  /*7ebd0*/  LDSM.16.M88.4 R24, [R29+0x43080] ;  /* 0x043080001d18783b */ /* 0x000ea80000000200 */
[----:B-1----:R-:W-:Y:S01]  /*7ebe0*/  STL.64 [R1], R12 ;  /* 0x0000000c01007387 */ /* 0x002fe20000100a00 */
[----:B------:R-:W-:Y:S02]  /*7ebf0*/  STL.64 [R1+0x8], R14 ;  /* 0x0000080e01007387 */ /* 0x000fe40000100a00 */
[----:B0-----:R-:W-:-:S02]  /*7ec00*/  IMAD.MOV.U32 R5, RZ, RZ, R12 ;  /* 0x000000ffff057224 */ /* 0x001fc400078e000c */
[----:B------:R-:W-:Y:S02]  /*7ec10*/  IMAD.MOV.U32 R4, RZ, RZ, R13 ;  /* 0x000000ffff047224 */ /* 0x000fe400078e000d */
[----:B------:R-:W0:Y:S01]  /*7ec20*/  LDSM.16.M88.4 R12, [R29+0x44080] ;  /* 0x044080001d0c783b */ /* 0x000e220000000200 */
[----:B------:R-:W-:-:S03]  /*7ec30*/  IMAD.MOV.U32 R23, RZ, RZ, R3 ;  /* 0x000000ffff177224 */ /* 0x000fc600078e0003 */
[----:B--2---:R-:W-:Y:S01]  /*7ec40*/  STL [R1+0xab00], R27 ;  /* 0x00ab001b01007387 */ /* 0x004fe20000100800 */
[----:B------:R-:W-:Y:S02]  /*7ec50*/  STL [R1+0xb470], R26 ;  /* 0x00b4701a01007387 */ /* 0x000fe40000100800 */
[----:B------:R3:W-:Y:S02]  /*7ec60*/  STL.64 [R1+0xb468], R24 ;  /* 0x00b4681801007387 */ /* 0x0007e40000100a00 */
[----:B---3--:R-:W-:Y:S02]  /*7ec70*/  IMAD.MOV.U32 R24, RZ, RZ, R9 ;  /* 0x000000ffff187224 */ /* 0x008fe400078e0009 */
[----:B------:R-:W-:Y:S02]  /*7ec80*/  IMAD.MOV.U32 R25, RZ, RZ, R8 ;  /* 0x000000ffff197224 */ /* 0x000fe400078e0008 */
[----:B------:R-:W1:Y:S01]  /*7ec90*/  LDSM.16.M88.4 R8, [R29+0x45080] ;  /* 0x045080001d08783b */ /* 0x000e620000000200 */
[----:B------:R-:W-:-:S02]  /*7eca0*/  IMAD.MOV.U32 R26, RZ, RZ, R2 ;  /* 0x000000ffff1a7224 */ /* 0x000fc400078e0002 */
[----:B------:R-:W-:-:S07]  /*7ecb0*/  IMAD.MOV.U32 R27, RZ, RZ, R0 ;  /* 0x000000ffff1b7224 */ /* 0x000fce00078e0000 */
[----:B------:R-:W-:Y:S01]  /*7ecc0*/  HMMA.16816.F32 R20, R16, R22, R24 ;  /* 0x000000161014723c */ /* 0x000fe20000001818 */
[----:B0-----:R0:W-:Y:S04]  /*7ecd0*/  STL [R1+0xad74], R14 ;  /* 0x00ad740e01007387 */ /* 0x0011e80000100800 */
[----:B0-----:R-:W2:Y:S01]  /*7ece0*/  LDL R14, [R1+0x8f0] ;  /* 0x0008f000010e7983 */ /* 0x001ea20000100800 */
[----:B------:R-:W-:Y:S11]  /*7ecf0*/  STL [R1+0xad70], R15 ;  /* 0x00ad700f01007387 */ /* 0x000ff60000100800 */
[----:B------:R-:W-:Y:S07]  /*7ed00*/  @!UPT UIADD3 URZ, URZ, URZ, URZ ;  /* 0x0000003f3f3ff290 */ /* 0x000fee000fffe03f */
[----:B------:R-:W-:Y:S02]  /*7ed10*/  IMAD.MOV.U32 R2, RZ, RZ, R22 ;  /* 0x000000ffff027224 */ /* 0x000fe400078e0016 */
[----:B------:R-:W-:Y:S01]  /*7ed20*/  IMAD.MOV.U32 R0, RZ, RZ, R23 ;  /* 0x000000ffff007224 */ /* 0x000fe200078e0017 */
[----:B-1----:R-:W-:Y:S01]  /*7ed30*/  STL [R1+0xaadc], R10 ;  /* 0x00aadc0a01007387 */ /* 0x002fe20000100800 */
[----:B------:R-:W-:Y:S02]  /*7ed40*/  STL [R1+0xaad8], R11 ;  /* 0x00aad80b01007387 */ /* 0x000fe40000100800 */
[----:B------:R-:W-:Y:S02]  /*7ed50*/  STL.64 [R1+0x880], R20 ;  /* 0x0008801401007387 */ /* 0x000fe40000100a00 */
[----:B------:R-:W0:Y:S04]  /*7ed60*/  LDSM.16.M88.4 R20, [R29+0x46080] ;  /* 0x046080001d14783b */ /* 0x000e280000000200 */
[----:B------:R-:W-:Y:S01]  /*7ed70*/  STL [R1+0xad78], R0 ;  /* 0x00ad780001007387 */ /* 0x000fe20000100800 */
[----:B------:R-:W-:Y:S03]  /*7ed80*/  STL [R1+0xacf0], R2 ;  /* 0x00acf00201007387 */ /* 0x000fe60000100800 */
[----:B0-----:R-:W-:Y:S01]  /*7ed90*/  STL.64 [R1+0x30], R20 ;  /* 0x0000301401007387 */ /* 0x001fe20000100a00 */
        /* <DEDUP_REMOVED lines=14> */
[----:B------:R-:W0:Y:S04]  /*7ee80*/  LDSM.16.M88.4 R20, [R29+0x4a080] ;  /* 0x04a080001d14783b */ /* 0x000e280000000200 */
[----:B0-----:R-:W-:-:S02]  /*7ee90*/  IMAD.MOV.U32 R11, RZ, RZ, R20 ;  /* 0x000000ffff0b7224 */ /* 0x001fc400078e0014 */
[----:B------:R-:W-:Y:S01]  /*7eea0*/  IMAD.MOV.U32 R10, RZ, RZ, R21 ;  /* 0x000000ffff0a7224 */ /* 0x000fe200078e0015 */
[----:B------:R-:W-:Y:S01]  /*7eeb0*/  STL.64 [R1+0x1b0], R20 ;  /* 0x0001b01401007387 */ /* 0x000fe20000100a00 */
[----:B------:R-:W-:Y:S02]  /*7eec0*/  STL.64 [R1+0x1b8], R22 ;  /* 0x0001b81601007387 */ /* 0x000fe40000100a00 */
[----:B------:R-:W-:Y:S01]  /*7eed0*/  LDSM.16.M88.4 R20, [R29+0x4c080] ;  /* 0x04c080001d14783b */ /* 0x000fe20000000200 */
[----:B------:R-:W-:Y:S03]  /*7eee0*/  STL.64 [R1+0xb450], R10 ;  /* 0x00b4500a01007387 */ /* 0x000fe60000100a00 */
[----:B------:R-:W-:Y:S02]  /*7eef0*/  STL.64 [R1+0xb448], R8 ;  /* 0x00b4480801007387 */ /* 0x000fe40000100a00 */
[----:B------:R-:W0:Y:S02]  /*7ef00*/  LDSM.16.M88.4 R8, [R29+0x4b080] ;  /* 0x04b080001d08783b */ /* 0x000e240000000200 */
[----:B0-----:R-:W-:Y:S02]  /*7ef10*/  STL.64 [R1+0x1a0], R8 ;  /* 0x0001a00801007387 */ /* 0x001fe40000100a00 */
[----:B------:R-:W-:Y:S02]  /*7ef20*/  STL.64 [R1+0x1a8], R10 ;  /* 0x0001a80a01007387 */ /* 0x000fe40000100a00 */
[----:B------:R-:W0:Y:S04]  /*7ef30*/  LDSM.16.M88.4 R8, [R29+0x4d080] ;  /* 0x04d080001d08783b */ /* 0x000e280000000200 */
[----:B------:R-:W-:Y:S01]  /*7ef40*/  STL.64 [R1+0x190], R20 ;  /* 0x0001901401007387 */ /* 0x000fe20000100a00 */
[----:B------:R-:W-:Y:S02]  /*7ef50*/  STL.64 [R1+0x198], R22 ;  /* 0x0001981601007387 */ /* 0x000fe40000100a00 */
[----:B------:R-:W1:Y:S02]  /*7ef60*/  LDSM.16.M88.4 R20, [R29+0x4e080] ;  /* 0x04e080001d14783b */ /* 0x000e640000000200 */
[----:B0-----:R-:W-:Y:S02]  /*7ef70*/  STL.64 [R1+0x180], R8 ;  /* 0x0001800801007387 */ /* 0x001fe40000100a00 */
[----:B------:R-:W-:Y:S02]  /*7ef80*/  STL.64 [R1+0x188], R10 ;  /* 0x0001880a01007387 */ /* 0x000fe40000100a00 */
[----:B------:R-:W0:Y:S04]  /*7ef90*/  LDSM.16.M88.4 R8, [R29+0x4f080] ;  /* 0x04f080001d08783b */ /* 0x000e280000000200 */
[----:B------:R-:W-:-:S02]  /*7efa0*/  IMAD.MOV.U32 R24, RZ, RZ, R5 ;  /* 0x000000ffff187224 */ /* 0x000fc400078e0005 */
[----:B------:R-:W-:Y:S01]  /*7efb0*/  IMAD.MOV.U32 R25, RZ, RZ, R4 ;  /* 0x000000ffff197224 */ /* 0x000fe200078e0004 */
[----:B-1----:R-:W-:Y:S01]  /*7efc0*/  STL.64 [R1+0x170], R20 ;  /* 0x0001701401007387 */ /* 0x002fe20000100a00 */
[----:B------:R-:W-:Y:S03]  /*7efd0*/  STL.64 [R1+0x178], R22 ;  /* 0x0001781601007387 */ /* 0x000fe60000100a00 */
[----:B--2---:R-:W1:Y:S04]  /*7efe0*/  LDSM.16.MT88.4 R4, [R14+0x10080] ;  /* 0x010080000e04783b */ /* 0x004e680000004200 */
[----:B0-----:R-:W-:Y:S01]  /*7eff0*/  STL.64 [R1+0x160], R8 ;  /* 0x0001600801007387 */ /* 0x001fe20000100a00 */
[----:B------:R-:W-:Y:S02]  /*7f000*/  STL.64 [R1+0x168], R10 ;  /* 0x0001680a01007387 */ /* 0x000fe40000100a00 */
[----:B------:R-:W-:Y:S02]  /*7f010*/  STL.64 [R1+0xb488], R24 ;  /* 0x00b4881801007387 */ /* 0x000fe40000100a00 */
[----:B------:R-:W-:Y:S01]  /*7f020*/  STL [R1+0x8ef0], R29 ;  /* 0x008ef01d01007387 */ /* 0x000fe20000100800 */
[----:B------:R-:W-:Y:S01]  /*7f030*/  STL [R1+0xb460], R14 ;  /* 0x00b4600e01007387 */ /* 0x000fe20000100800 */
[----:B------:R0:W-:Y:S03]  /*7f040*/  STL.64 [R1+0xb458], R12 ;  /* 0x00b4580c01007387 */ /* 0x0001e60000100a00 */
[----:B0-----:R-:W2:Y:S01]  /*7f050*/  LDL.LU R12, [R1+0x4c0] ;  /* 0x0004c000010c7983 */ /* 0x001ea20000300800 */
[----:B------:R-:W2:Y:S02]  /*7f060*/  LDL.LU R13, [R1+0x4c4] ;  /* 0x0004c400010d7983 */ /* 0x000ea40000300800 */
[----:B------:R-:W3:Y:S02]  /*7f070*/  LDL.LU R14, [R1+0x4c8] ;  /* 0x0004c800010e7983 */ /* 0x000ee40000300800 */
[----:B------:R-:W3:Y:S01]  /*7f080*/  LDL.LU R15, [R1+0x4cc] ;  /* 0x0004cc00010f7983 */ /* 0x000ee20000300800 */
[----:B------:R-:W4:Y:S01]  /*7f090*/  LDL.LU R22, [R1+0xd8] ;  /* 0x0000d80001167983 */ /* 0x000f220000300800 */
[----:B------:R-:W-:-:S02]  /*7f0a0*/  IMAD.MOV.U32 R23, RZ, RZ, R28 ;  /* 0x000000ffff177224 */ /* 0x000fc400078e001c */
[----:B------:R-:W2:Y:S03]  /*7f0b0*/  LDL.LU R28, [R1+0xb594] ;  /* 0x00b59400011c7983 */ /* 0x000ea60000300800 */
[----:B----4-:R-:W-:Y:S01]  /*7f0c0*/  STL.64 [R1+0xb4d8], R22 ;  /* 0x00b4d81601007387 */ /* 0x010fe20000100a00 */
[----:B------:R-:W4:Y:S02]  /*7f0d0*/  LDL.64 R24, [R1+0x10] ;  /* 0x0000100001187983 */ /* 0x000f240000100a00 */
[----:B------:R-:W-:Y:S01]  /*7f0e0*/  STL [R1+0xb4a8], R26 ;  /* 0x00b4a81a01007387 */ /* 0x000fe20000100800 */
[----:B----4-:R0:W-:Y:S04]  /*7f0f0*/  STL.64 [R1+0xb4a0], R24 ;  /* 0x00b4a01801007387 */ /* 0x0101e80000100a00 */
[----:B0-----:R-:W4:Y:S04]  /*7f100*/  LDL.64 R24, [R1+0x20] ;  /* 0x0000200001187983 */ /* 0x001f280000100a00 */
[----:B----4-:R0:W-:Y:S04]  /*7f110*/  STL.64 [R1+0xb4d0], R24 ;  /* 0x00b4d01801007387 */ /* 0x0101e80000100a00 */
[----:B0-----:R-:W4:Y:S01]  /*7f120*/  LDL.LU R24, [R1+0x500] ;  /* 0x0005000001187983 */ /* 0x001f220000300800 */
[----:B------:R-:W4:Y:S02]  /*7f130*/  LDL.LU R25, [R1+0x504] ;  /* 0x0005040001197983 */ /* 0x000f240000300800 */
[----:B------:R-:W2:Y:S02]  /*7f140*/  LDL.LU R26, [R1+0x508] ;  /* 0x00050800011a7983 */ /* 0x000ea40000300800 */
[----:B------:R-:W2:Y:S02]  /*7f150*/  LDL.LU R27, [R1+0x50c] ;  /* 0x00050c00011b7983 */ /* 0x000ea40000300800 */
[----:B--2---:R-:W-:Y:S01]  /*7f160*/  STL.64 [R1+0xb4e8], R26 ;  /* 0x00b4e81a01007387 */ /* 0x004fe20000100a00 */
[----:B----4-:R0:W-:Y:S02]  /*7f170*/  STL.64 [R1+0xb4e0], R24 ;  /* 0x00b4e01801007387 */ /* 0x0101e40000100a00 */
[----:B------:R-:W2:Y:S02]  /*7f180*/  LDL.LU R22, [R1+0xe8] ;  /* 0x0000e80001167983 */ /* 0x000ea40000300800 */
[----:B------:R-:W2:Y:S02]  /*7f190*/  LDL.LU R23, [R1+0xec] ;  /* 0x0000ec0001177983 */ /* 0x000ea40000300800 */
[----:B--2---:R2:W-:Y:S01]  /*7f1a0*/  STL.64 [R1+0xb4f0], R22 ;  /* 0x00b4f01601007387 */ /* 0x0045e20000100a00 */
[----:B0-----:R-:W4:Y:S02]  /*7f1b0*/  LDL.LU R24, [R1+0x840] ;  /* 0x0008400001187983 */ /* 0x001f240000300800 */
[----:B------:R-:W4:Y:S02]  /*7f1c0*/  LDL.LU R25, [R1+0x844] ;  /* 0x0008440001197983 */ /* 0x000f240000300800 */
[----:B------:R-:W2:Y:S01]  /*7f1d0*/  LDL.LU R26, [R1+0x848] ;  /* 0x00084800011a7983 */ /* 0x000ea20000300800 */
[----:B------:R-:W2:Y:S04]  /*7f1e0*/  LDL.LU R27, [R1+0x84c] ;  /* 0x00084c00011b7983 */ /* 0x000ea80000300800 */
[----:B--2---:R-:W-:Y:S01]  /*7f1f0*/  STL.64 [R1+0xb500], R26 ;  /* 0x00b5001a01007387 */ /* 0x004fe20000100a00 */
[----:B----4-:R-:W-:Y:S02]  /*7f200*/  STL.64 [R1+0xb4f8], R24 ;  /* 0x00b4f81801007387 */ /* 0x010fe40000100a00 */
[----:B------:R-:W2:Y:S02]  /*7f210*/  LDL.LU R22, [R1+0xf8] ;  /* 0x0000f80001167983 */ /* 0x000ea40000300800 */
[----:B------:R-:W-:-:S02]  /*7f220*/  IMAD.MOV.U32 R23, RZ, RZ, R28 ;  /* 0x000000ffff177224 */ /* 0x000fc400078e001c */
[----:B------:R-:W4:Y:S04]  /*7f230*/  LDL.LU R28, [R1+0xb590] ;  /* 0x00b59000011c7983 */ /* 0x000f280000300800 */
[----:B--2---:R0:W-:Y:S04]  /*7f240*/  STL.64 [R1+0xb508], R22 ;  /* 0x00b5081601007387 */ /* 0x0041e80000100a00 */
[----:B0-----:R-:W2:Y:S01]  /*7f250*/  LDL.LU R22, [R1+0x108] ;  /* 0x0001080001167983 */ /* 0x001ea20000300800 */
[----:B------:R-:W2:Y:S03]  /*7f260*/  LDL.LU R23, [R1+0x10c] ;  /* 0x00010c0001177983 */ /* 0x000ea60000300800 */
[----:B--2---:R0:W-:Y:S01]  /*7f270*/  STL.64 [R1+0xb520], R22 ;  /* 0x00b5201601007387 */ /* 0x0041e20000100a00 */
        /* <DEDUP_REMOVED lines=13> */
[----:B------:R-:W2:Y:S01]  /*7f350*/  LDL.LU R27, [R1+0x86c] ;  /* 0x00086c00011b7983 */ /* 0x000ea20000300800 */
[----:B------:R-:W2:Y:S01]  /*7f360*/  LDL.LU R22, [R1+0x128] ;  /* 0x0001280001167983 */ /* 0x000ea20000300800 */
[----:B------:R-:W2:Y:S03]  /*7f370*/  LDL.LU R23, [R1+0x12c] ;  /* 0x00012c0001177983 */ /* 0x000ea60000300800 */
        /* <DEDUP_REMOVED lines=19> */
[----:B--2---:R0:W-:Y:S01]  /*7f4b0*/  STL.64 [R1+0xb580], R22 ;  /* 0x00b5801601007387 */ /* 0x0041e20000100a00 */
[----:B------:R-:W2:Y:S02]  /*7f4c0*/  LDL.LU R10, [R1+0x158] ;  /* 0x00015800010a7983 */ /* 0x000ea40000300800 */
[----:B------:R-:W2:Y:S02]  /*7f4d0*/  LDL.LU R20, [R1+0x8c0] ;  /* 0x0008c00001147983 */ /* 0x000ea40000300800 */
[----:B------:R-:W2:Y:S01]  /*7f4e0*/  LDL.LU R21, [R1+0x8c4] ;  /* 0x0008c40001157983 */ /* 0x000ea20000300800 */
[----:B0-----:R-:W2:Y:S01]  /*7f4f0*/  LDL.LU R22, [R1+0x8c8] ;  /* 0x0008c80001167983 */ /* 0x001ea20000300800 */
[----:B------:R-:W2:Y:S02]  /*7f500*/  LDL.LU R23, [R1+0x8cc] ;  /* 0x0008cc0001177983 */ /* 0x000ea40000300800 */
        /* <DEDUP_REMOVED lines=22> */
[----:B------:R-:W3:Y:S02]  /*7f670*/  LDL.LU R14, [R1+0x4e8] ;  /* 0x0004e800010e7983 */ /* 0x000ee40000300800 */
[----:B------:R-:W3:Y:S02]  /*7f680*/  LDL.LU R15, [R1+0x4ec] ;  /* 0x0004ec00010f7983 */ /* 0x000ee40000300800 */
[----:B----4-:R-:W-:-:S07]  /*7f690*/  IMAD.MOV.U32 R11, RZ, RZ, R28 ;  /* 0x000000ffff0b7224 */ /* 0x010fce00078e001c */
[C---:B------:R-:W-:Y:S01]  /*7f6a0*/  HMMA.16816.F32 R8, R16.reuse, R10, R20 ;  /* 0x0000000a1008723c */ /* 0x040fe20000001814 */
[----:B---3--:R-:W-:Y:S01]  /*7f6b0*/  STL.64 [R1+0xb4b8], R14 ;  /* 0x00b4b80e01007387 */ /* 0x008fe20000100a00 */
[----:B--2---:R0:W-:Y:S03]  /*7f6c0*/  STL.64 [R1+0xb4b0], R12 ;  /* 0x00b4b00c01007387 */ /* 0x0041e60000100a00 */
[----:B0-----:R-:W2:Y:S01]  /*7f6d0*/  LDL.LU R12, [R1+0x4f0] ;  /* 0x0004f000010c7983 */ /* 0x001ea20000300800 */
[----:B------:R-:W2:Y:S02]  /*7f6e0*/  LDL.LU R13, [R1+0x4f4] ;  /* 0x0004f400010d7983 */ /* 0x000ea40000300800 */
[----:B------:R-:W2:Y:S02]  /*7f6f0*/  LDL.LU R14, [R1+0x4f8] ;  /* 0x0004f800010e7983 */ /* 0x000ea40000300800 */
[----:B------:R-:W2:Y:S01]  /*7f700*/  LDL.LU R15, [R1+0x4fc] ;  /* 0x0004fc00010f7983 */ /* 0x000ea20000300800 */
[----:B-1----:R-:W-:Y:S01]  /*7f710*/  STL [R1+0xb3a4], R6 ;  /* 0x00b3a40601007387 */ /* 0x002fe20000100800 */
[----:B------:R-:W-:Y:S02]  /*7f720*/  STL [R1+0xb3a0], R7 ;  /* 0x00b3a00701007387 */ /* 0x000fe40000100800 */
[----:B------:R-:W3:Y:S09]  /*7f730*/  LDL.LU.64 R22, [R1+0xb580] ;  /* 0x00b5800001167983 */ /* 0x000ef20000300a00 */
[----:B------:R0:W-:Y:S01]  /*7f740*/  STL.64 [R1+0x8c0], R8 ;  /* 0x0008c00801007387 */ /* 0x0001e20000100a00 */
[----:B------:R1:W-:Y:S04]  /*7f750*/  STL.64 [R1+0x8c8], R10 ;  /* 0x0008c80a01007387 */ /* 0x0003e80000100a00 */
[----:B0-----:R-:W4:Y:S01]  /*7f760*/  LDL.LU R8, [R1+0x4b0] ;  /* 0x0004b00001087983 */ /* 0x001f220000300800 */
[----:B------:R-:W4:Y:S02]  /*7f770*/  LDL.LU R9, [R1+0x4b4] ;  /* 0x0004b40001097983 */ /* 0x000f240000300800 */
[----:B-1----:R-:W4:Y:S02]  /*7f780*/  LDL.LU R10, [R1+0x4b8] ;  /* 0x0004b800010a7983 */ /* 0x002f240000300800 */
        /* <DEDUP_REMOVED lines=51> */
[----:B------:R-:W2:Y:S01]  /*7fac0*/  LDL.LU.64 R24, [R1+0xb4d0] ;  /* 0x00b4d00001187983 */ /* 0x000ea20000300a00 */
[----:B------:R-:W2:Y:S02]  /*7fad0*/  LDL.LU.64 R22, [R1+0xb4c8] ;  /* 0x00b4c80001167983 */ /* 0x000ea40000300a00 */
[----:B------:R-:W2:Y:S11]  /*7fae0*/  LDL.LU.64 R20, [R1+0xb4c0] ;  /* 0x00b4c00001147983 */ /* 0x000eb60000300a00 */
[----:B------:R-:W-:Y:S07]  /*7faf0*/  @!UPT UIADD3 URZ, URZ, URZ, URZ ;  /* 0x0000003f3f3ff290 */ /* 0x000fee000fffe03f */
[----:B------:R0:W-:Y:S01]  /*7fb00*/  STL.64 [R1+0x500], R16 ;  /* 0x0005001001007387 */ /* 0x0001e20000100a00 */
[----:B------:R1:W-:Y:S03]  /*7fb10*/  STL.64 [R1+0x508], R18 ;  /* 0x0005081201007387 */ /* 0x0003e60000100a00 */
[----:B0-----:R-:W3:Y:S01]  /*7fb20*/  LDL.LU R16, [R1+0x4a0] ;  /* 0x0004a00001107983 */ /* 0x001ee20000300800 */
[----:B------:R-:W3:Y:S02]  /*7fb30*/  LDL.LU R17, [R1+0x4a4] ;  /* 0x0004a40001117983 */ /* 0x000ee40000300800 */
[----:B-1----:R-:W3:Y:S02]  /*7fb40*/  LDL.LU R18, [R1+0x4a8] ;  /* 0x0004a80001127983 */ /* 0x002ee40000300800 */
        /* <DEDUP_REMOVED lines=9> */
[----:B------:R-:W2:Y:S02]  /*7fbe0*/  LDL.LU R26, [R1+0xb4a8] ;  /* 0x00b4a800011a7983 */ /* 0x000ea40000300800 */
[----:B------:R-:W2:Y:S01]  /*7fbf0*/  LDL.LU.64 R24, [R1+0xb4a0] ;  /* 0x00b4a00001187983 */ /* 0x000ea20000300a00 */
[----:B------:R-:W-:Y:S01]  /*7fc00*/  STL.64 [R1+0xb3b0], R6 ;  /* 0x00b3b00601007387 */ /* 0x000fe20000100a00 */
[----:B------:R0:W-:Y:S02]  /*7fc10*/  STL.64 [R1+0xb3a8], R4 ;  /* 0x00b3a80401007387 */ /* 0x0001e40000100a00 */
[----:B0-----:R-:W-:Y:S01]  /*7fc20*/  IMAD.MOV.U32 R5, RZ, RZ, R3 ;  /* 0x000000ffff057224 */ /* 0x001fe200078e0003 */
        /* <DEDUP_REMOVED lines=9> */
[----:B------:R-:W-:Y:S02]  /*7fcc0*/  IMAD.MOV.U32 R4, RZ, RZ, R26 ;  /* 0x000000ffff047224 */ /* 0x000fe400078e001a */
[C---:B--2---:R-:W-:Y:S01]  /*7fcd0*/  HMMA.16816.F32 R24, R20.reuse, R24, R12 ;  /* 0x000000181418723c */ /* 0x044fe2000000180c */
[----:B------:R-:W2:Y:S01]  /*7fce0*/  LDL.LU.64 R14, [R1+0xb480] ;  /* 0x00b48000010e7983 */ /* 0x000ea20000300a00 */
[----:B------:R-:W2:Y:S11]  /*7fcf0*/  LDL.LU.64 R12, [R1+0xb478] ;  /* 0x00b47800010c7983 */ /* 0x000eb60000300a00 */
[----:B------:R-:W-:Y:S10]  /*7fd00*/  @!UPT UIADD3 URZ, URZ, URZ, URZ ;  /* 0x0000003f3f3ff290 */ /* 0x000ff4000fffe03f */
[----:B------:R-:W-:Y:S01]  /*7fd10*/  STL.64 [R1+0x4d0], R24 ;  /* 0x0004d01801007387 */ /* 0x000fe20000100a00 */
[----:B------:R0:W-:Y:S03]  /*7fd20*/  STL.64 [R1+0x4d8], R26 ;  /* 0x0004d81a01007387 */ /* 0x0001e60000100a00 */
[----:B0-----:R-:W2:Y:S01]  /*7fd30*/  LDL.LU R26, [R1+0xb470] ;  /* 0x00b47000011a7983 */ /* 0x001ea20000300800 */
[----:B------:R-:W2:Y:S02]  /*7fd40*/  LDL.LU.64 R24, [R1+0xb468] ;  /* 0x00b4680001187983 */ /* 0x000ea40000300a00 */
[C---:B--2---:R-:W-:Y:S11]  /*7fd50*/  HMMA.16816.F32 R12, R20.reuse, R24, R12 ;  /* 0x00000018140c723c */ /* 0x044ff6000000180c */
[----:B------:R-:W-:Y:S11]  /*7fd60*/  @!UPT UIADD3 URZ, URZ, URZ, URZ ;  /* 0x0000003f3f3ff290 */ /* 0x000ff6000fffe03f */
[----:B------:R-:W-:Y:S01]  /*7fd70*/  @!UPT UIADD3 URZ, URZ, URZ, URZ ;  /* 0x0000003f3f3ff290 */ /* 0x000fe2000fffe03f */
[----:B------:R-:W-:Y:S01]  /*7fd80*/  STL.64 [R1+0x4c0], R12 ;  /* 0x0004c00c01007387 */ /* 0x000fe20000100a00 */
[----:B------:R0:W-:Y:S03]  /*7fd90*/  STL.64 [R1+0x4c8], R14 ;  /* 0x0004c80e01007387 */ /* 0x0001e60000100a00 */
[----:B0-----:R-:W2:Y:S01]  /*7fda0*/  LDL.LU R14, [R1+0xb460] ;  /* 0x00b46000010e7983 */ /* 0x001ea20000300800 */
[----:B------:R-:W4:Y:S02]  /*7fdb0*/  LDL.LU.64 R12, [R1+0xb458] ;  /* 0x00b45800010c7983 */ /* 0x000f240000300a00 */
[----:B------:R-:W-:Y:S02]  /*7fdc0*/  STL [R1+0xb428], R26 ;  /* 0x00b4281a01007387 */ /* 0x000fe40000100800 */
[----:B------:R0:W-:Y:S02]  /*7fdd0*/  STL.64 [R1+0xb420], R24 ;  /* 0x00b4201801007387 */ /* 0x0001e40000100a00 */
[----:B0-----:R-:W2:Y:S01]  /*7fde0*/  LDL.LU R24, [R1+0x830] ;  /* 0x0008300001187983 */ /* 0x001ea20000300800 */
[----:B------:R-:W2:Y:S02]  /*7fdf0*/  LDL.LU R25, [R1+0x834] ;  /* 0x0008340001197983 */ /* 0x000ea40000300800 */
[----:B------:R-:W2:Y:S02]  /*7fe00*/  LDL.LU R26, [R1+0x838] ;  /* 0x00083800011a7983 */ /* 0x000ea40000300800 */
[----:B------:R-:W2:Y:S01]  /*7fe10*/  LDL.LU R27, [R1+0x83c] ;  /* 0x00083c00011b7983 */ /* 0x000ea20000300800 */
[C---:B----4-:R-:W-:Y:S11]  /*7fe20*/  HMMA.16816.F32 R8, R20.reuse, R12, R8 ;  /* 0x0000000c1408723c */ /* 0x050ff60000001808 */
[----:B------:R-:W-:Y:S11]  /*7fe30*/  @!UPT UIADD3 URZ, URZ, URZ, URZ ;  /* 0x0000003f3f3ff290 */ /* 0x000ff6000fffe03f */
[----:B------:R-:W-:Y:S01]  /*7fe40*/  @!UPT UIADD3 URZ, URZ, URZ, URZ ;  /* 0x0000003f3f3ff290 */ /* 0x000fe2000fffe03f */
[----:B------:R-:W-:Y:S01]  /*7fe50*/  STL.64 [R1+0x4b0], R8 ;  /* 0x0004b00801007387 */ /* 0x000fe20000100a00 */
[----:B------:R0:W-:Y:S03]  /*7fe60*/  STL.64 [R1+0x4b8], R10 ;  /* 0x0004b80a01007387 */ /* 0x0001e60000100a00 */
[----:B0-----:R-:W4:Y:S01]  /*7fe70*/  LDL.LU.64 R10, [R1+0xb450] ;  /* 0x00b45000010a7983 */ /* 0x001f220000300a00 */
[----:B------:R-:W3:Y:S02]  /*7fe80*/  LDL.LU.64 R8, [R1+0xb448] ;  /* 0x00b4480001087983 */ /* 0x000ee40000300a00 */
[C---:B---3--:R-:W-:Y:S01]  /*7fe90*/  HMMA.16816.F32 R16, R20.reuse, R8, R16 ;  /* 0x000000081410723c */ /* 0x048fe20000001810 */
[----:B------:R-:W-:Y:S11]  /*7fea0*/  STL.64 [R1+0xb440], R8 ;  /* 0x00b4400801007387 */ /* 0x000ff60000100a00 */
[----:B------:R-:W-:Y:S11]  /*7feb0*/  @!UPT UIADD3 URZ, URZ, URZ, URZ ;  /* 0x0000003f3f3ff290 */ /* 0x000ff6000fffe03f */
[----:B------:R-:W-:Y:S01]  /*7fec0*/  STL.64 [R1+0x4a0], R16 ;  /* 0x0004a01001007387 */ /* 0x000fe20000100a00 */
[----:B------:R-:W-:Y:S02]  /*7fed0*/  STL.64 [R1+0x4a8], R18 ;  /* 0x0004a81201007387 */ /* 0x000fe40000100a00 */
[----:B--2---:R-:W0:Y:S04]  /*7fee0*/  LDSM.16.MT88.4 R16, [R14+0x10100] ;  /* 0x010100000e10783b */ /* 0x004e280000004200 */
[----:B------:R-:W-:Y:S01]  /*7fef0*/  STL [R1+0xb3f0], R14 ;  /* 0x00b3f00e01007387 */ /* 0x000fe20000100800 */
[----:B------:R-:W-:Y:S04]  /*7ff00*/  STL.64 [R1+0xb3e8], R12 ;  /* 0x00b3e80c01007387 */ /* 0x000fe80000100a00 */
[----:B0-----:R-:W-:Y:S01]  /*7ff10*/  STL.64 [R1+0xb290], R18 ;  /* 0x00b2901201007387 */ /* 0x001fe20000100a00 */
[----:B------:R0:W-:Y:S03]  /*7ff20*/  STL.64 [R1+0xb288], R16 ;  /* 0x00b2881001007387 */ /* 0x0001e60000100a00 */
[----:B0-----:R-:W2:Y:S01]  /*7ff30*/  LDL.64 R16, [R1+0x160] ;  /* 0x0001600001107983 */ /* 0x001ea20000100a00 */
[----:B------:R-:W-:Y:S03]  /*7ff40*/  HMMA.16816.F32 R4, R20, R4, R24 ;  /* 0x000000041404723c */ /* 0x000fe60000001818 */
[----:B--2---:R0:W-:Y:S04]  /*7ff50*/  STL.64 [R1+0xb3c8], R16 ;  /* 0x00b3c81001007387 */ /* 0x0041e80000100a00 */
[----:B0-----:R-:W2:Y:S11]  /*7ff60*/  LDL.LU R16, [R1+0x7c0] ;  /* 0x0007c00001107983 */ /* 0x001eb60000300800 */
[----:B------:R-:W-:Y:S05]  /*7ff70*/  @!UPT UIADD3 URZ, URZ, URZ, URZ ;  /* 0x0000003f3f3ff290 */ /* 0x000fea000fffe03f */
[----:B------:R-:W-:Y:S02]  /*7ff80*/  STL.64 [R1+0x830], R4 ;  /* 0x0008300401007387 */ /* 0x000fe40000100a00 */
[----:B------:R-:W-:Y:S02]  /*7ff90*/  STL.64 [R1+0x838], R6 ;  /* 0x0008380601007387 */ /* 0x000fe40000100a00 */
[----:B------:R-:W2:Y:S01]  /*7ffa0*/  LDL.LU R17, [R1+0x7c4] ;  /* 0x0007c40001117983 */ /* 0x000ea20000300800 */
[----:B------:R-:W3:Y:S01]  /*7ffb0*/  LDL.LU R18, [R1+0x7c8] ;  /* 0x0007c80001127983 */ /* 0x000ee20000300800 */
[----:B------:R-:W3:Y:S02]  /*7ffc0*/  LDL.LU R19, [R1+0x7cc] ;  /* 0x0007cc0001137983 */ /* 0x000ee40000300800 */
[----:B------:R-:W2:Y:S02]  /*7ffd0*/  LDL.64 R12, [R1+0x1a0] ;  /* 0x0001a000010c7983 */ /* 0x000ea40000100a00 */
[----:B------:R-:W-:-:S02]  /*7ffe0*/  IMAD.MOV.U32 R24, RZ, RZ, R2 ;  /* 0x000000ffff187224 */ /* 0x000fc400078e0002 */
[----:B------:R-:W-:Y:S01]  /*7fff0*/  IMAD.MOV.U32 R25, RZ, RZ, R0 ;  /* 0x000000ffff197224 */ /* 0x000fe200078e0000 */
[----:B--2---:R4:W-:Y:S01]  /*80000*/  STL.64 [R1+0xb400], R12 ;  /* 0x00b4000c01007387 */ /* 0x0049e20000100a00 */
[----:B------:R-:W2:Y:S03]  /*80010*/  LDL.64 R8, [R1+0x1e0] ;  /* 0x0001e00001087983 */ /* 0x000ea60000100a00 */
[----:B------:R0:W-:Y:S02]  /*80020*/  STL.64 [R1+0xb438], R24 ;  /* 0x00b4381801007387 */ /* 0x0001e40000100a00 */
[----:B----4-:R-:W-:Y:S02]  /*80030*/  IMAD.MOV.U32 R12, RZ, RZ, R11 ;  /* 0x000000ffff0c7224 */ /* 0x010fe400078e000b */
[----:B------:R-:W-:Y:S01]  /*80040*/  IMAD.MOV.U32 R13, RZ, RZ, R10 ;  /* 0x000000ffff0d7224 */ /* 0x000fe200078e000a */
[----:B0-----:R-:W2:Y:S01]  /*80050*/  LDL.LU R24, [R1+0x820] ;  /* 0x0008200001187983 */ /* 0x001ea20000300800 */
[----:B------:R-:W2:Y:S02]  /*80060*/  LDL.LU R25, [R1+0x824] ;  /* 0x0008240001197983 */ /* 0x000ea40000300800 */
[----:B------:R-:W2:Y:S02]  /*80070*/  LDL.LU R26, [R1+0x828] ;  /* 0x00082800011a7983 */ /* 0x000ea40000300800 */
[----:B------:R-:W2:Y:S01]  /*80080*/  LDL.LU R27, [R1+0x82c] ;  /* 0x00082c00011b7983 */ /* 0x000ea20000300800 */
[----:B------:R0:W-:Y:S04]  /*80090*/  STL.64 [R1+0xb418], R12 ;  /* 0x00b4180c01007387 */ /* 0x0001e80000100a00 */
[----:B0-----:R-:W4:Y:S04]  /*800a0*/  LDL.64 R12, [R1+0x1c0] ;  /* 0x0001c000010c7983 */ /* 0x001f280000100a00 */
[----:B----4-:R0:W-:Y:S04]  /*800b0*/  STL.64 [R1+0xb430], R12 ;  /* 0x00b4300c01007387 */ /* 0x0101e80000100a00 */
[----:B0-----:R-:W4:Y:S01]  /*800c0*/  LDL.LU R12, [R1+0x810] ;  /* 0x00081000010c7983 */ /* 0x001f220000300800 */
[----:B------:R-:W4:Y:S02]  /*800d0*/  LDL.LU R13, [R1+0x814] ;  /* 0x00081400010d7983 */ /* 0x000f240000300800 */
[----:B------:R-:W4:Y:S02]  /*800e0*/  LDL.LU R14, [R1+0x818] ;  /* 0x00081800010e7983 */ /* 0x000f240000300800 */
[----:B------:R-:W4:Y:S01]  /*800f0*/  LDL.LU R15, [R1+0x81c] ;  /* 0x00081c00010f7983 */ /* 0x000f220000300800 */
[----:B---3--:R-:W-:Y:S01]  /*80100*/  STL.64 [R1+0xb3d8], R18 ;  /* 0x00b3d81201007387 */ /* 0x008fe20000100a00 */
[----:B------:R0:W-:Y:S03]  /*80110*/  STL.64 [R1+0xb3d0], R16 ;  /* 0x00b3d01001007387 */ /* 0x0001e60000100a00 */
[----:B0-----:R-:W3:Y:S04]  /*80120*/  LDL.64 R16, [R1+0x190] ;  /* 0x0001900001107983 */ /* 0x001ee80000100a00 */
[----:B---3--:R0:W-:Y:S04]  /*80130*/  STL.64 [R1+0xb3f8], R16 ;  /* 0x00b3f81001007387 */ /* 0x0081e80000100a00 */
        /* <DEDUP_REMOVED lines=10> */
[----:B------:R-:W3:Y:S01]  /*801e0*/  LDL.64 R4, [R1+0x170] ;  /* 0x0001700001047983 */ /* 0x000ee20000100a00 */
[----:B------:R-:W-:Y:S03]  /*801f0*/  HMMA.16816.F32 R24, R20, R8, R24 ;  /* 0x000000081418723c */ /* 0x000fe60000001818 */
[----:B---3--:R0:W-:Y:S04]  /*80200*/  STL.64 [R1+0xb3c0], R4 ;  /* 0x00b3c00401007387 */ /* 0x0081e80000100a00 */
[----:B0-----:R-:W3:Y:S01]  /*80210*/  LDL.64 R4, [R1+0x180] ;  /* 0x0001800001047983 */ /* 0x001ee20000100a00 */
[----:B------:R-:W-:-:S02]  /*80220*/  IMAD.MOV.U32 R2, RZ, RZ, R8 ;  /* 0x000000ffff027224 */ /* 0x000fc400078e0008 */
[----:B------:R-:W-:Y:S01]  /*80230*/  IMAD.MOV.U32 R0, RZ, RZ, R9 ;  /* 0x000000ffff007224 */ /* 0x000fe200078e0009 */
[----:B---3--:R0:W-:Y:S04]  /*80240*/  STL.64 [R1+0xb3e0], R4 ;  /* 0x00b3e00401007387 */ /* 0x0081e80000100a00 */
[----:B0-----:R-:W3:Y:S01]  /*80250*/  LDL.LU R4, [R1+0x7d0] ;  /* 0x0007d00001047983 */ /* 0x001ee20000300800 */
[----:B------:R-:W3:Y:S02]  /*80260*/  LDL.LU R5, [R1+0x7d4] ;  /* 0x0007d40001057983 */ /* 0x000ee40000300800 */
[----:B------:R-:W3:Y:S02]  /*80270*/  LDL.LU R6, [R1+0x7d8] ;  /* 0x0007d80001067983 */ /* 0x000ee40000300800 */
[----:B------:R-:W3:Y:S01]  /*80280*/  LDL.LU R7, [R1+0x7dc] ;  /* 0x0007dc0001077983 */ /* 0x000ee20000300800 */
[----:B------:R-:W2:Y:S02]  /*80290*/  LDL.LU.64 R8, [R1+0xb440] ;  /* 0x00b4400001087983 */ /* 0x000ea40000300a00 */
[----:B------:R0:W-:Y:S02]  /*802a0*/  STL.64 [R1+0x820], R24 ;  /* 0x0008201801007387 */ /* 0x0001e40000100a00 */
[----:B0-----:R-:W4:Y:S01]  /*802b0*/  LDL.LU.64 R24, [R1+0xb438] ;  /* 0x00b4380001187983 */ /* 0x001f220000300a00 */
[----:B------:R-:W-:-:S02]  /*802c0*/  IMAD.MOV.U32 R10, RZ, RZ, R26 ;  /* 0x000000ffff0a7224 */ /* 0x000fc400078e001a */
[----:B------:R-:W-:-:S05]  /*802d0*/  IMAD.MOV.U32 R11, RZ, RZ, R27 ;  /* 0x000000ffff0b7224 */ /* 0x000fca00078e001b */
[----:B------:R-:W-:Y:S01]  /*802e0*/  STL [R1+0xb100], R11 ;  /* 0x00b1000b01007387 */ /* 0x000fe20000100800 */
[----:B------:R-:W-:Y:S01]  /*802f0*/  STL [R1+0xad7c], R10 ;  /* 0x00ad7c0a01007387 */ /* 0x000fe20000100800 */
[C---:B----4-:R-:W-:Y:S02]  /*80300*/  HMMA.16816.F32 R24, R20.reuse, R24, R12 ;  /* 0x000000181418723c */ /* 0x050fe4000000180c */
[----:B------:R-:W4:Y:S11]  /*80310*/  LDL.LU.64 R12, [R1+0xb430] ;  /* 0x00b43000010c7983 */ /* 0x000f360000300a00 */
[----:B------:R-:W-:Y:S10]  /*80320*/  @!UPT UIADD3 URZ, URZ, URZ, URZ ;  /* 0x0000003f3f3ff290 */ /* 0x000ff4000fffe03f */
[----:B------:R-:W-:Y:S01]  /*80330*/  STL [R1+0x814], R25 ;  /* 0x0008141901007387 */ /* 0x000fe20000100800 */
[----:B------:R0:W-:Y:S02]  /*80340*/  STL.64 [R1+0x818], R26 ;  /* 0x0008181a01007387 */ /* 0x0001e40000100a00 */
[----:B0-----:R-:W-:Y:S01]  /*80350*/  IMAD.MOV.U32 R27, RZ, RZ, R24 ;  /* 0x000000ffff1b7224 */ /* 0x001fe200078e0018 */
[----:B------:R-:W2:Y:S01]  /*80360*/  LDL.LU R26, [R1+0xb428] ;  /* 0x00b42800011a7983 */ /* 0x000ea20000300800 */
[----:B------:R-:W3:Y:S03]  /*80370*/  LDL.LU.64 R24, [R1+0xb420] ;  /* 0x00b4200001187983 */ /* 0x000ee60000300a00 */
[----:B--2---:R-:W-:Y:S01]  /*80380*/  STL.64 [R1+0xb370], R26 ;  /* 0x00b3701a01007387 */ /* 0x004fe20000100a00 */
[----:B---3--:R0:W-:Y:S03]  /*80390*/  STL.64 [R1+0xb368], R24 ;  /* 0x00b3681801007387 */ /* 0x0081e60000100a00 */
[----:B0-----:R-:W4:Y:S01]  /*803a0*/  LDL.LU R24, [R1+0x800] ;  /* 0x0008000001187983 */ /* 0x001f220000300800 */
[----:B------:R-:W4:Y:S02]  /*803b0*/  LDL.LU R25, [R1+0x804] ;  /* 0x0008040001197983 */ /* 0x000f240000300800 */
[----:B------:R-:W4:Y:S02]  /*803c0*/  LDL.LU R26, [R1+0x808] ;  /* 0x00080800011a7983 */ /* 0x000f240000300800 */
[----:B------:R-:W4:Y:S02]  /*803d0*/  LDL.LU R27, [R1+0x80c] ;  /* 0x00080c00011b7983 */ /* 0x000f240000300800 */
[C---:B----4-:R-:W-:Y:S11]  /*803e0*/  HMMA.16816.F32 R24, R20.reuse, R12, R24 ;  /* 0x0000000c1418723c */ /* 0x050ff60000001818 */
[----:B------:R-:W-:Y:S11]  /*803f0*/  @!UPT UIADD3 URZ, URZ, URZ, URZ ;  /* 0x0000003f3f3ff290 */ /* 0x000ff6000fffe03f */
[----:B------:R-:W-:Y:S01]  /*80400*/  @!UPT UIADD3 URZ, URZ, URZ, URZ ;  /* 0x0000003f3f3ff290 */ /* 0x000fe2000fffe03f */
[----:B------:R-:W-:Y:S01]  /*80410*/  STL.64 [R1+0x800], R24 ;  /* 0x0008001801007387 */ /* 0x000fe20000100a00 */
[----:B------:R0:W-:Y:S02]  /*80420*/  STL.64 [R1+0x808], R26 ;  /* 0x0008081a01007387 */ /* 0x0001e40000100a00 */
[----:B0-----:R-:W-:Y:S02]  /*80430*/  IMAD.MOV.U32 R27, RZ, RZ, R12 ;  /* 0x000000ffff1b7224 */ /* 0x001fe400078e000c */
[----:B------:R-:W-:Y:S02]  /*80440*/  IMAD.MOV.U32 R26, RZ, RZ, R13 ;  /* 0x000000ffff1a7224 */ /* 0x000fe400078e000d */
[----:B------:R-:W2:Y:S03]  /*80450*/  LDL.LU.64 R12, [R1+0xb418] ;  /* 0x00b41800010c7983 */ /* 0x000ea60000300a00 */
        /* <DEDUP_REMOVED lines=9> */
[----:B------:R0:W-:Y:S01]  /*804f0*/  STL.64 [R1+0x7f0], R12 ;  /* 0x0007f00c01007387 */ /* 0x0001e20000100a00 */
[----:B------:R1:W-:Y:S03]  /*80500*/  STL.64 [R1+0x7f8], R14 ;  /* 0x0007f80e01007387 */ /* 0x0003e60000100a00 */
[----:B0-----:R-:W2:Y:S02]  /*80510*/  LDL.LU.64 R12, [R1+0xb400] ;  /* 0x00b40000010c7983 */ /* 0x001ea40000300a00 */
[C---:B--2---:R-:W-:Y:S01]  /*80520*/  HMMA.16816.F32 R16, R20.reuse, R12, R16 ;  /* 0x0000000c1410723c */ /* 0x044fe20000001810 */
[----:B------:R-:W-:Y:S02]  /*80530*/  IMAD.MOV.U32 R29, RZ, RZ, R12 ;  /* 0x000000ffff1d7224 */ /* 0x000fe400078e000c */
[----:B-1----:R-:W-:Y:S11]  /*80540*/  IMAD.MOV.U32 R15, RZ, RZ, R13 ;  /* 0x000000ffff0f7224 */ /* 0x002ff600078e000d */
[----:B------:R-:W-:Y:S09]  /*80550*/  @!UPT UIADD3 URZ, URZ, URZ, URZ ;  /* 0x0000003f3f3ff290 */ /* 0x000ff2000fffe03f */
[----:B------:R0:W-:Y:S01]  /*80560*/  STL.64 [R1+0x7e0], R16 ;  /* 0x0007e01001007387 */ /* 0x0001e20000100a00 */
[----:B------:R-:W-:Y:S03]  /*80570*/  STL.64 [R1+0x7e8], R18 ;  /* 0x0007e81201007387 */ /* 0x000fe60000100a00 */
[----:B0-----:R-:W2:Y:S01]  /*80580*/  LDL.LU.64 R16, [R1+0xb3f8] ;  /* 0x00b3f80001107983 */ /* 0x001ea20000300a00 */
[----:B------:R-:W4:Y:S02]  /*80590*/  LDL.LU R14, [R1+0xb3f0] ;  /* 0x00b3f000010e7983 */ /* 0x000f240000300800 */
[----:B------:R-:W3:Y:S01]  /*805a0*/  LDL.LU.64 R12, [R1+0xb3e8] ;  /* 0x00b3e800010c7983 */ /* 0x000ee20000300a00 */
[----:B--2---:R-:W-:Y:S01]  /*805b0*/  HMMA.16816.F32 R4, R20, R16, R4 ;  /* 0x000000101404723c */ /* 0x004fe20000001804 */
[----:B----4-:R-:W-:Y:S01]  /*805c0*/  STL.64 [R1+0xb380], R14 ;  /* 0x00b3800e01007387 */ /* 0x010fe20000100a00 */
[----:B---3--:R0:W-:Y:S02]  /*805d0*/  STL.64 [R1+0xb378], R12 ;  /* 0x00b3780c01007387 */ /* 0x0081e40000100a00 */
[----:B------:R-:W-:-:S02]  /*805e0*/  IMAD.MOV.U32 R11, RZ, RZ, R16 ;  /* 0x000000ffff0b7224 */ /* 0x000fc400078e0010 */
[----:B------:R-:W-:Y:S01]  /*805f0*/  IMAD.MOV.U32 R10, RZ, RZ, R17 ;  /* 0x000000ffff0a7224 */ /* 0x000fe200078e0011 */
[----:B0-----:R-:W2:Y:S01]  /*80600*/  LDL.LU R12, [R1+0x490] ;  /* 0x00049000010c7983 */ /* 0x001ea20000300800 */
[----:B------:R-:W2:Y:S02]  /*80610*/  LDL.LU R13, [R1+0x494] ;  /* 0x00049400010d7983 */ /* 0x000ea40000300800 */
[----:B------:R-:W2:Y:S02]  /*80620*/  LDL.LU R14, [R1+0x498] ;  /* 0x00049800010e7983 */ /* 0x000ea40000300800 */
[----:B------:R-:W2:Y:S11]  /*80630*/  LDL.LU R15, [R1+0x49c] ;  /* 0x00049c00010f7983 */ /* 0x000eb60000300800 */
[----:B------:R0:W-:Y:S01]  /*80640*/  STL.64 [R1+0x7d0], R4 ;  /* 0x0007d00401007387 */ /* 0x0001e20000100a00 */
[----:B------:R-:W-:Y:S03]  /*80650*/  STL.64 [R1+0x7d8], R6 ;  /* 0x0007d80601007387 */ /* 0x000fe60000100a00 */
[----:B0-----:R-:W3:Y:S01]  /*80660*/  LDL.LU.64 R4, [R1+0xb3e0] ;  /* 0x00b3e00001047983 */ /* 0x001ee20000300a00 */
[----:B------:R-:W3:Y:S02]  /*80670*/  LDL.LU.64 R18, [R1+0xb3d8] ;  /* 0x00b3d80001127983 */ /* 0x000ee40000300a00 */
[----:B------:R-:W3:Y:S02]  /*80680*/  LDL.LU.64 R16, [R1+0xb3d0] ;  /* 0x00b3d00001107983 */ /* 0x000ee40000300a00 */
[----:B------:R-:W-:Y:S01]  /*80690*/  STL [R1+0xb2f4], R10 ;  /* 0x00b2f40a01007387 */ /* 0x000fe20000100800 */
[----:B------:R-:W-:Y:S01]  /*806a0*/  STL [R1+0xb2f0], R11 ;  /* 0x00b2f00b01007387 */ /* 0x000fe20000100800 */
[C---:B---3--:R-:W-:Y:S11]  /*806b0*/  HMMA.16816.F32 R16, R20.reuse, R4, R16 ;  /* 0x000000041410723c */ /* 0x048ff60000001810 */
[----:B------:R-:W-:Y:S11]  /*806c0*/  @!UPT UIADD3 URZ, URZ, URZ, URZ ;  /* 0x0000003f3f3ff290 */ /* 0x000ff6000fffe03f */
[----:B------:R-:W-:Y:S01]  /*806d0*/  @!UPT UIADD3 URZ, URZ, URZ, URZ ;  /* 0x0000003f3f3ff290 */ /* 0x000fe2000fffe03f */
[----:B------:R0:W-:Y:S01]  /*806e0*/  STL.64 [R1+0x7c0], R16 ;  /* 0x0007c01001007387 */ /* 0x0001e20000100a00 */
[----:B------:R1:W-:Y:S03]  /*806f0*/  STL.64 [R1+0x7c8], R18 ;  /* 0x0007c81201007387 */ /* 0x0003e60000100a00 */
[----:B0-----:R-:W2:Y:S01]  /*80700*/  LDL.LU.64 R16, [R1+0xb3c8] ;  /* 0x00b3c80001107983 */ /* 0x001ea20000300a00 */
[----:B-1----:R-:W-:Y:S02]  /*80710*/  IMAD.MOV.U32 R19, RZ, RZ, R4 ;  /* 0x000000ffff137224 */ /* 0x002fe400078e0004 */
[----:B------:R-:W-:Y:S02]  /*80720*/  IMAD.MOV.U32 R18, RZ, RZ, R5 ;  /* 0x000000ffff127224 */ /* 0x000fe400078e0005 */
[----:B------:R-:W3:Y:S02]  /*80730*/  LDL.LU.64 R4, [R1+0xb3c0] ;  /* 0x00b3c00001047983 */ /* 0x000ee40000300a00 */
[C---:B---3--:R-:W-:Y:S11]  /*80740*/  HMMA.16816.F32 R24, R20.reuse, R4, R24 ;  /* 0x000000041418723c */ /* 0x048ff60000001818 */
[----:B------:R-:W-:Y:S11]  /*80750*/  @!UPT UIADD3 URZ, URZ, URZ, URZ ;  /* 0x0000003f3f3ff290 */ /* 0x000ff6000fffe03f */
[----:B------:R-:W-:Y:S01]  /*80760*/  @!UPT UIADD3 URZ, URZ, URZ, URZ ;  /* 0x0000003f3f3ff290 */ /* 0x000fe2000fffe03f */
[----:B------:R-:W-:Y:S01]  /*80770*/  STL.64 [R1+0x7b0], R24 ;  /* 0x0007b01801007387 */ /* 0x000fe20000100a00 */
[----:B------:R0:W-:Y:S03]  /*80780*/  STL.64 [R1+0x7b8], R26 ;  /* 0x0007b81a01007387 */ /* 0x0001e60000100a00 */
[----:B0-----:R-:W3:Y:S01]  /*80790*/  LDL.LU.64 R26, [R1+0xb3b8] ;  /* 0x00b3b800011a7983 */ /* 0x001ee20000300a00 */
[----:B------:R-:W4:Y:S01]  /*807a0*/  LDL.LU.64 R6, [R1+0xb3b0] ;  /* 0x00b3b00001067983 */ /* 0x000f220000300a00 */
[----:B--2---:R-:W-:Y:S01]  /*807b0*/  HMMA.16816.F32 R12, R20, R16, R12 ;  /* 0x00000010140c723c */ /* 0x004fe2000000180c */
[----:B------:R-:W-:Y:S02]  /*807c0*/  IMAD.MOV.U32 R10, RZ, RZ, R4 ;  /* 0x000000ffff0a7224 */ /* 0x000fe400078e0004 */
[----:B------:R-:W-:Y:S02]  /*807d0*/  IMAD.MOV.U32 R11, RZ, RZ, R5 ;  /* 0x000000ffff0b7224 */ /* 0x000fe400078e0005 */
[----:B------:R-:W2:Y:S03]  /*807e0*/  LDL.LU.64 R4, [R1+0xb3a8] ;  /* 0x00b3a80001047983 */ /* 0x000ea60000300a00 */
[----:B------:R-:W-:Y:S02]  /*807f0*/  STL.64 [R1+0xb358], R10 ;  /* 0x00b3580a01007387 */ /* 0x000fe40000100a00 */
[----:B------:R4:W-:Y:S02]  /*80800*/  STL.64 [R1+0xb350], R8 ;  /* 0x00b3500801007387 */ /* 0x0009e40000100a00 */
[----:B----4-:R-:W-:-:S02]  /*80810*/  IMAD.MOV.U32 R8, RZ, RZ, R6 ;  /* 0x000000ffff087224 */ /* 0x010fc400078e0006 */
[----:B------:R-:W-:Y:S01]  /*80820*/  IMAD.MOV.U32 R9, RZ, RZ, R7 ;  /* 0x000000ffff097224 */ /* 0x000fe200078e0007 */
[----:B------:R-:W2:Y:S01]  /*80830*/  LDL.LU R6, [R1+0xb3a4] ;  /* 0x00b3a40001067983 */ /* 0x000ea20000300800 */
[----:B------:R-:W2:Y:S02]  /*80840*/  LDL.LU R7, [R1+0xb3a0] ;  /* 0x00b3a00001077983 */ /* 0x000ea40000300800 */
[----:B------:R-:W2:Y:S05]  /*80850*/  LDL.LU R20, [R1+0x480] ;  /* 0x0004800001147983 */ /* 0x000eaa0000300800 */
[----:B------:R0:W-:Y:S01]  /*80860*/  STL.64 [R1+0x490], R12 ;  /* 0x0004900c01007387 */ /* 0x0001e20000100a00 */
[----:B------:R1:W-:Y:S01]  /*80870*/  STL.64 [R1+0x498], R14 ;  /* 0x0004980e01007387 */ /* 0x0003e20000100a00 */
[----:B------:R-:W2:Y:S02]  /*80880*/  LDL.LU R21, [R1+0x484] ;  /* 0x0004840001157983 */ /* 0x000ea40000300800 */
[----:B------:R-:W2:Y:S02]  /*80890*/  LDL.LU R22, [R1+0x488] ;  /* 0x0004880001167983 */ /* 0x000ea40000300800 */
[----:B------:R-:W2:Y:S01]  /*808a0*/  LDL.LU R23, [R1+0x48c] ;  /* 0x00048c0001177983 */ /* 0x000ea20000300800 */
        /* <DEDUP_REMOVED lines=10> */
[----:B------:R-:W4:Y:S01]  /*80950*/  LDL.64 R24, [R1] ;  /* 0x0000000001187983 */ /* 0x000f220000100a00 */
[----:B------:R0:W-:Y:S02]  /*80960*/  STL.64 [R1+0xb2a8], R16 ;  /* 0x00b2a81001007387 */ /* 0x0001e40000100a00 */
[----:B------:R1:W-:Y:S01]  /*80970*/  STL.64 [R1+0xb2f8], R18 ;  /* 0x00b2f81201007387 */ /* 0x0003e20000100a00 */
[----:B0-----:R-:W2:Y:S01]  /*80980*/  LDL.LU R16, [R1+0x760] ;  /* 0x0007600001107983 */ /* 0x001ea20000300800 */
[----:B------:R-:W2:Y:S02]  /*80990*/  LDL.LU R17, [R1+0x764] ;  /* 0x0007640001117983 */ /* 0x000ea40000300800 */
[----:B-1----:R-:W2:Y:S02]  /*809a0*/  LDL.LU R18, [R1+0x768] ;  /* 0x0007680001127983 */ /* 0x002ea40000300800 */
[----:B------:R-:W2:Y:S02]  /*809b0*/  LDL.LU R19, [R1+0x76c] ;  /* 0x00076c0001137983 */ /* 0x000ea40000300800 */
[----:B--2---:R-:W-:Y:S01]  /*809c0*/  STL.64 [R1+0xb308], R18 ;  /* 0x00b3081201007387 */ /* 0x004fe20000100a00 */
[----:B------:R3:W-:Y:S02]  /*809d0*/  STL.64 [R1+0xb300], R16 ;  /* 0x00b3001001007387 */ /* 0x0007e40000100a00 */
[----:B---3--:R-:W-:-:S02]  /*809e0*/  IMAD.MOV.U32 R16, RZ, RZ, R27 ;  /* 0x000000ffff107224 */ /* 0x008fc400078e001b */
[----:B------:R-:W-:-:S05]  /*809f0*/  IMAD.MOV.U32 R17, RZ, RZ, R26 ;  /* 0x000000ffff117224 */ /* 0x000fca00078e001a */
[----:B------:R0:W-:Y:S02]  /*80a00*/  STL.64 [R1+0xb318], R16 ;  /* 0x00b3181001007387 */ /* 0x0001e40000100a00 */
[----:B0-----:R-:W-:Y:S02]  /*80a10*/  HMMA.16816.F32 R16, R4, R8, R20 ;  /* 0x000000080410723c */ /* 0x001fe40000001814 */
[----:B------:R-:W2:Y:S11]  /*80a20*/  LDL.LU R8, [R1+0x440] ;  /* 0x0004400001087983 */ /* 0x000eb60000300800 */
[----:B------:R-:W-:Y:S10]  /*80a30*/  @!UPT UIADD3 URZ, URZ, URZ, URZ ;  /* 0x0000003f3f3ff290 */ /* 0x000ff4000fffe03f */
[----:B------:R0:W-:Y:S01]  /*80a40*/  STL.64 [R1+0x480], R16 ;  /* 0x0004801001007387 */ /* 0x0001e20000100a00 */
[----:B------:R-:W-:Y:S02]  /*80a50*/  STL.64 [R1+0x488], R18 ;  /* 0x0004881201007387 */ /* 0x000fe40000100a00 */
[----:B------:R-:W2:Y:S02]  /*80a60*/  LDL.LU R9, [R1+0x444] ;  /* 0x0004440001097983 */ /* 0x000ea40000300800 */
[----:B------:R-:W2:Y:S01]  /*80a70*/  LDL.LU R10, [R1+0x448] ;  /* 0x00044800010a7983 */ /* 0x000ea20000300800 */
[----:B------:R-:W2:Y:S01]  /*80a80*/  LDL.LU R11, [R1+0x44c] ;  /* 0x00044c00010b7983 */ /* 0x000ea20000300800 */
[----:B------:R-:W3:Y:S02]  /*80a90*/  LDL.LU R20, [R1+0x430] ;  /* 0x0004300001147983 */ /* 0x000ee40000300800 */
[----:B------:R-:W3:Y:S02]  /*80aa0*/  LDL.LU R21, [R1+0x434] ;  /* 0x0004340001157983 */ /* 0x000ee40000300800 */
[----:B------:R-:W3:Y:S01]  /*80ab0*/  LDL.LU R22, [R1+0x438] ;  /* 0x0004380001167983 */ /* 0x000ee20000300800 */
[----:B------:R-:W3:Y:S04]  /*80ac0*/  LDL.LU R23, [R1+0x43c] ;  /* 0x00043c0001177983 */ /* 0x000ee80000300800 */
[----:B0-----:R-:W2:Y:S04]  /*80ad0*/  LDL.64 R16, [R1+0x1d0] ;  /* 0x0001d00001107983 */ /* 0x001ea80000100a00 */
[----:B--2---:R0:W-:Y:S02]  /*80ae0*/  STL.64 [R1+0xb320], R16 ;  /* 0x00b3201001007387 */ /* 0x0041e40000100a00 */
[----:B0-----:R-:W-:-:S02]  /*80af0*/  IMAD.MOV.U32 R16, RZ, RZ, R28 ;  /* 0x000000ffff107224 */ /* 0x001fc400078e001c */
[----:B------:R-:W-:Y:S01]  /*80b00*/  IMAD.MOV.U32 R17, RZ, RZ, R3 ;  /* 0x000000ffff117224 */ /* 0x000fe200078e0003 */
[----:B------:R-:W2:Y:S01]  /*80b10*/  LDL.LU R28, [R1+0xb39c] ;  /* 0x00b39c00011c7983 */ /* 0x000ea20000300800 */
[----:B------:R-:W2:Y:S05]  /*80b20*/  LDL.LU R3, [R1+0xb398] ;  /* 0x00b3980001037983 */ /* 0x000eaa0000300800 */
[----:B------:R-:W-:Y:S01]  /*80b30*/  HMMA.16816.F32 R16, R4, R16, R12 ;  /* 0x000000100410723c */ /* 0x000fe2000000180c */
[----:B------:R-:W2:Y:S01]  /*80b40*/  LDL.LU.64 R14, [R1+0xb390] ;  /* 0x00b39000010e7983 */ /* 0x000ea20000300a00 */
[----:B------:R-:W2:Y:S11]  /*80b50*/  LDL.LU.64 R12, [R1+0xb388] ;  /* 0x00b38800010c7983 */ /* 0x000eb60000300a00 */
[----:B------:R-:W-:Y:S10]  /*80b60*/  @!UPT UIADD3 URZ, URZ, URZ, URZ ;  /* 0x0000003f3f3ff290 */ /* 0x000ff4000fffe03f */
[----:B------:R0:W-:Y:S01]  /*80b70*/  STL.64 [R1+0x470], R16 ;  /* 0x0004701001007387 */ /* 0x0001e20000100a00 */
[----:B------:R-:W-:Y:S02]  /*80b80*/  STL.64 [R1+0x478], R18 ;  /* 0x0004781201007387 */ /* 0x000fe40000100a00 */
[----:B0-----:R-:W-:Y:S02]  /*80b90*/  IMAD.MOV.U32 R16, RZ, RZ, R2 ;  /* 0x000000ffff107224 */ /* 0x001fe400078e0002 */
[----:B------:R-:W-:-:S05]  /*80ba0*/  IMAD.MOV.U32 R17, RZ, RZ, R0 ;  /* 0x000000ffff117224 */ /* 0x000fca00078e0000 */
[----:B------:R0:W-:Y:S01]  /*80bb0*/  STL.64 [R1+0xb338], R16 ;  /* 0x00b3381001007387 */ /* 0x0001e20000100a00 */
[----:B----4-:R-:W-:Y:S02]  /*80bc0*/  IMAD.MOV.U32 R2, RZ, RZ, R24 ;  /* 0x000000ffff027224 */ /* 0x010fe400078e0018 */
[----:B------:R-:W-:Y:S01]  /*80bd0*/  IMAD.MOV.U32 R0, RZ, RZ, R25 ;  /* 0x000000ffff007224 */ /* 0x000fe200078e0019 */
[----:B0-----:R-:W4:Y:S01]  /*80be0*/  LDL.LU R16, [R1+0x450] ;  /* 0x0004500001107983 */ /* 0x001f220000300800 */
[----:B------:R-:W4:Y:S02]  /*80bf0*/  LDL.LU R17, [R1+0x454] ;  /* 0x0004540001117983 */ /* 0x000f240000300800 */
[----:B------:R-:W4:Y:S02]  /*80c00*/  LDL.LU R18, [R1+0x458] ;  /* 0x0004580001127983 */ /* 0x000f240000300800 */
[----:B------:R-:W4:Y:S01]  /*80c10*/  LDL.LU R19, [R1+0x45c] ;  /* 0x00045c0001137983 */ /* 0x000f220000300800 */
        /* <DEDUP_REMOVED lines=8> */
[----:B------:R-:W4:Y:S02]  /*80ca0*/  LDL.LU.64 R24, [R1+0xb368] ;  /* 0x00b3680001187983 */ /* 0x000f240000300a00 */
[----:B----4-:R-:W-:Y:S11]  /*80cb0*/  HMMA.16816.F32 R16, R4, R24, R16 ;  /* 0x000000180410723c */ /* 0x010ff60000001810 */
[----:B------:R-:W-:Y:S11]  /*80cc0*/  @!UPT UIADD3 URZ, URZ, URZ, URZ ;  /* 0x0000003f3f3ff290 */ /* 0x000ff6000fffe03f */
[----:B------:R-:W-:Y:S01]  /*80cd0*/  @!UPT UIADD3 URZ, URZ, URZ, URZ ;  /* 0x0000003f3f3ff290 */ /* 0x000fe2000fffe03f */
[----:B------:R0:W-:Y:S01]  /*80ce0*/  STL.64 [R1+0x450], R16 ;  /* 0x0004501001007387 */ /* 0x0001e20000100a00 */
[----:B------:R-:W-:Y:S03]  /*80cf0*/  STL.64 [R1+0x458], R18 ;  /* 0x0004581201007387 */ /* 0x000fe60000100a00 */
[----:B0-----:R-:W4:Y:S01]  /*80d00*/  LDL.64 R16, [R1+0x30] ;  /* 0x0000300001107983 */ /* 0x001f220000100a00 */
[----:B--2---:R-:W-:Y:S02]  /*80d10*/  STL.64 [R1+0xb258], R26 ;  /* 0x00b2581a01007387 */ /* 0x004fe40000100a00 */
[----:B------:R0:W-:Y:S02]  /*80d20*/  STL.64 [R1+0xb250], R24 ;  /* 0x00b2501801007387 */ /* 0x0001e40000100a00 */
[----:B0-----:R-:W2:Y:S01]  /*80d30*/  LDL.LU R24, [R1+0x780] ;  /* 0x0007800001187983 */ /* 0x001ea20000300800 */
[----:B------:R-:W2:Y:S02]  /*80d40*/  LDL.LU R25, [R1+0x784] ;  /* 0x0007840001197983 */ /* 0x000ea40000300800 */
[----:B------:R-:W-:-:S02]  /*80d50*/  IMAD.MOV.U32 R26, RZ, RZ, R3 ;  /* 0x000000ffff1a7224 */ /* 0x000fc400078e0003 */
[----:B------:R-:W-:Y:S01]  /*80d60*/  IMAD.MOV.U32 R27, RZ, RZ, R28 ;  /* 0x000000ffff1b7224 */ /* 0x000fe200078e001c */
[----:B------:R-:W3:Y:S01]  /*80d70*/  LDL.LU R3, [R1+0xb364] ;  /* 0x00b3640001037983 */ /* 0x000ee20000300800 */
[----:B------:R-:W3:Y:S03]  /*80d80*/  LDL.LU R28, [R1+0xb360] ;  /* 0x00b36000011c7983 */ /* 0x000ee60000300800 */
[----:B------:R-:W-:Y:S01]  /*80d90*/  STL.64 [R1+0xb330], R26 ;  /* 0x00b3301a01007387 */ /* 0x000fe20000100a00 */
[----:B------:R-:W-:Y:S03]  /*80da0*/  HMMA.16816.F32 R8, R4, R12, R8 ;  /* 0x0000000c0408723c */ /* 0x000fe60000001808 */
[----:B--2---:R0:W-:Y:S04]  /*80db0*/  STL.64 [R1+0xb328], R24 ;  /* 0x00b3281801007387 */ /* 0x0041e80000100a00 */
[----:B0-----:R-:W2:Y:S01]  /*80dc0*/  LDL.LU R24, [R1+0x790] ;  /* 0x0007900001187983 */ /* 0x001ea20000300800 */
[----:B------:R-:W2:Y:S02]  /*80dd0*/  LDL.LU R25, [R1+0x794] ;  /* 0x0007940001197983 */ /* 0x000ea40000300800 */
[----:B------:R-:W2:Y:S02]  /*80de0*/  LDL.LU R26, [R1+0x798] ;  /* 0x00079800011a7983 */ /* 0x000ea40000300800 */
[----:B------:R-:W2:Y:S02]  /*80df0*/  LDL.LU R27, [R1+0x79c] ;  /* 0x00079c00011b7983 */ /* 0x000ea40000300800 */
[----:B--2---:R-:W-:Y:S01]  /*80e00*/  STL.64 [R1+0xb348], R26 ;  /* 0x00b3481a01007387 */ /* 0x004fe20000100a00 */
[----:B------:R0:W-:Y:S03]  /*80e10*/  STL.64 [R1+0xb340], R24 ;  /* 0x00b3401801007387 */ /* 0x0001e60000100a00 */
[----:B0-----:R-:W4:Y:S01]  /*80e20*/  LDL.LU R24, [R1+0x7a0] ;  /* 0x0007a00001187983 */ /* 0x001f220000300800 */
[----:B------:R-:W4:Y:S04]  /*80e30*/  LDL.LU R25, [R1+0x7a4] ;  /* 0x0007a40001197983 */ /* 0x000f280000300800 */
[----:B------:R-:W-:Y:S02]  /*80e40*/  STL.64 [R1+0x440], R8 ;  /* 0x0004400801007387 */ /* 0x000fe40000100a00 */
[----:B------:R0:W-:Y:S02]  /*80e50*/  STL.64 [R1+0x448], R10 ;  /* 0x0004480a01007387 */ /* 0x0001e40000100a00 */
[----:B0-----:R-:W2:Y:S01]  /*80e60*/  LDL.LU.64 R10, [R1+0xb358] ;  /* 0x00b35800010a7983 */ /* 0x001ea20000300a00 */
[----:B------:R-:W2:Y:S02]  /*80e70*/  LDL.LU.64 R8, [R1+0xb350] ;  /* 0x00b3500001087983 */ /* 0x000ea40000300a00 */
[----:B---3--:R-:W-:-:S02]  /*80e80*/  IMAD.MOV.U32 R26, RZ, RZ, R28 ;  /* 0x000000ffff1a7224 */ /* 0x008fc400078e001c */
[----:B------:R-:W-:Y:S01]  /*80e90*/  IMAD.MOV.U32 R27, RZ, RZ, R3 ;  /* 0x000000ffff1b7224 */ /* 0x000fe200078e0003 */
[C---:B--2---:R-:W-:Y:S08]  /*80ea0*/  HMMA.16816.F32 R20, R4.reuse, R8, R20 ;  /* 0x000000080414723c */ /* 0x044ff00000001814 */
[----:B----4-:R-:W-:Y:S11]  /*80eb0*/  HMMA.16816.F32 R24, R4, R16, R24 ;  /* 0x000000100418723c */ /* 0x010ff60000001818 */
[----:B------:R-:W-:Y:S04]  /*80ec0*/  @!UPT UIADD3 URZ, URZ, URZ, URZ ;  /* 0x0000003f3f3ff290 */ /* 0x000fe8000fffe03f */
[----:B------:R-:W-:Y:S01]  /*80ed0*/  STL.64 [R1+0x430], R20 ;  /* 0x0004301401007387 */ /* 0x000fe20000100a00 */
[----:B------:R-:W-:Y:S02]  /*80ee0*/  IMAD.MOV.U32 R28, RZ, RZ, R22 ;  /* 0x000000ffff1c7224 */ /* 0x000fe400078e0016 */
[----:B------:R-:W-:Y:S02]  /*80ef0*/  IMAD.MOV.U32 R3, RZ, RZ, R23 ;  /* 0x000000ffff037224 */ /* 0x000fe400078e0017 */
[----:B------:R-:W0:Y:S01]  /*80f00*/  LDSM.16.MT88.4 R20, [R14+0x10180] ;  /* 0x010180000e14783b */ /* 0x000e220000004200 */
[----:B------:R1:W-:Y:S02]  /*80f10*/  STL.64 [R1+0xb278], R8 ;  /* 0x00b2780801007387 */ /* 0x0003e40000100a00 */
[----:B------:R2:W-:Y:S01]  /*80f20*/  STL.64 [R1+0xb310], R10 ;  /* 0x00b3100a01007387 */ /* 0x0005e20000100a00 */
[----:B-1----:R-:W3:Y:S01]  /*80f30*/  LDL.LU R8, [R1+0x770] ;  /* 0x0007700001087983 */ /* 0x002ee20000300800 */
[----:B------:R-:W3:Y:S02]  /*80f40*/  LDL.LU R9, [R1+0x774] ;  /* 0x0007740001097983 */ /* 0x000ee40000300800 */
[----:B--2---:R-:W3:Y:S02]  /*80f50*/  LDL.LU R10, [R1+0x778] ;  /* 0x00077800010a7983 */ /* 0x004ee40000300800 */
[----:B------:R-:W3:Y:S01]  /*80f60*/  LDL.LU R11, [R1+0x77c] ;  /* 0x00077c00010b7983 */ /* 0x000ee20000300800 */
[----:B------:R-:W-:Y:S01]  /*80f70*/  STL [R1+0xaa94], R3 ;  /* 0x00aa940301007387 */ /* 0x000fe20000100800 */
[----:B------:R-:W-:Y:S02]  /*80f80*/  STL [R1+0xaa90], R28 ;  /* 0x00aa901c01007387 */ /* 0x000fe40000100800 */
[----:B------:R-:W-:Y:S02]  /*80f90*/  STL [R1+0xb248], R14 ;  /* 0x00b2480e01007387 */ /* 0x000fe40000100800 */
[----:B------:R-:W-:Y:S01]  /*80fa0*/  STL.64 [R1+0xb240], R12 ;  /* 0x00b2400c01007387 */ /* 0x000fe20000100a00 */
[----:B0-----:R-:W-:Y:S01]  /*80fb0*/  STL.64 [R1+0xb188], R22 ;  /* 0x00b1881601007387 */ /* 0x001fe20000100a00 */
[----:B------:R0:W-:Y:S03]  /*80fc0*/  STL.64 [R1+0xb180], R20 ;  /* 0x00b1801401007387 */ /* 0x0001e60000100a00 */
[----:B0-----:R-:W2:Y:S04]  /*80fd0*/  LDL R20, [R1+0x1b0] ;  /* 0x0001b00001147983 */ /* 0x001ea80000100800 */
[----:B------:R-:W2:Y:S01]  /*80fe0*/  LDL R21, [R1+0x1b4] ;  /* 0x0001b40001157983 */ /* 0x000ea20000100800 */
[----:B------:R-:W-:Y:S02]  /*80ff0*/  STL.64 [R1+0x7a0], R24 ;  /* 0x0007a01801007387 */ /* 0x000fe40000100a00 */
[----:B------:R0:W-:Y:S02]  /*81000*/  STL.64 [R1+0x7a8], R26 ;  /* 0x0007a81a01007387 */ /* 0x0001e40000100a00 */
[----:B------:R-:W-:-:S02]  /*81010*/  IMAD.MOV.U32 R23, RZ, RZ, R16 ;  /* 0x000000ffff177224 */ /* 0x000fc400078e0010 */
[----:B------:R-:W-:Y:S01]  /*81020*/  IMAD.MOV.U32 R22, RZ, RZ, R17 ;  /* 0x000000ffff167224 */ /* 0x000fe200078e0011 */
[----:B0-----:R-:W4:Y:S01]  /*81030*/  LDL.LU.64 R26, [R1+0xb348] ;  /* 0x00b34800011a7983 */ /* 0x001f220000300a00 */
[----:B------:R-:W4:Y:S02]  /*81040*/  LDL.LU.64 R24, [R1+0xb340] ;  /* 0x00b3400001187983 */ /* 0x000f240000300a00 */
[----:B------:R-:W4:Y:S02]  /*81050*/  LDL.LU.64 R16, [R1+0xb338] ;  /* 0x00b3380001107983 */ /* 0x000f240000300a00 */
[C---:B----4-:R-:W-:Y:S01]  /*81060*/  HMMA.16816.F32 R16, R4.reuse, R16, R24 ;  /* 0x000000100410723c */ /* 0x050fe20000001818 */
[----:B------:R-:W4:Y:S01]  /*81070*/  LDL.LU.64 R26, [R1+0xb330] ;  /* 0x00b33000011a7983 */ /* 0x000f220000300a00 */
[----:B------:R-:W4:Y:S11]  /*81080*/  LDL.LU.64 R24, [R1+0xb328] ;  /* 0x00b3280001187983 */ /* 0x000f360000300a00 */
[----:B------:R-:W-:Y:S10]  /*81090*/  @!UPT UIADD3 URZ, URZ, URZ, URZ ;  /* 0x0000003f3f3ff290 */ /* 0x000ff4000fffe03f */
[----:B------:R0:W-:Y:S01]  /*810a0*/  STL.64 [R1+0x790], R16 ;  /* 0x0007901001007387 */ /* 0x0001e20000100a00 */
[----:B------:R-:W-:Y:S03]  /*810b0*/  STL.64 [R1+0x798], R18 ;  /* 0x0007981201007387 */ /* 0x000fe60000100a00 */
[----:B0-----:R-:W4:Y:S02]  /*810c0*/  LDL.LU.64 R16, [R1+0xb320] ;  /* 0x00b3200001107983 */ /* 0x001f240000300a00 */
[C---:B----4-:R-:W-:Y:S11]  /*810d0*/  HMMA.16816.F32 R24, R4.reuse, R16, R24 ;  /* 0x000000100418723c */ /* 0x050ff60000001818 */
[----:B------:R-:W-:Y:S11]  /*810e0*/  @!UPT UIADD3 URZ, URZ, URZ, URZ ;  /* 0x0000003f3f3ff290 */ /* 0x000ff6000fffe03f */
[----:B------:R-:W-:Y:S01]  /*810f0*/  @!UPT UIADD3 URZ, URZ, URZ, URZ ;  /* 0x0000003f3f3ff290 */ /* 0x000fe2000fffe03f */
[----:B------:R-:W-:Y:S01]  /*81100*/  STL.64 [R1+0x780], R24 ;  /* 0x0007801801007387 */ /* 0x000fe20000100a00 */
[----:B------:R0:W-:Y:S02]  /*81110*/  STL.64 [R1+0x788], R26 ;  /* 0x0007881a01007387 */ /* 0x0001e40000100a00 */
[----:B0-----:R-:W-:Y:S02]  /*81120*/  IMAD.MOV.U32 R27, RZ, RZ, R16 ;  /* 0x000000ffff1b7224 */ /* 0x001fe400078e0010 */
[----:B------:R-:W-:Y:S02]  /*81130*/  IMAD.MOV.U32 R26, RZ, RZ, R17 ;  /* 0x000000ffff1a7224 */ /* 0x000fe400078e0011 */
[----:B------:R-:W3:Y:S02]  /*81140*/  LDL.LU.64 R16, [R1+0xb318] ;  /* 0x00b3180001107983 */ /* 0x000ee40000300a00 */
[C---:B---3--:R-:W-:Y:S02]  /*81150*/  HMMA.16816.F32 R16, R4.reuse, R16, R8 ;  /* 0x000000100410723c */ /* 0x048fe40000001808 */
[----:B------:R-:W3:Y:S11]  /*81160*/  LDL.LU.64 R10, [R1+0xb310] ;  /* 0x00b31000010a7983 */ /* 0x000ef60000300a00 */
[----:B------:R-:W-:Y:S10]  /*81170*/  @!UPT UIADD3 URZ, URZ, URZ, URZ ;  /* 0x0000003f3f3ff290 */ /* 0x000ff4000fffe03f */
[----:B------:R-:W-:Y:S01]  /*81180*/  STL.64 [R1+0x770], R16 ;  /* 0x0007701001007387 */ /* 0x000fe20000100a00 */
[----:B------:R0:W-:Y:S03]  /*81190*/  STL.64 [R1+0x778], R18 ;  /* 0x0007781201007387 */ /* 0x0001e60000100a00 */
[----:B0-----:R-:W2:Y:S01]  /*811a0*/  LDL.LU.64 R18, [R1+0xb308] ;  /* 0x00b3080001127983 */ /* 0x001ea20000300a00 */
[----:B------:R-:W2:Y:S02]  /*811b0*/  LDL.LU.64 R16, [R1+0xb300] ;  /* 0x00b3000001107983 */ /* 0x000ea40000300a00 */
[----:B------:R-:W-:Y:S01]  /*811c0*/  IMAD.MOV.U32 R9, RZ, RZ, R15 ;  /* 0x000000ffff097224 */ /* 0x000fe200078e000f */
[----:B--2---:R-:W-:Y:S11]  /*811d0*/  HMMA.16816.F32 R16, R4, R20, R16 ;  /* 0x000000140410723c */ /* 0x004ff60000001810 */
[----:B------:R-:W-:Y:S11]  /*811e0*/  @!UPT UIADD3 URZ, URZ, URZ, URZ ;  /* 0x0000003f3f3ff290 */ /* 0x000ff6000fffe03f */
[----:B------:R-:W-:Y:S01]  /*811f0*/  @!UPT UIADD3 URZ, URZ, URZ, URZ ;  /* 0x0000003f3f3ff290 */ /* 0x000fe2000fffe03f */
[----:B------:R3:W-:Y:S01]  /*81200*/  STL.64 [R1+0x760], R16 ;  /* 0x0007601001007387 */ /* 0x0007e20000100a00 */
[----:B------:R0:W-:Y:S02]  /*81210*/  STL.64 [R1+0x768], R18 ;  /* 0x0007681201007387 */ /* 0x0001e40000100a00 */
[----:B---3--:R-:W-:Y:S01]  /*81220*/  IMAD.MOV.U32 R16, RZ, RZ, R10 ;  /* 0x000000ffff107224 */ /* 0x008fe200078e000a */
[----:B0-----:R-:W2:Y:S01]  /*81230*/  LDL.LU.64 R18, [R1+0xb2f8] ;  /* 0x00b2f80001127983 */ /* 0x001ea20000300a00 */
[----:B------:R-:W3:Y:S02]  /*81240*/  LDL.LU R10, [R1+0xb2f4] ;  /* 0x00b2f400010a7983 */ /* 0x000ee40000300800 */
[----:B------:R-:W-:Y:S02]  /*81250*/  IMAD.MOV.U32 R17, RZ, RZ, R11 ;  /* 0x000000ffff117224 */ /* 0x000fe400078e000b */
[----:B------:R-:W4:Y:S01]  /*81260*/  LDL.LU R11, [R1+0xb2f0] ;  /* 0x00b2f000010b7983 */ /* 0x000f220000300800 */
[----:B------:R-:W3:Y:S02]  /*81270*/  LDL.LU R12, [R1+0x750] ;  /* 0x00075000010c7983 */ /* 0x000ee40000300800 */
[----:B------:R-:W3:Y:S02]  /*81280*/  LDL.LU R13, [R1+0x754] ;  /* 0x00075400010d7983 */ /* 0x000ee40000300800 */
[----:B------:R-:W3:Y:S01]  /*81290*/  LDL.LU R14, [R1+0x758] ;  /* 0x00075800010e7983 */ /* 0x000ee20000300800 */
[----:B------:R-:W3:Y:S01]  /*812a0*/  LDL.LU R15, [R1+0x75c] ;  /* 0x00075c00010f7983 */ /* 0x000ee20000300800 */
[----:B------:R-:W-:Y:S02]  /*812b0*/  STL.64 [R1+0xb2c0], R16 ;  /* 0x00b2c01001007387 */ /* 0x000fe40000100a00 */
[----:B------:R0:W-:Y:S02]  /*812c0*/  STL.64 [R1+0xb1e8], R20 ;  /* 0x00b1e81401007387 */ /* 0x0001e40000100a00 */
[----:B------:R1:W-:Y:S01]  /*812d0*/  STL.64 [R1+0xb280], R22 ;  /* 0x00b2801601007387 */ /* 0x0003e20000100a00 */
[----:B0-----:R-:W3:Y:S01]  /*812e0*/  LDL.LU R20, [R1+0x410] ;  /* 0x0004100001147983 */ /* 0x001ee20000300800 */
[----:B------:R-:W3:Y:S02]  /*812f0*/  LDL.LU R21, [R1+0x414] ;  /* 0x0004140001157983 */ /* 0x000ee40000300800 */
[----:B-1----:R-:W3:Y:S02]  /*81300*/  LDL.LU R22, [R1+0x418] ;  /* 0x0004180001167983 */ /* 0x002ee40000300800 */
[----:B------:R-:W3:Y:S02]  /*81310*/  LDL.LU R23, [R1+0x41c] ;  /* 0x00041c0001177983 */ /* 0x000ee40000300800 */
[----:B--2---:R-:W-:-:S02]  /*81320*/  IMAD.MOV.U32 R16, RZ, RZ, R19 ;  /* 0x000000ffff107224 */ /* 0x004fc400078e0013 */
[----:B------:R-:W-:-:S05]  /*81330*/  IMAD.MOV.U32 R17, RZ, RZ, R18 ;  /* 0x000000ffff117224 */ /* 0x000fca00078e0012 */
[----:B------:R-:W-:Y:S04]  /*81340*/  STL.64 [R1+0xb2d8], R16 ;  /* 0x00b2d81001007387 */ /* 0x000fe80000100a00 */
        /* <DEDUP_REMOVED lines=14> */
[----:B------:R-:W-:Y:S01]  /*81430*/  IMAD.MOV.U32 R17, RZ, RZ, R10 ;  /* 0x000000ffff117224 */ /* 0x000fe200078e000a */
[----:B---3--:R-:W-:Y:S01]  /*81440*/  STL.64 [R1+0xb2d0], R22 ;  /* 0x00b2d01601007387 */ /* 0x008fe20000100a00 */
[----:B--2---:R0:W-:Y:S03]  /*81450*/  STL.64 [R1+0xb2c8], R20 ;  /* 0x00b2c81401007387 */ /* 0x0041e60000100a00 */
[----:B0-----:R-:W2:Y:S01]  /*81460*/  LDL.LU R20, [R1+0x730] ;  /* 0x0007300001147983 */ /* 0x001ea20000300800 */
[----:B------:R-:W2:Y:S02]  /*81470*/  LDL.LU R21, [R1+0x734] ;  /* 0x0007340001157983 */ /* 0x000ea40000300800 */
[----:B------:R-:W3:Y:S02]  /*81480*/  LDL.LU R22, [R1+0x738] ;  /* 0x0007380001167983 */ /* 0x000ee40000300800 */
[----:B------:R-:W3:Y:S01]  /*81490*/  LDL.LU R23, [R1+0x73c] ;  /* 0x00073c0001177983 */ /* 0x000ee20000300800 */
[----:B------:R-:W-:Y:S01]  /*814a0*/  HMMA.16816.F32 R8, R4, R8, R12 ;  /* 0x000000080408723c */ /* 0x000fe2000000180c */
[----:B------:R-:W-:-:S02]  /*814b0*/  IMAD.MOV.U32 R24, RZ, RZ, R2 ;  /* 0x000000ffff187224 */ /* 0x000fc400078e0002 */
[----:B------:R-:W-:Y:S01]  /*814c0*/  IMAD.MOV.U32 R25, RZ, RZ, R0 ;  /* 0x000000ffff197224 */ /* 0x000fe200078e0000 */
[----:B---3--:R-:W-:Y:S01]  /*814d0*/  STL.64 [R1+0xb2e8], R22 ;  /* 0x00b2e81601007387 */ /* 0x008fe20000100a00 */
[----:B--2---:R0:W-:Y:S03]  /*814e0*/  STL.64 [R1+0xb2e0], R20 ;  /* 0x00b2e01401007387 */ /* 0x0041e60000100a00 */
[----:B0-----:R-:W2:Y:S01]  /*814f0*/  LDL.LU R20, [R1+0x740] ;  /* 0x0007400001147983 */ /* 0x001ea20000300800 */
[----:B------:R-:W2:Y:S02]  /*81500*/  LDL.LU R21, [R1+0x744] ;  /* 0x0007440001157983 */ /* 0x000ea40000300800 */
[----:B------:R-:W2:Y:S02]  /*81510*/  LDL.LU R22, [R1+0x748] ;  /* 0x0007480001167983 */ /* 0x000ea40000300800 */
[----:B------:R-:W2:Y:S10]  /*81520*/  LDL.LU R23, [R1+0x74c] ;  /* 0x00074c0001177983 */ /* 0x000eb40000300800 */
[----:B------:R0:W-:Y:S01]  /*81530*/  STL.64 [R1+0x750], R8 ;  /* 0x0007500801007387 */ /* 0x0001e20000100a00 */
[----:B------:R1:W-:Y:S02]  /*81540*/  STL.64 [R1+0x758], R10 ;  /* 0x0007580a01007387 */ /* 0x0003e40000100a00 */
[----:B------:R3:W-:Y:S02]  /*81550*/  STL.64 [R1+0xb270], R24 ;  /* 0x00b2701801007387 */ /* 0x0007e40000100a00 */
[----:B------:R-:W4:Y:S01]  /*81560*/  LDL.LU R12, [R1+0x3e0] ;  /* 0x0003e000010c7983 */ /* 0x000f220000300800 */
[----:B------:R-:W4:Y:S01]  /*81570*/  LDL.LU R13, [R1+0x3e4] ;  /* 0x0003e400010d7983 */ /* 0x000f220000300800 */
[----:B------:R-:W4:Y:S02]  /*81580*/  LDL.LU R14, [R1+0x3e8] ;  /* 0x0003e800010e7983 */ /* 0x000f240000300800 */
[----:B------:R-:W4:Y:S01]  /*81590*/  LDL.LU R15, [R1+0x3ec] ;  /* 0x0003ec00010f7983 */ /* 0x000f220000300800 */
[----:B0-----:R-:W4:Y:S01]  /*815a0*/  LDL.LU R8, [R1+0x400] ;  /* 0x0004000001087983 */ /* 0x001f220000300800 */
[----:B------:R-:W4:Y:S02]  /*815b0*/  LDL.LU R9, [R1+0x404] ;  /* 0x0004040001097983 */ /* 0x000f240000300800 */
[----:B-1----:R-:W4:Y:S02]  /*815c0*/  LDL.LU R10, [R1+0x408] ;  /* 0x00040800010a7983 */ /* 0x002f240000300800 */
[----:B------:R-:W4:Y:S01]  /*815d0*/  LDL.LU R11, [R1+0x40c] ;  /* 0x00040c00010b7983 */ /* 0x000f220000300800 */
[----:B---3--:R-:W3:Y:S01]  /*815e0*/  LDL.64 R24, [R1+0x10] ;  /* 0x0000100001187983 */ /* 0x008ee20000100a00 */
[C---:B--2---:R-:W-:Y:S03]  /*815f0*/  HMMA.16816.F32 R16, R4.reuse, R16, R20 ;  /* 0x000000100410723c */ /* 0x044fe60000001814 */
[----:B----4-:R-:W-:Y:S01]  /*81600*/  STL.64 [R1+0xb268], R14 ;  /* 0x00b2680e01007387 */ /* 0x010fe20000100a00 */
[----:B------:R0:W-:Y:S03]  /*81610*/  STL.64 [R1+0xb260], R12 ;  /* 0x00b2600c01007387 */ /* 0x0001e60000100a00 */
[----:B0-----:R-:W2:Y:S01]  /*81620*/  LDL.LU R12, [R1+0x3f0] ;  /* 0x0003f000010c7983 */ /* 0x001ea20000300800 */
[----:B------:R-:W2:Y:S02]  /*81630*/  LDL.LU R13, [R1+0x3f4] ;  /* 0x0003f400010d7983 */ /* 0x000ea40000300800 */
[----:B------:R-:W2:Y:S02]  /*81640*/  LDL.LU R14, [R1+0x3f8] ;  /* 0x0003f800010e7983 */ /* 0x000ea40000300800 */
[----:B------:R-:W2:Y:S01]  /*81650*/  LDL.LU R15, [R1+0x3fc] ;  /* 0x0003fc00010f7983 */ /* 0x000ea20000300800 */
[----:B------:R-:W4:Y:S01]  /*81660*/  LDL.LU.64 R22, [R1+0xb2e8] ;  /* 0x00b2e80001167983 */ /* 0x000f220000300a00 */
[----:B------:R-:W4:Y:S09]  /*81670*/  LDL.LU.64 R20, [R1+0xb2e0] ;  /* 0x00b2e00001147983 */ /* 0x000f320000300a00 */
        /* <DEDUP_REMOVED lines=18> */
[----:B------:R-:W4:Y:S01]  /*817a0*/  LDL.LU.64 R22, [R1+0xb2a0] ;  /* 0x00b2a00001167983 */ /* 0x000f220000300a00 */
[----:B------:R-:W4:Y:S02]  /*817b0*/  LDL.LU.64 R20, [R1+0xb298] ;  /* 0x00b2980001147983 */ /* 0x000f240000300a00 */
[----:B------:R-:W-:-:S02]  /*817c0*/  IMAD.MOV.U32 R2, RZ, RZ, R16 ;  /* 0x000000ffff027224 */ /* 0x000fc400078e0010 */
[----:B------:R-:W-:Y:S11]  /*817d0*/  IMAD.MOV.U32 R0, RZ, RZ, R17 ;  /* 0x000000ffff007224 */ /* 0x000ff600078e0011 */
[----:B------:R-:W-:Y:S05]  /*817e0*/  @!UPT UIADD3 URZ, URZ, URZ, URZ ;  /* 0x0000003f3f3ff290 */ /* 0x000fea000fffe03f */
[----:B------:R0:W-:Y:S01]  /*817f0*/  STL.64 [R1+0x420], R4 ;  /* 0x0004200401007387 */ /* 0x0001e20000100a00 */
[----:B------:R-:W-:Y:S02]  /*81800*/  STL.64 [R1+0x428], R6 ;  /* 0x0004280601007387 */ /* 0x000fe40000100a00 */
[----:B-1----:R-:W4:Y:S02]  /*81810*/  LDL.LU.64 R18, [R1+0xb290] ;  /* 0x00b2900001127983 */ /* 0x002f240000300a00 */
[----:B------:R-:W4:Y:S01]  /*81820*/  LDL.LU.64 R16, [R1+0xb288] ;  /* 0x00b2880001107983 */ /* 0x000f220000300a00 */
[----:B0-----:R-:W4:Y:S02]  /*81830*/  LDL.64 R4, [R1+0x20] ;  /* 0x0000200001047983 */ /* 0x001f240000100a00 */
[----:B----4-:R-:W-:Y:S01]  /*81840*/  HMMA.16816.F32 R20, R16, R4, R20 ;  /* 0x000000041014723c */ /* 0x010fe20000001814 */
[----:B------:R-:W-:Y:S02]  /*81850*/  IMAD.MOV.U32 R28, RZ, RZ, R4 ;  /* 0x000000ffff1c7224 */ /* 0x000fe400078e0004 */
[----:B------:R-:W-:Y:S11]  /*81860*/  IMAD.MOV.U32 R3, RZ, RZ, R5 ;  /* 0x000000ffff037224 */ /* 0x000ff600078e0005 */
[----:B------:R-:W-:Y:S09]  /*81870*/  @!UPT UIADD3 URZ, URZ, URZ, URZ ;  /* 0x0000003f3f3ff290 */ /* 0x000ff2000fffe03f */
[----:B------:R-:W-:Y:S01]  /*81880*/  STL.64 [R1+0x410], R20 ;  /* 0x0004101401007387 */ /* 0x000fe20000100a00 */
[----:B------:R0:W-:Y:S03]  /*81890*/  STL.64 [R1+0x418], R22 ;  /* 0x0004181601007387 */ /* 0x0001e60000100a00 */
[----:B0-----:R-:W4:Y:S01]  /*818a0*/  LDL.LU.64 R22, [R1+0xb280] ;  /* 0x00b2800001167983 */ /* 0x001f220000300a00 */
[----:B------:R-:W2:Y:S02]  /*818b0*/  LDL.LU R4, [R1+0x3c0] ;  /* 0x0003c00001047983 */ /* 0x000ea40000300800 */
[----:B------:R-:W2:Y:S02]  /*818c0*/  LDL.LU R5, [R1+0x3c4] ;  /* 0x0003c40001057983 */ /* 0x000ea40000300800 */
[----:B------:R-:W2:Y:S01]  /*818d0*/  LDL.LU R6, [R1+0x3c8] ;  /* 0x0003c80001067983 */ /* 0x000ea20000300800 */
[----:B------:R-:W2:Y:S01]  /*818e0*/  LDL.LU R7, [R1+0x3cc] ;  /* 0x0003cc0001077983 */ /* 0x000ea20000300800 */
[----:B------:R-:W-:-:S02]  /*818f0*/  IMAD.MOV.U32 R20, RZ, RZ, R27 ;  /* 0x000000ffff147224 */ /* 0x000fc400078e001b */
[----:B------:R-:W-:Y:S01]  /*81900*/  IMAD.MOV.U32 R21, RZ, RZ, R26 ;  /* 0x000000ffff157224 */ /* 0x000fe200078e001a */
[----:B---3--:R-:W-:Y:S01]  /*81910*/  HMMA.16816.F32 R8, R16, R24, R8 ;  /* 0x000000181008723c */ /* 0x008fe20000001808 */
[----:B--2---:R-:W-:Y:S01]  /*81920*/  STL.64 [R1+0xb238], R6 ;  /* 0x00b2380601007387 */ /* 0x004fe20000100a00 */
[----:B------:R0:W-:Y:S03]  /*81930*/  STL.64 [R1+0xb230], R4 ;  /* 0x00b2300401007387 */ /* 0x0001e60000100a00 */
[----:B0-----:R-:W2:Y:S01]  /*81940*/  LDL.LU R4, [R1+0x3d0] ;  /* 0x0003d00001047983 */ /* 0x001ea20000300800 */
[----:B------:R-:W2:Y:S02]  /*81950*/  LDL.LU R5, [R1+0x3d4] ;  /* 0x0003d40001057983 */ /* 0x000ea40000300800 */
[----:B------:R-:W2:Y:S02]  /*81960*/  LDL.LU R6, [R1+0x3d8] ;  /* 0x0003d80001067983 */ /* 0x000ea40000300800 */
[----:B------:R-:W2:Y:S01]  /*81970*/  LDL.LU R7, [R1+0x3dc] ;  /* 0x0003dc0001077983 */ /* 0x000ea20000300800 */
[----:B------:R0:W-:Y:S04]  /*81980*/  STL.64 [R1+0xb200], R20 ;  /* 0x00b2001401007387 */ /* 0x0001e80000100a00 */
[----:B0-----:R-:W3:Y:S04]  /*81990*/  LDL.64 R20, [R1+0x1e0] ;  /* 0x0001e00001147983 */ /* 0x001ee80000100a00 */
[----:B---3--:R-:W-:Y:S04]  /*819a0*/  STL.64 [R1+0xb218], R20 ;  /* 0x00b2181401007387 */ /* 0x008fe80000100a00 */
[----:B------:R0:W-:Y:S02]  /*819b0*/  STL.64 [R1+0x400], R8 ;  /* 0x0004000801007387 */ /* 0x0001e40000100a00 */
[----:B------:R1:W-:Y:S01]  /*819c0*/  STL.64 [R1+0x408], R10 ;  /* 0x0004080a01007387 */ /* 0x0003e20000100a00 */
[----:B0-----:R-:W3:Y:S01]  /*819d0*/  LDL.LU.64 R8, [R1+0xb278] ;  /* 0x00b2780001087983 */ /* 0x001ee20000300a00 */
[----:B-1----:R-:W-:-:S02]  /*819e0*/  IMAD.MOV.U32 R11, RZ, RZ, R24 ;  /* 0x000000ffff0b7224 */ /* 0x002fc400078e0018 */
        /* <DEDUP_REMOVED lines=15> */
[----:B0-----:R-:W2:Y:S01]  /*81ae0*/  LDL.LU R14, [R1+0xb248] ;  /* 0x00b24800010e7983 */ /* 0x001ea20000300800 */
[----:B------:R-:W2:Y:S02]  /*81af0*/  LDL.LU.64 R12, [R1+0xb240] ;  /* 0x00b24000010c7983 */ /* 0x000ea40000300a00 */
        /* <DEDUP_REMOVED lines=25> */
[----:B------:R-:W-:Y:S01]  /*81c90*/  STL.64 [R1+0x3d0], R4 ;  /* 0x0003d00401007387 */ /* 0x000fe20000100a00 */
[----:B------:R0:W-:Y:S03]  /*81ca0*/  STL.64 [R1+0x3d8], R6 ;  /* 0x0003d80601007387 */ /* 0x0001e60000100a00 */
[----:B0-----:R-:W2:Y:S01]  /*81cb0*/  LDL.LU.64 R6, [R1+0xb238] ;  /* 0x00b2380001067983 */ /* 0x001ea20000300a00 */
[----:B------:R-:W2:Y:S02]  /*81cc0*/  LDL.LU.64 R4, [R1+0xb230] ;  /* 0x00b2300001047983 */ /* 0x000ea40000300a00 */
[----:B---3--:R-:W-:Y:S02]  /*81cd0*/  STL.64 [R1+0xb1c8], R8 ;  /* 0x00b1c80801007387 */ /* 0x008fe40000100a00 */
[----:B----4-:R-:W-:-:S02]  /*81ce0*/  IMAD.MOV.U32 R20, RZ, RZ, R23 ;  /* 0x000000ffff147224 */ /* 0x010fc400078e0017 */
[----:B------:R-:W-:Y:S01]  /*81cf0*/  IMAD.MOV.U32 R21, RZ, RZ, R22 ;  /* 0x000000ffff157224 */ /* 0x000fe200078e0016 */
[C---:B--2---:R-:W-:Y:S11]  /*81d00*/  HMMA.16816.F32 R4, R16.reuse, R8, R4 ;  /* 0x000000081004723c */ /* 0x044ff60000001804 */
[----:B------:R-:W-:Y:S11]  /*81d10*/  @!UPT UIADD3 URZ, URZ, URZ, URZ ;  /* 0x0000003f3f3ff290 */ /* 0x000ff6000fffe03f */
[----:B------:R-:W-:Y:S01]  /*81d20*/  @!UPT UIADD3 URZ, URZ, URZ, URZ ;  /* 0x0000003f3f3ff290 */ /* 0x000fe2000fffe03f */
[----:B------:R-:W-:Y:S01]  /*81d30*/  STL.64 [R1+0x3c0], R4 ;  /* 0x0003c00401007387 */ /* 0x000fe20000100a00 */
[----:B------:R-:W-:Y:S02]  /*81d40*/  STL.64 [R1+0x3c8], R6 ;  /* 0x0003c80601007387 */ /* 0x000fe40000100a00 */
[----:B------:R-:W0:Y:S01]  /*81d50*/  LDSM.16.MT88.4 R4, [R14+0x10200] ;  /* 0x010200000e04783b */ /* 0x000e220000004200 */
[----:B------:R-:W-:Y:S01]  /*81d60*/  HMMA.16816.F32 R20, R16, R20, R24 ;  /* 0x000000141014723c */ /* 0x000fe20000001818 */
[----:B------:R-:W-:Y:S04]  /*81d70*/  STL [R1+0xb118], R14 ;  /* 0x00b1180e01007387 */ /* 0x000fe80000100800 */
[----:B0-----:R-:W-:Y:S01]  /*81d80*/  STL.64 [R1+0xb040], R6 ;  /* 0x00b0400601007387 */ /* 0x001fe20000100a00 */
[----:B------:R0:W-:Y:S02]  /*81d90*/  STL.64 [R1+0xb038], R4 ;  /* 0x00b0380401007387 */ /* 0x0001e40000100a00 */
[----:B0-----:R-:W-:-:S02]  /*81da0*/  IMAD.MOV.U32 R4, RZ, RZ, R2 ;  /* 0x000000ffff047224 */ /* 0x001fc400078e0002 */
[----:B------:R-:W-:-:S05]  /*81db0*/  IMAD.MOV.U32 R5, RZ, RZ, R0 ;  /* 0x000000ffff057224 */ /* 0x000fca00078e0000 */
[----:B------:R0:W-:Y:S04]  /*81dc0*/  STL.64 [R1+0xb1e0], R4 ;  /* 0x00b1e00401007387 */ /* 0x0001e80000100a00 */
[----:B0-----:R-:W2:Y:S01]  /*81dd0*/  LDL.64 R4, [R1+0x1c0] ;  /* 0x0001c00001047983 */ /* 0x001ea20000100a00 */
[----:B------:R-:W3:Y:S02]  /*81de0*/  LDL.LU.64 R26, [R1+0xb228] ;  /* 0x00b22800011a7983 */ /* 0x000ee40000300a00 */
[----:B------:R-:W3:Y:S02]  /*81df0*/  LDL.LU.64 R24, [R1+0xb220] ;  /* 0x00b2200001187983 */ /* 0x000ee40000300a00 */
[----:B------:R0:W-:Y:S01]  /*81e00*/  STL.64 [R1+0x710], R20 ;  /* 0x0007101401007387 */ /* 0x0001e20000100a00 */
[----:B------:R-:W-:Y:S04]  /*81e10*/  STL.64 [R1+0x718], R22 ;  /* 0x0007181601007387 */ /* 0x000fe80000100a00 */
[----:B0-----:R-:W3:Y:S02]  /*81e20*/  LDL.LU.64 R20, [R1+0xb218] ;  /* 0x00b2180001147983 */ /* 0x001ee40000300a00 */
[C---:B---3--:R-:W-:Y:S01]  /*81e30*/  HMMA.16816.F32 R24, R16.reuse, R20, R24 ;  /* 0x000000141018723c */ /* 0x048fe20000001818 */
[----:B------:R-:W-:Y:S11]  /*81e40*/  IMAD.MOV.U32 R14, RZ, RZ, R21 ;  /* 0x000000ffff0e7224 */ /* 0x000ff600078e0015 */
[----:B------:R-:W-:Y:S11]  /*81e50*/  @!UPT UIADD3 URZ, URZ, URZ, URZ ;  /* 0x0000003f3f3ff290 */ /* 0x000ff6000fffe03f */
[----:B------:R-:W-:Y:S01]  /*81e60*/  STL.64 [R1+0x700], R24 ;  /* 0x0007001801007387 */ /* 0x000fe20000100a00 */
[----:B------:R0:W-:Y:S03]  /*81e70*/  STL.64 [R1+0x708], R26 ;  /* 0x0007081a01007387 */ /* 0x0001e60000100a00 */
[----:B0-----:R-:W3:Y:S01]  /*81e80*/  LDL.LU.64 R26, [R1+0xb210] ;  /* 0x00b21000011a7983 */ /* 0x001ee20000300a00 */
[----:B------:R-:W3:Y:S02]  /*81e90*/  LDL.LU.64 R24, [R1+0xb208] ;  /* 0x00b2080001187983 */ /* 0x000ee40000300a00 */
[----:B------:R-:W3:Y:S02]  /*81ea0*/  LDL.LU.64 R20, [R1+0xb200] ;  /* 0x00b2000001147983 */ /* 0x000ee40000300a00 */
[----:B------:R-:W-:Y:S01]  /*81eb0*/  STL [R1+0xb148], R14 ;  /* 0x00b1480e01007387 */ /* 0x000fe20000100800 */
[----:B------:R0:W-:Y:S04]  /*81ec0*/  STL.64 [R1+0xb140], R12 ;  /* 0x00b1400c01007387 */ /* 0x0001e80000100a00 */
[----:B0-----:R-:W2:Y:S01]  /*81ed0*/  LDL.LU R12, [R1+0x6e0] ;  /* 0x0006e000010c7983 */ /* 0x001ea20000300800 */
[----:B------:R-:W2:Y:S02]  /*81ee0*/  LDL.LU R13, [R1+0x6e4] ;  /* 0x0006e400010d7983 */ /* 0x000ea40000300800 */
[----:B------:R-:W2:Y:S02]  /*81ef0*/  LDL.LU R14, [R1+0x6e8] ;  /* 0x0006e800010e7983 */ /* 0x000ea40000300800 */
[----:B------:R-:W2:Y:S01]  /*81f00*/  LDL.LU R15, [R1+0x6ec] ;  /* 0x0006ec00010f7983 */ /* 0x000ea20000300800 */
[C---:B---3--:R-:W-:Y:S01]  /*81f10*/  HMMA.16816.F32 R20, R16.reuse, R20, R24 ;  /* 0x000000141014723c */ /* 0x048fe20000001818 */
[----:B------:R-:W3:Y:S01]  /*81f20*/  LDL.LU.64 R26, [R1+0xb1f8] ;  /* 0x00b1f800011a7983 */ /* 0x000ee20000300a00 */
[----:B------:R-:W3:Y:S11]  /*81f30*/  LDL.LU.64 R24, [R1+0xb1f0] ;  /* 0x00b1f00001187983 */ /* 0x000ef60000300a00 */
[----:B------:R-:W-:Y:S10]  /*81f40*/  @!UPT UIADD3 URZ, URZ, URZ, URZ ;  /* 0x0000003f3f3ff290 */ /* 0x000ff4000fffe03f */
[----:B------:R0:W-:Y:S01]  /*81f50*/  STL.64 [R1+0x6f0], R20 ;  /* 0x0006f01401007387 */ /* 0x0001e20000100a00 */
[----:B------:R-:W-:Y:S03]  /*81f60*/  STL.64 [R1+0x6f8], R22 ;  /* 0x0006f81601007387 */ /* 0x000fe60000100a00 */
[----:B0-----:R-:W3:Y:S01]  /*81f70*/  LDL.LU.64 R20, [R1+0xb1e8] ;  /* 0x00b1e80001147983 */ /* 0x001ee20000300a00 */
[C---:B--2---:R-:W-:Y:S01]  /*81f80*/  HMMA.16816.F32 R12, R16.reuse, R4, R12 ;  /* 0x00000004100c723c */ /* 0x044fe2000000180c */
[----:B------:R-:W-:Y:S02]  /*81f90*/  IMAD.MOV.U32 R2, RZ, RZ, R4 ;  /* 0x000000ffff027224 */ /* 0x000fe400078e0004 */
[----:B------:R-:W-:Y:S11]  /*81fa0*/  IMAD.MOV.U32 R0, RZ, RZ, R5 ;  /* 0x000000ffff007224 */ /* 0x000ff600078e0005 */
[----:B------:R-:W-:Y:S09]  /*81fb0*/  @!UPT UIADD3 URZ, URZ, URZ, URZ ;  /* 0x0000003f3f3ff290 */ /* 0x000ff2000fffe03f */
[----:B------:R0:W-:Y:S01]  /*81fc0*/  STL.64 [R1+0x6e0], R12 ;  /* 0x0006e00c01007387 */ /* 0x0001e20000100a00 */
[----:B------:R1:W-:Y:S02]  /*81fd0*/  STL.64 [R1+0x6e8], R14 ;  /* 0x0006e80e01007387 */ /* 0x0003e40000100a00 */
[----:B------:R-:W-:Y:S02]  /*81fe0*/  STL [R1+0xb0d4], R0 ;  /* 0x00b0d40001007387 */ /* 0x000fe40000100800 */
[----:B------:R-:W-:Y:S01]  /*81ff0*/  STL [R1+0xb0d0], R2 ;  /* 0x00b0d00201007387 */ /* 0x000fe20000100800 */
[----:B0-----:R-:W2:Y:S01]  /*82000*/  LDL.LU R12, [R1+0x380] ;  /* 0x00038000010c7983 */ /* 0x001ea20000300800 */
[----:B---3--:R-:W-:Y:S11]  /*82010*/  HMMA.16816.F32 R4, R16, R20, R24 ;  /* 0x000000141004723c */ /* 0x008ff60000001818 */
[----:B------:R-:W-:Y:S11]  /*82020*/  @!UPT UIADD3 URZ, URZ, URZ, URZ ;  /* 0x0000003f3f3ff290 */ /* 0x000ff6000fffe03f */
[----:B------:R-:W-:Y:S01]  /*82030*/  @!UPT UIADD3 URZ, URZ, URZ, URZ ;  /* 0x0000003f3f3ff290 */ /* 0x000fe2000fffe03f */
[----:B------:R-:W-:Y:S01]  /*82040*/  STL.64 [R1+0x6d0], R4 ;  /* 0x0006d00401007387 */ /* 0x000fe20000100a00 */
[----:B------:R-:W-:Y:S02]  /*82050*/  STL.64 [R1+0x6d8], R6 ;  /* 0x0006d80601007387 */ /* 0x000fe40000100a00 */
[----:B------:R-:W2:Y:S02]  /*82060*/  LDL.LU R13, [R1+0x384] ;  /* 0x00038400010d7983 */ /* 0x000ea40000300800 */
[----:B-1----:R-:W3:Y:S01]  /*82070*/  LDL.LU R14, [R1+0x388] ;  /* 0x00038800010e7983 */ /* 0x002ee20000300800 */
[----:B------:R-:W3:Y:S04]  /*82080*/  LDL.LU R15, [R1+0x38c] ;  /* 0x00038c00010f7983 */ /* 0x000ee80000300800 */
[----:B---3--:R-:W-:Y:S01]  /*82090*/  STL.64 [R1+0xb158], R14 ;  /* 0x00b1580e01007387 */ /* 0x008fe20000100a00 */
[----:B--2---:R0:W-:Y:S02]  /*820a0*/  STL.64 [R1+0xb150], R12 ;  /* 0x00b1500c01007387 */ /* 0x0041e40000100a00 */
[----:B0-----:R-:W-:-:S02]  /*820b0*/  IMAD.MOV.U32 R12, RZ, RZ, R11 ;  /* 0x000000ffff0c7224 */ /* 0x001fc400078e000b */
[----:B------:R-:W-:-:S05]  /*820c0*/  IMAD.MOV.U32 R13, RZ, RZ, R10 ;  /* 0x000000ffff0d7224 */ /* 0x000fca00078e000a */
[----:B------:R-:W-:Y:S01]  /*820d0*/  STL.64 [R1+0xb168], R12 ;  /* 0x00b1680c01007387 */ /* 0x000fe20000100a00 */
[----:B------:R-:W2:Y:S03]  /*820e0*/  LDL.64 R24, [R1] ;  /* 0x0000000001187983 */ /* 0x000ea60000100a00 */
[----:B--2---:R0:W-:Y:S04]  /*820f0*/  STL.64 [R1+0xb160], R24 ;  /* 0x00b1601801007387 */ /* 0x0041e80000100a00 */
[----:B0-----:R-:W2:Y:S01]  /*82100*/  LDL.LU R24, [R1+0x390] ;  /* 0x0003900001187983 */ /* 0x001ea20000300800 */
[----:B------:R-:W2:Y:S02]  /*82110*/  LDL.LU R25, [R1+0x394] ;  /* 0x0003940001197983 */ /* 0x000ea40000300800 */
[----:B------:R-:W3:Y:S02]  /*82120*/  LDL.LU R26, [R1+0x398] ;  /* 0x00039800011a7983 */ /* 0x000ee40000300800 */
[----:B------:R-:W3:Y:S01]  /*82130*/  LDL.LU R27, [R1+0x39c] ;  /* 0x00039c00011b7983 */ /* 0x000ee20000300800 */
[----:B------:R-:W4:Y:S01]  /*82140*/  LDL.LU R8, [R1+0x6b0] ;  /* 0x0006b00001087983 */ /* 0x000f220000300800 */
[----:B------:R-:W4:Y:S02]  /*82150*/  LDL.LU R9, [R1+0x6b4] ;  /* 0x0006b40001097983 */ /* 0x000f240000300800 */
[----:B------:R-:W2:Y:S02]  /*82160*/  LDL.LU R10, [R1+0x6b8] ;  /* 0x0006b800010a7983 */ /* 0x000ea40000300800 */
[----:B------:R-:W2:Y:S01]  /*82170*/  LDL.LU R11, [R1+0x6bc] ;  /* 0x0006bc00010b7983 */ /* 0x000ea20000300800 */
[----:B------:R-:W3:Y:S01]  /*82180*/  LDL.LU R4, [R1+0x6c0] ;  /* 0x0006c00001047983 */ /* 0x000ee20000300800 */
[----:B------:R-:W3:Y:S02]  /*82190*/  LDL.LU R5, [R1+0x6c4] ;  /* 0x0006c40001057983 */ /* 0x000ee40000300800 */
[----:B------:R-:W3:Y:S02]  /*821a0*/  LDL.LU R6, [R1+0x6c8] ;  /* 0x0006c80001067983 */ /* 0x000ee40000300800 */
[----:B------:R-:W3:Y:S01]  /*821b0*/  LDL.LU R7, [R1+0x6cc] ;  /* 0x0006cc0001077983 */ /* 0x000ee20000300800 */
[----:B--2---:R-:W-:Y:S01]  /*821c0*/  STL.64 [R1+0xb1d8], R10 ;  /* 0x00b1d80a01007387 */ /* 0x004fe20000100a00 */
[----:B----4-:R0:W-:Y:S03]  /*821d0*/  STL.64 [R1+0xb1d0], R8 ;  /* 0x00b1d00801007387 */ /* 0x0101e60000100a00 */
[----:B0-----:R-:W3:Y:S01]  /*821e0*/  LDL.64 R8, [R1+0x1a0] ;  /* 0x0001a00001087983 */ /* 0x001ee20000100a00 */
[----:B------:R-:W2:Y:S02]  /*821f0*/  LDL.LU R20, [R1+0x3b0] ;  /* 0x0003b00001147983 */ /* 0x000ea40000300800 */
[----:B------:R-:W2:Y:S02]  /*82200*/  LDL.LU R21, [R1+0x3b4] ;  /* 0x0003b40001157983 */ /* 0x000ea40000300800 */
[----:B------:R-:W4:Y:S01]  /*82210*/  LDL.LU R22, [R1+0x3b8] ;  /* 0x0003b80001167983 */ /* 0x000f220000300800 */
[----:B------:R-:W4:Y:S04]  /*82220*/  LDL.LU R23, [R1+0x3bc] ;  /* 0x0003bc0001177983 */ /* 0x000f280000300800 */
[----:B----4-:R-:W-:Y:S01]  /*82230*/  STL.64 [R1+0xb198], R22 ;  /* 0x00b1981601007387 */ /* 0x010fe20000100a00 */
[----:B--2---:R0:W-:Y:S03]  /*82240*/  STL.64 [R1+0xb190], R20 ;  /* 0x00b1901401007387 */ /* 0x0041e60000100a00 */
[----:B0-----:R-:W2:Y:S04]  /*82250*/  LDL.64 R20, [R1+0x170] ;  /* 0x0001700001147983 */ /* 0x001ea80000100a00 */
[----:B--2---:R0:W-:Y:S04]  /*82260*/  STL.64 [R1+0xb1a8], R20 ;  /* 0x00b1a81401007387 */ /* 0x0041e80000100a00 */
[----:B0-----:R-:W2:Y:S01]  /*82270*/  LDL.64 R20, [R1+0x180] ;  /* 0x0001800001147983 */ /* 0x001ea20000100a00 */
[----:B------:R-:W-:-:S02]  /*82280*/  IMAD.MOV.U32 R12, RZ, RZ, R28 ;  /* 0x000000ffff0c7224 */ /* 0x000fc400078e001c */
[----:B------:R-:W-:Y:S01]  /*82290*/  IMAD.MOV.U32 R13, RZ, RZ, R3 ;  /* 0x000000ffff0d7224 */ /* 0x000fe200078e0003 */
[----:B---3--:R-:W-:Y:S01]  /*822a0*/  HMMA.16816.F32 R4, R16, R8, R4 ;  /* 0x000000081004723c */ /* 0x008fe20000001804 */
[----:B--2---:R0:W-:Y:S04]  /*822b0*/  STL.64 [R1+0xb1c0], R20 ;  /* 0x00b1c01401007387 */ /* 0x0041e80000100a00 */
[----:B0-----:R-:W2:Y:S01]  /*822c0*/  LDL.64 R20, [R1+0x190] ;  /* 0x0001900001147983 */ /* 0x001ea20000100a00 */
[----:B------:R-:W-:Y:S02]  /*822d0*/  STL.64 [R1+0xb178], R26 ;  /* 0x00b1781a01007387 */ /* 0x000fe40000100a00 */
[----:B------:R-:W-:Y:S02]  /*822e0*/  STL.64 [R1+0xb170], R24 ;  /* 0x00b1701801007387 */ /* 0x000fe40000100a00 */
[----:B------:R0:W-:Y:S02]  /*822f0*/  STL.64 [R1+0xb1a0], R12 ;  /* 0x00b1a00c01007387 */ /* 0x0001e40000100a00 */
[----:B0-----:R-:W3:Y:S01]  /*82300*/  LDL.LU R12, [R1+0x690] ;  /* 0x00069000010c7983 */ /* 0x001ee20000300800 */
[----:B------:R-:W3:Y:S02]  /*82310*/  LDL.LU R13, [R1+0x694] ;  /* 0x00069400010d7983 */ /* 0x000ee40000300800 */
[----:B------:R-:W4:Y:S02]  /*82320*/  LDL.LU R14, [R1+0x698] ;  /* 0x00069800010e7983 */ /* 0x000f240000300800 */
        /* <DEDUP_REMOVED lines=9> */
[----:B------:R-:W4:Y:S02]  /*823c0*/  LDL.LU R25, [R1+0x3a4] ;  /* 0x0003a40001197983 */ /* 0x000f240000300800 */
[----:B------:R-:W4:Y:S02]  /*823d0*/  LDL.LU R26, [R1+0x3a8] ;  /* 0x0003a800011a7983 */ /* 0x000f240000300800 */
[----:B------:R-:W4:Y:S01]  /*823e0*/  LDL.LU R27, [R1+0x3ac] ;  /* 0x0003ac00011b7983 */ /* 0x000f220000300800 */
[----:B------:R0:W-:Y:S01]  /*823f0*/  STL.64 [R1+0x6c0], R4 ;  /* 0x0006c00401007387 */ /* 0x0001e20000100a00 */
[----:B------:R1:W-:Y:S03]  /*82400*/  STL.64 [R1+0x6c8], R6 ;  /* 0x0006c80601007387 */ /* 0x0003e60000100a00 */
[----:B0-----:R-:W3:Y:S01]  /*82410*/  LDL.LU.64 R4, [R1+0xb1e0] ;  /* 0x00b1e00001047983 */ /* 0x001ee20000300a00 */
[----:B-1----:R-:W-:-:S02]  /*82420*/  IMAD.MOV.U32 R6, RZ, RZ, R8 ;  /* 0x000000ffff067224 */ /* 0x002fc400078e0008 */
[----:B------:R-:W3:Y:S02]  /*82430*/  LDL.LU.64 R10, [R1+0xb1d8] ;  /* 0x00b1d800010a7983 */ /* 0x000ee40000300a00 */
        /* <DEDUP_REMOVED lines=23> */
[----:B------:R0:W-:Y:S01]  /*825b0*/  STL.64 [R1+0x690], R12 ;  /* 0x0006900c01007387 */ /* 0x0001e20000100a00 */
[----:B------:R-:W-:Y:S03]  /*825c0*/  STL.64 [R1+0x698], R14 ;  /* 0x0006980e01007387 */ /* 0x000fe60000100a00 */
[----:B0-----:R-:W4:Y:S01]  /*825d0*/  LDL.LU.64 R12, [R1+0xb1a0] ;  /* 0x00b1a000010c7983 */ /* 0x001f220000300a00 */
[----:B------:R-:W3:Y:S02]  /*825e0*/  LDL.LU.64 R22, [R1+0xb198] ;  /* 0x00b1980001167983 */ /* 0x000ee40000300a00 */
[----:B------:R-:W3:Y:S02]  /*825f0*/  LDL.LU.64 R20, [R1+0xb190] ;  /* 0x00b1900001147983 */ /* 0x000ee40000300a00 */
[----:B------:R-:W-:Y:S01]  /*82600*/  STL.64 [R1+0xb110], R10 ;  /* 0x00b1100a01007387 */ /* 0x000fe20000100a00 */
[----:B--2---:R0:W-:Y:S04]  /*82610*/  STL.64 [R1+0xb108], R8 ;  /* 0x00b1080801007387 */ /* 0x0041e80000100a00 */
        /* <DEDUP_REMOVED lines=9> */
[----:B------:R-:W2:Y:S02]  /*826b0*/  LDL.LU R10, [R1+0x378] ;  /* 0x00037800010a7983 */ /* 0x000ea40000300800 */
[----:B------:R-:W2:Y:S01]  /*826c0*/  LDL.LU R11, [R1+0x37c] ;  /* 0x00037c00010b7983 */ /* 0x000ea20000300800 */
[----:B------:R-:W4:Y:S01]  /*826d0*/  LDL.LU.64 R22, [R1+0xb188] ;  /* 0x00b1880001167983 */ /* 0x000f220000300a00 */
[----:B------:R-:W4:Y:S11]  /*826e0*/  LDL.LU.64 R20, [R1+0xb180] ;  /* 0x00b1800001147983 */ /* 0x000f360000300a00 */
[----:B------:R0:W-:Y:S02]  /*826f0*/  STL.64 [R1+0x3b0], R16 ;  /* 0x0003b01001007387 */ /* 0x0001e40000100a00 */
[----:B------:R1:W-:Y:S01]  /*82700*/  STL.64 [R1+0x3b8], R18 ;  /* 0x0003b81201007387 */ /* 0x0003e20000100a00 */
[----:B0-----:R-:W3:Y:S01]  /*82710*/  LDL.LU R16, [R1+0x350] ;  /* 0x0003500001107983 */ /* 0x001ee20000300800 */
[----:B------:R-:W3:Y:S02]  /*82720*/  LDL.LU R17, [R1+0x354] ;  /* 0x0003540001117983 */ /* 0x000ee40000300800 */
[----:B-1----:R-:W3:Y:S02]  /*82730*/  LDL.LU R18, [R1+0x358] ;  /* 0x0003580001127983 */ /* 0x002ee40000300800 */
[----:B------:R-:W3:Y:S01]  /*82740*/  LDL.LU R19, [R1+0x35c] ;  /* 0x00035c0001137983 */ /* 0x000ee20000300800 */
[----:B------:R-:W-:Y:S01]  /*82750*/  STL.64 [R1+0xb058], R4 ;  /* 0x00b0580401007387 */ /* 0x000fe20000100a00 */
[C---:B----4-:R-:W-:Y:S03]  /*82760*/  HMMA.16816.F32 R12, R20.reuse, R12, R24 ;  /* 0x0000000c140c723c */ /* 0x050fe60000001818 */
[----:B------:R-:W4:Y:S01]  /*82770*/  LDL.LU.64 R26, [R1+0xb178] ;  /* 0x00b17800011a7983 */ /* 0x000f220000300a00 */
[----:B------:R-:W4:Y:S11]  /*82780*/  LDL.LU.64 R24, [R1+0xb170] ;  /* 0x00b1700001187983 */ /* 0x000f360000300a00 */
[----:B------:R-:W-:Y:S08]  /*82790*/  @!UPT UIADD3 URZ, URZ, URZ, URZ ;  /* 0x0000003f3f3ff290 */ /* 0x000ff0000fffe03f */
[----:B------:R0:W-:Y:S01]  /*827a0*/  STL.64 [R1+0x3a0], R12 ;  /* 0x0003a00c01007387 */ /* 0x0001e20000100a00 */
[----:B------:R4:W-:Y:S03]  /*827b0*/  STL.64 [R1+0x3a8], R14 ;  /* 0x0003a80e01007387 */ /* 0x0009e60000100a00 */
[----:B0-----:R-:W4:Y:S02]  /*827c0*/  LDL.LU.64 R12, [R1+0xb168] ;  /* 0x00b16800010c7983 */ /* 0x001f240000300a00 */
[C---:B----4-:R-:W-:Y:S02]  /*827d0*/  HMMA.16816.F32 R12, R20.reuse, R12, R24 ;  /* 0x0000000c140c723c */ /* 0x050fe40000001818 */
[----:B------:R-:W4:Y:S11]  /*827e0*/  LDL.LU.64 R24, [R1+0xb160] ;  /* 0x00b1600001187983 */ /* 0x000f360000300a00 */
[----:B------:R-:W-:Y:S10]  /*827f0*/  @!UPT UIADD3 URZ, URZ, URZ, URZ ;  /* 0x0000003f3f3ff290 */ /* 0x000ff4000fffe03f */
[----:B------:R-:W-:Y:S01]  /*82800*/  STL.64 [R1+0x390], R12 ;  /* 0x0003900c01007387 */ /* 0x000fe20000100a00 */
[----:B------:R0:W-:Y:S03]  /*82810*/  STL.64 [R1+0x398], R14 ;  /* 0x0003980e01007387 */ /* 0x0001e60000100a00 */
[----:B0-----:R-:W2:Y:S01]  /*82820*/  LDL.LU.64 R14, [R1+0xb158] ;  /* 0x00b15800010e7983 */ /* 0x001ea20000300a00 */
[----:B------:R-:W2:Y:S02]  /*82830*/  LDL.LU.64 R12, [R1+0xb150] ;  /* 0x00b15000010c7983 */ /* 0x000ea40000300a00 */
[----:B----4-:R-:W-:Y:S01]  /*82840*/  IMAD.MOV.U32 R28, RZ, RZ, R24 ;  /* 0x000000ffff1c7224 */ /* 0x010fe200078e0018 */
[C---:B--2---:R-:W-:Y:S11]  /*82850*/  HMMA.16816.F32 R12, R20.reuse, R24, R12 ;  /* 0x00000018140c723c */ /* 0x044ff6000000180c */
[----:B------:R-:W-:Y:S11]  /*82860*/  @!UPT UIADD3 URZ, URZ, URZ, URZ ;  /* 0x0000003f3f3ff290 */ /* 0x000ff6000fffe03f */
[----:B------:R-:W-:Y:S01]  /*82870*/  @!UPT UIADD3 URZ, URZ, URZ, URZ ;  /* 0x0000003f3f3ff290 */ /* 0x000fe2000fffe03f */
[----:B------:R-:W-:Y:S01]  /*82880*/  STL.64 [R1+0x380], R12 ;  /* 0x0003800c01007387 */ /* 0x000fe20000100a00 */
[----:B------:R0:W-:Y:S03]  /*82890*/  STL.64 [R1+0x388], R14 ;  /* 0x0003880e01007387 */ /* 0x0001e60000100a00 */
[----:B0-----:R-:W2:Y:S01]  /*828a0*/  LDL.LU R14, [R1+0xb148] ;  /* 0x00b14800010e7983 */ /* 0x001ea20000300800 */
[----:B------:R-:W4:Y:S02]  /*828b0*/  LDL.LU.64 R12, [R1+0xb140] ;  /* 0x00b14000010c7983 */ /* 0x000f240000300a00 */
        /* <DEDUP_REMOVED lines=8> */
[----:B0-----:R-:W4:Y:S01]  /*82940*/  LDL.LU.64 R10, [R1+0xb128] ;  /* 0x00b12800010a7983 */ /* 0x001f220000300a00 */
[----:B------:R-:W4:Y:S02]  /*82950*/  LDL.LU.64 R8, [R1+0xb120] ;  /* 0x00b1200001087983 */ /* 0x000f240000300a00 */
[----:B------:R-:W-:Y:S02]  /*82960*/  STL.64 [R1+0xaff8], R26 ;  /* 0x00aff81a01007387 */ /* 0x000fe40000100a00 */
[----:B------:R0:W-:Y:S02]  /*82970*/  STL.64 [R1+0xaff0], R24 ;  /* 0x00aff01801007387 */ /* 0x0001e40000100a00 */
[----:B0-----:R-:W2:Y:S04]  /*82980*/  LDL.64 R24, [R1+0x1d0] ;  /* 0x0001d00001187983 */ /* 0x001ea80000100a00 */
[----:B--2---:R0:W-:Y:S04]  /*82990*/  STL.64 [R1+0xb0d8], R24 ;  /* 0x00b0d81801007387 */ /* 0x0041e80000100a00 */
[----:B0-----:R-:W2:Y:S01]  /*829a0*/  LDL R24, [R1+0x1e0] ;  /* 0x0001e00001187983 */ /* 0x001ea20000100800 */
[----:B----4-:R-:W-:Y:S01]  /*829b0*/  HMMA.16816.F32 R8, R20, R12, R8 ;  /* 0x0000000c1408723c */ /* 0x010fe20000001808 */
[----:B------:R-:W-:-:S02]  /*829c0*/  IMAD.MOV.U32 R25, RZ, RZ, R14 ;  /* 0x000000ffff197224 */ /* 0x000fc400078e000e */
[----:B------:R-:W4:Y:S04]  /*829d0*/  LDL.LU R14, [R1+0xb118] ;  /* 0x00b11800010e7983 */ /* 0x000f280000300800 */
[----:B--2---:R0:W-:Y:S04]  /*829e0*/  STL.64 [R1+0xb0e8], R24 ;  /* 0x00b0e81801007387 */ /* 0x0041e80000100a00 */
[----:B0-----:R-:W2:Y:S04]  /*829f0*/  LDL R24, [R1+0x30] ;  /* 0x0000300001187983 */ /* 0x001ea80000100800 */
[----:B------:R-:W2:Y:S08]  /*82a00*/  LDL R25, [R1+0x34] ;  /* 0x0000340001197983 */ /* 0x000eb00000100800 */
[----:B------:R-:W-:Y:S02]  /*82a10*/  STL.64 [R1+0x360], R8 ;  /* 0x0003600801007387 */ /* 0x000fe40000100a00 */
[----:B------:R0:W-:Y:S02]  /*82a20*/  STL.64 [R1+0x368], R10 ;  /* 0x0003680a01007387 */ /* 0x0001e40000100a00 */
[----:B0-----:R-:W2:Y:S01]  /*82a30*/  LDL.LU.64 R10, [R1+0xb110] ;  /* 0x00b11000010a7983 */ /* 0x001ea20000300a00 */
[----:B------:R-:W3:Y:S02]  /*82a40*/  LDL.LU.64 R8, [R1+0xb108] ;  /* 0x00b1080001087983 */ /* 0x000ee40000300a00 */
[----:B------:R-:W-:Y:S01]  /*82a50*/  IMAD.MOV.U32 R5, RZ, RZ, R29 ;  /* 0x000000ffff057224 */ /* 0x000fe200078e001d */
[----:B---3--:R-:W-:Y:S01]  /*82a60*/  HMMA.16816.F32 R16, R20, R8, R16 ;  /* 0x000000081410723c */ /* 0x008fe20000001810 */
[----:B--2---:R-:W-:-:S02]  /*82a70*/  IMAD.MOV.U32 R4, RZ, RZ, R11 ;  /* 0x000000ffff047224 */ /* 0x004fc400078e000b */
[----:B------:R-:W2:Y:S11]  /*82a80*/  LDL.LU R11, [R1+0xb100] ;  /* 0x00b10000010b7983 */ /* 0x000eb60000300800 */
[----:B------:R-:W-:Y:S09]  /*82a90*/  @!UPT UIADD3 URZ, URZ, URZ, URZ ;  /* 0x0000003f3f3ff290 */ /* 0x000ff2000fffe03f */
[----:B------:R-:W-:Y:S01]  /*82aa0*/  STL.64 [R1+0x350], R16 ;  /* 0x0003501001007387 */ /* 0x000fe20000100a00 */
[----:B------:R-:W-:Y:S02]  /*82ab0*/  STL.64 [R1+0x358], R18 ;  /* 0x0003581201007387 */ /* 0x000fe40000100a00 */
[----:B------:R0:W-:Y:S02]  /*82ac0*/  STL.64 [R1+0xb070], R4 ;  /* 0x00b0700401007387 */ /* 0x0001e40000100a00 */
[----:B------:R1:W-:Y:S01]  /*82ad0*/  STL.64 [R1+0xb0e0], R6 ;  /* 0x00b0e00601007387 */ /* 0x0003e20000100a00 */
[----:B----4-:R-:W3:Y:S04]  /*82ae0*/  LDSM.16.MT88.4 R16, [R14+0x10280] ;  /* 0x010280000e10783b */ /* 0x010ee80000004200 */
        /* <DEDUP_REMOVED lines=10> */
[----:B------:R-:W-:Y:S01]  /*82b90*/  STL [R1+0xb020], R11 ;  /* 0x00b0200b01007387 */ /* 0x000fe20000100800 */
[----:B------:R-:W-:Y:S02]  /*82ba0*/  STL.64 [R1+0xb018], R8 ;  /* 0x00b0180801007387 */ /* 0x000fe40000100a00 */
[----:B------:R-:W-:Y:S02]  /*82bb0*/  STL [R1+0xb030], R14 ;  /* 0x00b0300e01007387 */ /* 0x000fe40000100800 */
[----:B------:R-:W-:Y:S01]  /*82bc0*/  STL.64 [R1+0xb028], R12 ;  /* 0x00b0280c01007387 */ /* 0x000fe20000100a00 */
[----:B---3--:R-:W-:Y:S01]  /*82bd0*/  STL.64 [R1+0xaf20], R18 ;  /* 0x00af201201007387 */ /* 0x008fe20000100a00 */
[----:B------:R0:W-:Y:S03]  /*82be0*/  STL.64 [R1+0xaf18], R16 ;  /* 0x00af181001007387 */ /* 0x0001e60000100a00 */
[----:B0-----:R-:W3:Y:S01]  /*82bf0*/  LDL.LU R16, [R1+0x320] ;  /* 0x0003200001107983 */ /* 0x001ee20000300800 */
[----:B------:R-:W3:Y:S02]  /*82c00*/  LDL.LU R17, [R1+0x324] ;  /* 0x0003240001117983 */ /* 0x000ee40000300800 */
[----:B------:R-:W3:Y:S02]  /*82c10*/  LDL.LU R18, [R1+0x328] ;  /* 0x0003280001127983 */ /* 0x000ee40000300800 */
[----:B------:R-:W3:Y:S01]  /*82c20*/  LDL.LU R19, [R1+0x32c] ;  /* 0x00032c0001137983 */ /* 0x000ee20000300800 */
        /* <DEDUP_REMOVED lines=8> */
[----:B------:R-:W2:Y:S11]  /*82cb0*/  LDL.LU.64 R6, [R1+0xb0e0] ;  /* 0x00b0e00001067983 */ /* 0x000eb60000300a00 */
[----:B------:R-:W-:Y:S10]  /*82cc0*/  @!UPT UIADD3 URZ, URZ, URZ, URZ ;  /* 0x0000003f3f3ff290 */ /* 0x000ff4000fffe03f */
[----:B------:R0:W-:Y:S01]  /*82cd0*/  STL.64 [R1+0x330], R24 ;  /* 0x0003301801007387 */ /* 0x0001e20000100a00 */
[----:B------:R-:W-:Y:S03]  /*82ce0*/  STL.64 [R1+0x338], R26 ;  /* 0x0003381a01007387 */ /* 0x000fe60000100a00 */
[----:B0-----:R-:W3:Y:S01]  /*82cf0*/  LDL.LU.64 R24, [R1+0xb0d8] ;  /* 0x00b0d80001187983 */ /* 0x001ee20000300a00 */
[----:B------:R-:W-:Y:S02]  /*82d00*/  IMAD.MOV.U32 R4, RZ, RZ, R0 ;  /* 0x000000ffff047224 */ /* 0x000fe400078e0000 */
[----:B------:R-:W-:Y:S01]  /*82d10*/  IMAD.MOV.U32 R5, RZ, RZ, R2 ;  /* 0x000000ffff057224 */ /* 0x000fe200078e0002 */
[----:B---3--:R-:W-:Y:S11]  /*82d20*/  HMMA.16816.F32 R16, R20, R24, R16 ;  /* 0x000000181410723c */ /* 0x008ff60000001810 */
[----:B------:R-:W-:Y:S11]  /*82d30*/  @!UPT UIADD3 URZ, URZ, URZ, URZ ;  /* 0x0000003f3f3ff290 */ /* 0x000ff6000fffe03f */
[----:B------:R-:W-:Y:S01]  /*82d40*/  @!UPT UIADD3 URZ, URZ, URZ, URZ ;  /* 0x0000003f3f3ff290 */ /* 0x000fe2000fffe03f */
[----:B------:R0:W-:Y:S01]  /*82d50*/  STL.64 [R1+0x320], R16 ;  /* 0x0003201001007387 */ /* 0x0001e20000100a00 */
[----:B------:R1:W-:Y:S02]  /*82d60*/  STL.64 [R1+0x328], R18 ;  /* 0x0003281201007387 */ /* 0x0003e40000100a00 */
[----:B------:R-:W3:Y:S02]  /*82d70*/  LDL.LU R0, [R1+0xb0d4] ;  /* 0x00b0d40001007983 */ /* 0x000ee40000300800 */
[----:B------:R-:W4:Y:S01]  /*82d80*/  LDL.LU R2, [R1+0xb0d0] ;  /* 0x00b0d00001027983 */ /* 0x000f220000300800 */
[----:B------:R2:W-:Y:S04]  /*82d90*/  STL.64 [R1+0xb088], R4 ;  /* 0x00b0880401007387 */ /* 0x0005e80000100a00 */
[----:B0-----:R-:W3:Y:S01]  /*82da0*/  LDL.LU R16, [R1+0x2b0] ;  /* 0x0002b00001107983 */ /* 0x001ee20000300800 */
[----:B------:R-:W3:Y:S02]  /*82db0*/  LDL.LU R17, [R1+0x2b4] ;  /* 0x0002b40001117983 */ /* 0x000ee40000300800 */
[----:B-1----:R-:W3:Y:S02]  /*82dc0*/  LDL.LU R18, [R1+0x2b8] ;  /* 0x0002b80001127983 */ /* 0x002ee40000300800 */
[----:B------:R-:W3:Y:S02]  /*82dd0*/  LDL.LU R19, [R1+0x2bc] ;  /* 0x0002bc0001137983 */ /* 0x000ee40000300800 */
[----:B--2---:R-:W-:-:S02]  /*82de0*/  IMAD.MOV.U32 R4, RZ, RZ, R10 ;  /* 0x000000ffff047224 */ /* 0x004fc400078e000a */
[----:B------:R-:W-:-:S05]  /*82df0*/  IMAD.MOV.U32 R5, RZ, RZ, R7 ;  /* 0x000000ffff057224 */ /* 0x000fca00078e0007 */
[----:B------:R0:W-:Y:S02]  /*82e00*/  STL.64 [R1+0xb0a0], R4 ;  /* 0x00b0a00401007387 */ /* 0x0001e40000100a00 */
[----:B0-----:R-:W-:Y:S02]  /*82e10*/  IMAD.MOV.U32 R4, RZ, RZ, R6 ;  /* 0x000000ffff047224 */ /* 0x001fe400078e0006 */
[----:B------:R-:W-:-:S05]  /*82e20*/  IMAD.MOV.U32 R5, RZ, RZ, R3 ;  /* 0x000000ffff057224 */ /* 0x000fca00078e0003 */
[----:B------:R-:W-:Y:S04]  /*82e30*/  STL.64 [R1+0xb0b8], R4 ;  /* 0x00b0b80401007387 */ /* 0x000fe80000100a00 */
[----:B---3--:R-:W-:Y:S01]  /*82e40*/  STL.64 [R1+0xb050], R18 ;  /* 0x00b0501201007387 */ /* 0x008fe20000100a00 */
[----:B------:R0:W-:Y:S03]  /*82e50*/  STL.64 [R1+0xb048], R16 ;  /* 0x00b0481001007387 */ /* 0x0001e60000100a00 */
        /* <DEDUP_REMOVED lines=38> */
[----:B------:R-:W3:Y:S01]  /*830c0*/  LDL.64 R12, [R1+0x20] ;  /* 0x00002000010c7983 */ /* 0x000ee20000100a00 */
        /* <DEDUP_REMOVED lines=9> */
[C---:B--2---:R-:W-:Y:S08]  /*83160*/  HMMA.16816.F32 R16, R20.reuse, R4, R16 ;  /* 0x000000041410723c */ /* 0x044ff00000001810 */
[C---:B---3--:R-:W-:Y:S01]  /*83170*/  HMMA.16816.F32 R24, R20.reuse, R8, R24 ;  /* 0x000000081418723c */ /* 0x048fe20000001818 */
[----:B------:R-:W2:Y:S11]  /*83180*/  LDL.LU R8, [R1+0x2a0] ;  /* 0x0002a00001087983 */ /* 0x000eb60000300800 */
[----:B------:R-:W-:Y:S11]  /*83190*/  @!UPT UIADD3 URZ, URZ, URZ, URZ ;  /* 0x0000003f3f3ff290 */ /* 0x000ff6000fffe03f */
[----:B------:R0:W-:Y:S01]  /*831a0*/  STL.64 [R1+0x310], R24 ;  /* 0x0003101801007387 */ /* 0x0001e20000100a00 */
[----:B------:R-:W-:Y:S02]  /*831b0*/  STL.64 [R1+0x318], R26 ;  /* 0x0003181a01007387 */ /* 0x000fe40000100a00 */
[----:B------:R-:W2:Y:S02]  /*831c0*/  LDL.LU R9, [R1+0x2a4] ;  /* 0x0002a40001097983 */ /* 0x000ea40000300800 */
[----:B------:R-:W2:Y:S01]  /*831d0*/  LDL.LU R10, [R1+0x2a8] ;  /* 0x0002a800010a7983 */ /* 0x000ea20000300800 */
[----:B------:R-:W2:Y:S04]  /*831e0*/  LDL.LU R11, [R1+0x2ac] ;  /* 0x0002ac00010b7983 */ /* 0x000ea80000300800 */
[----:B0-----:R-:W2:Y:S01]  /*831f0*/  LDL.64 R24, [R1+0x10] ;  /* 0x0000100001187983 */ /* 0x001ea20000100a00 */
[----:B------:R-:W-:Y:S02]  /*83200*/  STL.64 [R1+0x300], R16 ;  /* 0x0003001001007387 */ /* 0x000fe40000100a00 */
[----:B------:R0:W-:Y:S02]  /*83210*/  STL.64 [R1+0x308], R18 ;  /* 0x0003081201007387 */ /* 0x0001e40000100a00 */
[----:B0-----:R-:W3:Y:S01]  /*83220*/  LDL.LU.64 R18, [R1+0xb0c8] ;  /* 0x00b0c80001127983 */ /* 0x001ee20000300a00 */
[----:B------:R-:W3:Y:S02]  /*83230*/  LDL.LU.64 R16, [R1+0xb0c0] ;  /* 0x00b0c00001107983 */ /* 0x000ee40000300a00 */
        /* <DEDUP_REMOVED lines=31> */
[----:B------:R-:W3:Y:S02]  /*83430*/  LDL.LU.64 R16, [R1+0xb048] ;  /* 0x00b0480001107983 */ /* 0x000ee40000300a00 */
[----:B-1----:R-:W3:Y:S02]  /*83440*/  LDL.LU.64 R6, [R1+0xb040] ;  /* 0x00b0400001067983 */ /* 0x002ee40000300a00 */
[----:B------:R-:W3:Y:S11]  /*83450*/  LDL.LU.64 R4, [R1+0xb038] ;  /* 0x00b0380001047983 */ /* 0x000ef60000300a00 */
[----:B------:R-:W-:Y:S05]  /*83460*/  @!UPT UIADD3 URZ, URZ, URZ, URZ ;  /* 0x0000003f3f3ff290 */ /* 0x000fea000fffe03f */
[----:B------:R0:W-:Y:S01]  /*83470*/  STL.64 [R1+0x2c0], R20 ;  /* 0x0002c01401007387 */ /* 0x0001e20000100a00 */
[----:B------:R1:W-:Y:S03]  /*83480*/  STL.64 [R1+0x2c8], R22 ;  /* 0x0002c81601007387 */ /* 0x0003e60000100a00 */
        /* <DEDUP_REMOVED lines=8> */
[----:B------:R-:W4:Y:S02]  /*83510*/  LDL.LU R22, [R1+0x288] ;  /* 0x0002880001167983 */ /* 0x000f240000300800 */
[----:B------:R-:W4:Y:S01]  /*83520*/  LDL.LU R23, [R1+0x28c] ;  /* 0x00028c0001177983 */ /* 0x000f220000300800 */
[C---:B---3--:R-:W-:Y:S08]  /*83530*/  HMMA.16816.F32 R16, R4.reuse, R12, R16 ;  /* 0x0000000c0410723c */ /* 0x048ff00000001810 */
[----:B------:R-:W-:Y:S01]  /*83540*/  HMMA.16816.F32 R8, R4, R24, R8 ;  /* 0x000000180408723c */ /* 0x000fe20000001808 */
[----:B------:R-:W-:-:S02]  /*83550*/  IMAD.MOV.U32 R15, RZ, RZ, R13 ;  /* 0x000000ffff0f7224 */ /* 0x000fc400078e000d */
[----:B------:R-:W-:Y:S01]  /*83560*/  IMAD.MOV.U32 R3, RZ, RZ, R25 ;  /* 0x000000ffff037224 */ /* 0x000fe200078e0019 */
[----:B----4-:R-:W-:Y:S01]  /*83570*/  STL.64 [R1+0xb008], R22 ;  /* 0x00b0081601007387 */ /* 0x010fe20000100a00 */
[----:B--2---:R0:W-:Y:S03]  /*83580*/  STL.64 [R1+0xb000], R20 ;  /* 0x00b0001401007387 */ /* 0x0041e60000100a00 */
[----:B0-----:R-:W2:Y:S01]  /*83590*/  LDL.LU R20, [R1+0x290] ;  /* 0x0002900001147983 */ /* 0x001ea20000300800 */
[----:B------:R-:W2:Y:S02]  /*835a0*/  LDL.LU R21, [R1+0x294] ;  /* 0x0002940001157983 */ /* 0x000ea40000300800 */
[----:B------:R-:W2:Y:S02]  /*835b0*/  LDL.LU R22, [R1+0x298] ;  /* 0x0002980001167983 */ /* 0x000ea40000300800 */
[----:B------:R-:W2:Y:S02]  /*835c0*/  LDL.LU R23, [R1+0x29c] ;  /* 0x00029c0001177983 */ /* 0x000ea40000300800 */
[----:B------:R0:W-:Y:S01]  /*835d0*/  STL.64 [R1+0x2b0], R16 ;  /* 0x0002b01001007387 */ /* 0x0001e20000100a00 */
[----:B------:R-:W-:Y:S02]  /*835e0*/  STL.64 [R1+0x2b8], R18 ;  /* 0x0002b81201007387 */ /* 0x000fe40000100a00 */
[----:B------:R-:W3:Y:S02]  /*835f0*/  LDL.LU R14, [R1+0xb030] ;  /* 0x00b03000010e7983 */ /* 0x000ee40000300800 */
[----:B0-----:R-:W-:-:S02]  /*83600*/  IMAD.MOV.U32 R16, RZ, RZ, R12 ;  /* 0x000000ffff107224 */ /* 0x001fc400078e000c */
[----:B------:R-:W4:Y:S03]  /*83610*/  LDL.LU.64 R12, [R1+0xb028] ;  /* 0x00b02800010c7983 */ /* 0x000f260000300a00 */
[----:B------:R0:W-:Y:S02]  /*83620*/  STL [R1+0xaf78], R16 ;  /* 0x00af781001007387 */ /* 0x0001e40000100800 */
[----:B0-----:R-:W4:Y:S01]  /*83630*/  LDL.LU R16, [R1+0x270] ;  /* 0x0002700001107983 */ /* 0x001f220000300800 */
[----:B------:R-:W4:Y:S02]  /*83640*/  LDL.LU R17, [R1+0x274] ;  /* 0x0002740001117983 */ /* 0x000f240000300800 */
[----:B------:R-:W4:Y:S02]  /*83650*/  LDL.LU R18, [R1+0x278] ;  /* 0x0002780001127983 */ /* 0x000f240000300800 */
[----:B------:R-:W4:Y:S01]  /*83660*/  LDL.LU R19, [R1+0x27c] ;  /* 0x00027c0001137983 */ /* 0x000f220000300800 */
[----:B------:R-:W-:Y:S01]  /*83670*/  STL.64 [R1+0x2a0], R8 ;  /* 0x0002a00801007387 */ /* 0x000fe20000100a00 */
[----:B------:R0:W-:Y:S03]  /*83680*/  STL.64 [R1+0x2a8], R10 ;  /* 0x0002a80a01007387 */ /* 0x0001e60000100a00 */
[----:B0-----:R-:W2:Y:S01]  /*83690*/  LDL.LU R11, [R1+0xb020] ;  /* 0x00b02000010b7983 */ /* 0x001ea20000300800 */
[----:B------:R-:W2:Y:S02]  /*836a0*/  LDL.LU.64 R8, [R1+0xb018] ;  /* 0x00b0180001087983 */ /* 0x000ea40000300a00 */
[----:B------:R-:W-:-:S02]  /*836b0*/  IMAD.MOV.U32 R10, RZ, RZ, R24 ;  /* 0x000000ffff0a7224 */ /* 0x000fc400078e0018 */
        /* <DEDUP_REMOVED lines=16> */
[----:B------:R-:W-:Y:S02]  /*837c0*/  STL.64 [R1+0xaed0], R26 ;  /* 0x00aed01a01007387 */ /* 0x000fe40000100a00 */
[----:B------:R0:W-:Y:S02]  /*837d0*/  STL.64 [R1+0xaec8], R24 ;  /* 0x00aec81801007387 */ /* 0x0001e40000100a00 */
[----:B0-----:R-:W2:Y:S01]  /*837e0*/  LDL.64 R24, [R1+0x1e0] ;  /* 0x0001e00001187983 */ /* 0x001ea20000100a00 */
[C---:B----4-:R-:W-:Y:S03]  /*837f0*/  HMMA.16816.F32 R16, R4.reuse, R12, R16 ;  /* 0x0000000c0410723c */ /* 0x050fe60000001810 */
[----:B--2---:R-:W-:Y:S11]  /*83800*/  STL.64 [R1+0xafc8], R24 ;  /* 0x00afc81801007387 */ /* 0x004ff60000100a00 */
[----:B------:R-:W-:Y:S09]  /*83810*/  @!UPT UIADD3 URZ, URZ, URZ, URZ ;  /* 0x0000003f3f3ff290 */ /* 0x000ff2000fffe03f */
[----:B------:R-:W-:Y:S02]  /*83820*/  STL.64 [R1+0x270], R16 ;  /* 0x0002701001007387 */ /* 0x000fe40000100a00 */
[----:B------:R0:W-:Y:S02]  /*83830*/  STL.64 [R1+0x278], R18 ;  /* 0x0002781201007387 */ /* 0x0001e40000100a00 */
[----:B0-----:R-:W-:Y:S01]  /*83840*/  HMMA.16816.F32 R16, R4, R8, R20 ;  /* 0x000000080410723c */ /* 0x001fe20000001814 */
[----:B------:R-:W-:Y:S01]  /*83850*/  STL [R1+0xaf88], R15 ;  /* 0x00af880f01007387 */ /* 0x000fe20000100800 */
[----:B------:R-:W-:Y:S02]  /*83860*/  STL.64 [R1+0xaf80], R12 ;  /* 0x00af800c01007387 */ /* 0x000fe40000100a00 */
[----:B------:R-:W2:Y:S02]  /*83870*/  LDL.64 R24, [R1+0x30] ;  /* 0x0000300001187983 */ /* 0x000ea40000100a00 */
[----:B------:R-:W-:Y:S01]  /*83880*/  STL [R1+0xaf98], R11 ;  /* 0x00af980b01007387 */ /* 0x000fe20000100800 */
[----:B---3--:R-:W0:Y:S11]  /*83890*/  LDSM.16.MT88.4 R20, [R14+0x10300] ;  /* 0x010300000e14783b */ /* 0x008e360000004200 */
[----:B------:R-:W-:Y:S05]  /*838a0*/  @!UPT UIADD3 URZ, URZ, URZ, URZ ;  /* 0x0000003f3f3ff290 */ /* 0x000fea000fffe03f */
[----:B------:R-:W-:Y:S01]  /*838b0*/  STL.64 [R1+0x260], R16 ;  /* 0x0002601001007387 */ /* 0x000fe20000100a00 */
[----:B------:R-:W-:Y:S02]  /*838c0*/  STL.64 [R1+0x268], R18 ;  /* 0x0002681201007387 */ /* 0x000fe40000100a00 */
[----:B------:R1:W-:Y:S02]  /*838d0*/  STL.64 [R1+0xaf90], R8 ;  /* 0x00af900801007387 */ /* 0x0003e40000100a00 */
[----:B-1----:R-:W3:Y:S01]  /*838e0*/  LDL.64 R8, [R1+0x1c0] ;  /* 0x0001c00001087983 */ /* 0x002ee20000100a00 */
[----:B------:R-:W-:Y:S03]  /*838f0*/  STL [R1+0xafb0], R10 ;  /* 0x00afb00a01007387 */ /* 0x000fe60000100800 */
[----:B---3--:R1:W-:Y:S04]  /*83900*/  STL.64 [R1+0xafa8], R8 ;  /* 0x00afa80801007387 */ /* 0x0083e80000100a00 */
[----:B-1----:R-:W3:Y:S01]  /*83910*/  LDL.LU R8, [R1+0x660] ;  /* 0x0006600001087983 */ /* 0x002ee20000300800 */
[----:B------:R-:W3:Y:S02]  /*83920*/  LDL.LU R9, [R1+0x664] ;  /* 0x0006640001097983 */ /* 0x000ee40000300800 */
[----:B------:R-:W4:Y:S02]  /*83930*/  LDL.LU R10, [R1+0x668] ;  /* 0x00066800010a7983 */ /* 0x000f240000300800 */
[----:B------:R-:W4:Y:S02]  /*83940*/  LDL.LU R11, [R1+0x66c] ;  /* 0x00066c00010b7983 */ /* 0x000f240000300800 */
[----:B----4-:R-:W-:Y:S01]  /*83950*/  STL.64 [R1+0xafc0], R10 ;  /* 0x00afc00a01007387 */ /* 0x010fe20000100a00 */
[----:B---3--:R1:W-:Y:S03]  /*83960*/  STL.64 [R1+0xafb8], R8 ;  /* 0x00afb80801007387 */ /* 0x0083e60000100a00 */
        /* <DEDUP_REMOVED lines=8> */
[----:B------:R-:W3:Y:S02]  /*839f0*/  LDL.LU R10, [R1+0x258] ;  /* 0x00025800010a7983 */ /* 0x000ee40000300800 */
[----:B------:R-:W3:Y:S02]  /*83a00*/  LDL.LU R11, [R1+0x25c] ;  /* 0x00025c00010b7983 */ /* 0x000ee40000300800 */
[----:B------:R-:W-:-:S02]  /*83a10*/  IMAD.MOV.U32 R16, RZ, RZ, R2 ;  /* 0x000000ffff107224 */ /* 0x000fc400078e0002 */
[----:B------:R-:W-:-:S05]  /*83a20*/  IMAD.MOV.U32 R17, RZ, RZ, R0 ;  /* 0x000000ffff117224 */ /* 0x000fca00078e0000 */
[----:B------:R1:W-:Y:S04]  /*83a30*/  STL.64 [R1+0xafa0], R16 ;  /* 0x00afa01001007387 */ /* 0x0003e80000100a00 */
[----:B-1----:R-:W4:Y:S01]  /*83a40*/  LDL.LU R16, [R1+0x650] ;  /* 0x0006500001107983 */ /* 0x002f220000300800 */
[----:B------:R-:W4:Y:S02]  /*83a50*/  LDL.LU R17, [R1+0x654] ;  /* 0x0006540001117983 */ /* 0x000f240000300800 */
[----:B------:R-:W4:Y:S02]  /*83a60*/  LDL.LU R18, [R1+0x658] ;  /* 0x0006580001127983 */ /* 0x000f240000300800 */
[----:B------:R-:W4:Y:S01]  /*83a70*/  LDL.LU R19, [R1+0x65c] ;  /* 0x00065c0001137983 */ /* 0x000f220000300800 */
[----:B------:R-:W4:Y:S01]  /*83a80*/  LDL.LU R12, [R1+0x640] ;  /* 0x00064000010c7983 */ /* 0x000f220000300800 */
[----:B------:R-:W4:Y:S02]  /*83a90*/  LDL.LU R13, [R1+0x644] ;  /* 0x00064400010d7983 */ /* 0x000f240000300800 */
[----:B------:R-:W4:Y:S02]  /*83aa0*/  LDL.LU R14, [R1+0x648] ;  /* 0x00064800010e7983 */ /* 0x000f240000300800 */
[----:B------:R-:W4:Y:S01]  /*83ab0*/  LDL.LU R15, [R1+0x64c] ;  /* 0x00064c00010f7983 */ /* 0x000f220000300800 */
[----:B0-----:R-:W-:Y:S01]  /*83ac0*/  STL.64 [R1+0xadc8], R22 ;  /* 0x00adc81601007387 */ /* 0x001fe20000100a00 */
[----:B------:R0:W-:Y:S02]  /*83ad0*/  STL.64 [R1+0xadc0], R20 ;  /* 0x00adc01401007387 */ /* 0x0001e40000100a00 */
[----:B--2---:R-:W-:-:S02]  /*83ae0*/  IMAD.MOV.U32 R2, RZ, RZ, R24 ;  /* 0x000000ffff027224 */ /* 0x004fc400078e0018 */
[----:B------:R-:W-:Y:S01]  /*83af0*/  IMAD.MOV.U32 R0, RZ, RZ, R25 ;  /* 0x000000ffff007224 */ /* 0x000fe200078e0019 */
[----:B0-----:R-:W2:Y:S01]  /*83b00*/  LDL.LU.64 R20, [R1+0x160] ;  /* 0x0001600001147983 */ /* 0x001ea20000300a00 */
[C---:B---3--:R-:W-:Y:S11]  /*83b10*/  HMMA.16816.F32 R8, R4.reuse, R24, R8 ;  /* 0x000000180408723c */ /* 0x048ff60000001808 */
[----:B------:R-:W-:Y:S11]  /*83b20*/  @!UPT UIADD3 URZ, URZ, URZ, URZ ;  /* 0x0000003f3f3ff290 */ /* 0x000ff6000fffe03f */
[----:B------:R-:W-:Y:S01]  /*83b30*/  @!UPT UIADD3 URZ, URZ, URZ, URZ ;  /* 0x0000003f3f3ff290 */ /* 0x000fe2000fffe03f */
[----:B------:R-:W-:Y:S01]  /*83b40*/  STL.64 [R1+0x250], R8 ;  /* 0x0002500801007387 */ /* 0x000fe20000100a00 */
[----:B------:R0:W-:Y:S03]  /*83b50*/  STL.64 [R1+0x258], R10 ;  /* 0x0002580a01007387 */ /* 0x0001e60000100a00 */
[----:B0-----:R-:W3:Y:S01]  /*83b60*/  LDL.LU.64 R10, [R1+0xafd8] ;  /* 0x00afd800010a7983 */ /* 0x001ee20000300a00 */
[----:B------:R-:W3:Y:S02]  /*83b70*/  LDL.LU.64 R8, [R1+0xafd0] ;  /* 0x00afd00001087983 */ /* 0x000ee40000300a00 */
[----:B------:R-:W3:Y:S02]  /*83b80*/  LDL.LU.64 R24, [R1+0xafc8] ;  /* 0x00afc80001187983 */ /* 0x000ee40000300a00 */
[----:B------:R-:W-:Y:S01]  /*83b90*/  STL [R1+0xaeac], R0 ;  /* 0x00aeac0001007387 */ /* 0x000fe20000100800 */
[----:B------:R-:W-:Y:S01]  /*83ba0*/  STL [R1+0xaea8], R2 ;  /* 0x00aea80201007387 */ /* 0x000fe20000100800 */
        /* <DEDUP_REMOVED lines=8> */
[----:B------:R-:W2:Y:S02]  /*83c30*/  LDL R24, [R1] ;  /* 0x0000000001187983 */ /* 0x000ea40000100800 */
[----:B------:R-:W2:Y:S02]  /*83c40*/  LDL R25, [R1+0x4] ;  /* 0x0000040001197983 */ /* 0x000ea40000100800 */
[----:B--2---:R0:W-:Y:S04]  /*83c50*/  STL.64 [R1+0xaee8], R24 ;  /* 0x00aee81801007387 */ /* 0x0041e80000100a00 */
[----:B0-----:R-:W3:Y:S01]  /*83c60*/  LDL R24, [R1+0x1d0] ;  /* 0x0001d00001187983 */ /* 0x001ee20000100800 */
[----:B------:R-:W-:-:S02]  /*83c70*/  IMAD.MOV.U32 R25, RZ, RZ, R29 ;  /* 0x000000ffff197224 */ /* 0x000fc400078e001d */
[----:B------:R-:W-:Y:S02]  /*83c80*/  STL [R1+0xaeb4], R23 ;  /* 0x00aeb41701007387 */ /* 0x000fe40000100800 */
[----:B------:R-:W-:Y:S03]  /*83c90*/  STL [R1+0xaeb0], R28 ;  /* 0x00aeb01c01007387 */ /* 0x000fe60000100800 */
[C---:B---3--:R-:W-:Y:S01]  /*83ca0*/  HMMA.16816.F32 R24, R4.reuse, R24, R8 ;  /* 0x000000180418723c */ /* 0x048fe20000001808 */
[----:B------:R-:W2:Y:S01]  /*83cb0*/  LDL.LU R10, [R1+0xafb0] ;  /* 0x00afb000010a7983 */ /* 0x000ea20000300800 */
[----:B------:R-:W4:Y:S11]  /*83cc0*/  LDL.LU.64 R8, [R1+0xafa8] ;  /* 0x00afa80001087983 */ /* 0x000f360000300a00 */
[----:B------:R-:W-:Y:S10]  /*83cd0*/  @!UPT UIADD3 URZ, URZ, URZ, URZ ;  /* 0x0000003f3f3ff290 */ /* 0x000ff4000fffe03f */
[----:B------:R0:W-:Y:S01]  /*83ce0*/  STL.64 [R1+0x660], R24 ;  /* 0x0006601801007387 */ /* 0x0001e20000100a00 */
[----:B------:R-:W-:Y:S02]  /*83cf0*/  STL.64 [R1+0x668], R26 ;  /* 0x0006681a01007387 */ /* 0x000fe40000100a00 */
[----:B0-----:R-:W-:Y:S01]  /*83d00*/  IMAD.MOV.U32 R25, RZ, RZ, R3 ;  /* 0x000000ffff197224 */ /* 0x001fe200078e0003 */
[----:B----4-:R-:W-:Y:S01]  /*83d10*/  HMMA.16816.F32 R16, R4, R8, R16 ;  /* 0x000000080410723c */ /* 0x010fe20000001810 */
[----:B--2---:R-:W-:-:S05]  /*83d20*/  IMAD.MOV.U32 R24, RZ, RZ, R10 ;  /* 0x000000ffff187224 */ /* 0x004fca00078e000a */
[----:B------:R0:W-:Y:S04]  /*83d30*/  STL.64 [R1+0xaf00], R24 ;  /* 0x00af001801007387 */ /* 0x0001e80000100a00 */
[----:B0-----:R-:W2:Y:S11]  /*83d40*/  LDL.64 R24, [R1+0x1a0] ;  /* 0x0001a00001187983 */ /* 0x001eb60000100a00 */
[----:B------:R-:W-:Y:S02]  /*83d50*/  @!UPT UIADD3 URZ, URZ, URZ, URZ ;  /* 0x0000003f3f3ff290 */ /* 0x000fe4000fffe03f */
[----:B------:R0:W-:Y:S01]  /*83d60*/  STL.64 [R1+0x650], R16 ;  /* 0x0006501001007387 */ /* 0x0001e20000100a00 */
[----:B------:R-:W-:Y:S03]  /*83d70*/  STL.64 [R1+0x658], R18 ;  /* 0x0006581201007387 */ /* 0x000fe60000100a00 */
[----:B0-----:R-:W3:Y:S01]  /*83d80*/  LDL.LU.64 R16, [R1+0xafa0] ;  /* 0x00afa00001107983 */ /* 0x001ee20000300a00 */
[----:B------:R-:W-:Y:S02]  /*83d90*/  IMAD.MOV.U32 R22, RZ, RZ, R8 ;  /* 0x000000ffff167224 */ /* 0x000fe400078e0008 */
[----:B------:R-:W-:Y:S02]  /*83da0*/  IMAD.MOV.U32 R3, RZ, RZ, R9 ;  /* 0x000000ffff037224 */ /* 0x000fe400078e0009 */
[----:B------:R-:W4:Y:S01]  /*83db0*/  LDL.LU R11, [R1+0xaf98] ;  /* 0x00af9800010b7983 */ /* 0x000f220000300800 */
[----:B------:R-:W2:Y:S01]  /*83dc0*/  LDL.LU.64 R8, [R1+0xaf90] ;  /* 0x00af900001087983 */ /* 0x000ea20000300a00 */
[----:B------:R-:W-:Y:S02]  /*83dd0*/  STL [R1+0xaf38], R22 ;  /* 0x00af381601007387 */ /* 0x000fe40000100800 */
[----:B------:R0:W-:Y:S02]  /*83de0*/  STL.64 [R1+0xaf30], R20 ;  /* 0x00af301401007387 */ /* 0x0001e40000100a00 */
[----:B0-----:R-:W2:Y:S01]  /*83df0*/  LDL.LU R20, [R1+0x630] ;  /* 0x0006300001147983 */ /* 0x001ea20000300800 */
[----:B------:R-:W2:Y:S02]  /*83e00*/  LDL.LU R21, [R1+0x634] ;  /* 0x0006340001157983 */ /* 0x000ea40000300800 */
[----:B------:R-:W2:Y:S02]  /*83e10*/  LDL.LU R22, [R1+0x638] ;  /* 0x0006380001167983 */ /* 0x000ea40000300800 */
[----:B------:R-:W2:Y:S01]  /*83e20*/  LDL.LU R23, [R1+0x63c] ;  /* 0x00063c0001177983 */ /* 0x000ea20000300800 */
[C---:B---3--:R-:W-:Y:S01]  /*83e30*/  HMMA.16816.F32 R16, R4.reuse, R16, R12 ;  /* 0x000000100410723c */ /* 0x048fe2000000180c */
[----:B------:R-:W3:Y:S01]  /*83e40*/  LDL.LU R15, [R1+0xaf88] ;  /* 0x00af8800010f7983 */ /* 0x000ee20000300800 */
[----:B------:R-:W4:Y:S11]  /*83e50*/  LDL.LU.64 R12, [R1+0xaf80] ;  /* 0x00af8000010c7983 */ /* 0x000f360000300a00 */
[----:B------:R-:W-:Y:S10]  /*83e60*/  @!UPT UIADD3 URZ, URZ, URZ, URZ ;  /* 0x0000003f3f3ff290 */ /* 0x000ff4000fffe03f */
[----:B------:R0:W-:Y:S01]  /*83e70*/  STL.64 [R1+0x640], R16 ;  /* 0x0006401001007387 */ /* 0x0001e20000100a00 */
[----:B------:R1:W-:Y:S03]  /*83e80*/  STL.64 [R1+0x648], R18 ;  /* 0x0006481201007387 */ /* 0x0003e60000100a00 */
[----:B0-----:R-:W4:Y:S01]  /*83e90*/  LDL.LU R16, [R1+0xaf78] ;  /* 0x00af780001107983 */ /* 0x001f220000300800 */
[----:B--2---:R-:W-:Y:S01]  /*83ea0*/  HMMA.16816.F32 R20, R4, R24, R20 ;  /* 0x000000180414723c */ /* 0x004fe20000001814 */
[----:B------:R-:W-:Y:S02]  /*83eb0*/  IMAD.MOV.U32 R14, RZ, RZ, R24 ;  /* 0x000000ffff0e7224 */ /* 0x000fe400078e0018 */
[----:B------:R-:W-:Y:S11]  /*83ec0*/  IMAD.MOV.U32 R10, RZ, RZ, R25 ;  /* 0x000000ffff0a7224 */ /* 0x000ff600078e0019 */
[----:B------:R-:W-:Y:S09]  /*83ed0*/  @!UPT UIADD3 URZ, URZ, URZ, URZ ;  /* 0x0000003f3f3ff290 */ /* 0x000ff2000fffe03f */
[----:B------:R-:W-:Y:S01]  /*83ee0*/  STL.64 [R1+0x630], R20 ;  /* 0x0006301401007387 */ /* 0x000fe20000100a00 */
[----:B------:R-:W-:Y:S02]  /*83ef0*/  STL.64 [R1+0x638], R22 ;  /* 0x0006381601007387 */ /* 0x000fe40000100a00 */
[----:B------:R-:W-:Y:S02]  /*83f00*/  STL [R1+0xaf68], R14 ;  /* 0x00af680e01007387 */ /* 0x000fe40000100800 */
[----:B---3--:R-:W-:Y:S01]  /*83f10*/  IMAD.MOV.U32 R25, RZ, RZ, R15 ;  /* 0x000000ffff197224 */ /* 0x008fe200078e000f */
[----:B----4-:R-:W-:Y:S01]  /*83f20*/  STL.64 [R1+0xaf60], R12 ;  /* 0x00af600c01007387 */ /* 0x010fe20000100a00 */
[----:B------:R-:W-:-:S05]  /*83f30*/  IMAD.MOV.U32 R24, RZ, RZ, R16 ;  /* 0x000000ffff187224 */ /* 0x000fca00078e0010 */
[----:B------:R-:W-:Y:S01]  /*83f40*/  STL.64 [R1+0xaf28], R24 ;  /* 0x00af281801007387 */ /* 0x000fe20000100a00 */
[----:B------:R-:W2:Y:S02]  /*83f50*/  LDL.LU R16, [R1+0x240] ;  /* 0x0002400001107983 */ /* 0x000ea40000300800 */
[----:B------:R-:W2:Y:S02]  /*83f60*/  LDL.LU R17, [R1+0x244] ;  /* 0x0002440001117983 */ /* 0x000ea40000300800 */
[----:B-1----:R-:W3:Y:S01]  /*83f70*/  LDL.LU R18, [R1+0x248] ;  /* 0x0002480001127983 */ /* 0x002ee20000300800 */
[----:B------:R-:W3:Y:S04]  /*83f80*/  LDL.LU R19, [R1+0x24c] ;  /* 0x00024c0001137983 */ /* 0x000ee80000300800 */
[----:B---3--:R-:W-:Y:S01]  /*83f90*/  STL.64 [R1+0xaf48], R18 ;  /* 0x00af481201007387 */ /* 0x008fe20000100a00 */
[----:B--2---:R0:W-:Y:S03]  /*83fa0*/  STL.64 [R1+0xaf40], R16 ;  /* 0x00af401001007387 */ /* 0x0041e60000100a00 */
[----:B0-----:R-:W2:Y:S04]  /*83fb0*/  LDL.64 R16, [R1+0x180] ;  /* 0x0001800001107983 */ /* 0x001ea80000100a00 */
[----:B--2---:R0:W-:Y:S01]  /*83fc0*/  STL.64 [R1+0xaf70], R16 ;  /* 0x00af701001007387 */ /* 0x0041e20000100a00 */
[----:B------:R-:W2:Y:S02]  /*83fd0*/  LDL.LU R20, [R1+0x600] ;  /* 0x0006000001147983 */ /* 0x000ea40000300800 */
[----:B------:R-:W2:Y:S02]  /*83fe0*/  LDL.LU R21, [R1+0x604] ;  /* 0x0006040001157983 */ /* 0x000ea40000300800 */
[----:B------:R-:W3:Y:S01]  /*83ff0*/  LDL.LU R22, [R1+0x608] ;  /* 0x0006080001167983 */ /* 0x000ee20000300800 */
[----:B------:R-:W3:Y:S04]  /*84000*/  LDL.LU R23, [R1+0x60c] ;  /* 0x00060c0001177983 */ /* 0x000ee80000300800 */
[----:B0-----:R-:W4:Y:S01]  /*84010*/  LDL.LU R16, [R1+0x620] ;  /* 0x0006200001107983 */ /* 0x001f220000300800 */
[----:B------:R-:W4:Y:S02]  /*84020*/  LDL.LU R17, [R1+0x624] ;  /* 0x0006240001117983 */ /* 0x000f240000300800 */
[----:B------:R-:W4:Y:S02]  /*84030*/  LDL.LU R18, [R1+0x628] ;  /* 0x0006280001127983 */ /* 0x000f240000300800 */
[----:B------:R-:W4:Y:S01]  /*84040*/  LDL.LU R19, [R1+0x62c] ;  /* 0x00062c0001137983 */ /* 0x000f220000300800 */
[----:B------:R-:W4:Y:S04]  /*84050*/  LDL.64 R12, [R1+0x190] ;  /* 0x00019000010c7983 */ /* 0x000f280000100a00 */
[----:B---3--:R-:W-:Y:S01]  /*84060*/  STL.64 [R1+0xaf58], R22 ;  /* 0x00af581601007387 */ /* 0x008fe20000100a00 */
[----:B--2---:R0:W-:Y:S03]  /*84070*/  STL.64 [R1+0xaf50], R20 ;  /* 0x00af501401007387 */ /* 0x0041e60000100a00 */
[----:B0-----:R-:W2:Y:S01]  /*84080*/  LDL.LU R20, [R1+0x610] ;  /* 0x0006100001147983 */ /* 0x001ea20000300800 */
[----:B------:R-:W2:Y:S02]  /*84090*/  LDL.LU R21, [R1+0x614] ;  /* 0x0006140001157983 */ /* 0x000ea40000300800 */
[----:B------:R-:W2:Y:S02]  /*840a0*/  LDL.LU R22, [R1+0x618] ;  /* 0x0006180001167983 */ /* 0x000ea40000300800 */
[----:B------:R-:W2:Y:S01]  /*840b0*/  LDL.LU R23, [R1+0x61c] ;  /* 0x00061c0001177983 */ /* 0x000ea20000300800 */
[----:B------:R-:W3:Y:S01]  /*840c0*/  LDL.64 R24, [R1+0x170] ;  /* 0x0001700001187983 */ /* 0x000ee20000100a00 */
        /* <DEDUP_REMOVED lines=24> */
[----:B------:R-:W2:Y:S02]  /*84250*/  LDL.LU R11, [R1+0x5fc] ;  /* 0x0005fc00010b7983 */ /* 0x000ea40000300800 */
[----:B------:R0:W-:Y:S01]  /*84260*/  STL.64 [R1+0x620], R16 ;  /* 0x0006201001007387 */ /* 0x0001e20000100a00 */
[----:B------:R-:W-:Y:S03]  /*84270*/  STL.64 [R1+0x628], R18 ;  /* 0x0006281201007387 */ /* 0x000fe60000100a00 */
[----:B0-----:R-:W4:Y:S01]  /*84280*/  LDL.LU.64 R16, [R1+0xaf70] ;  /* 0x00af700001107983 */ /* 0x001f220000300a00 */
[----:B------:R-:W-:-:S02]  /*84290*/  IMAD.MOV.U32 R29, RZ, RZ, R12 ;  /* 0x000000ffff1d7224 */ /* 0x000fc400078e000c */
[----:B------:R-:W-:Y:S02]  /*842a0*/  IMAD.MOV.U32 R15, RZ, RZ, R13 ;  /* 0x000000ffff0f7224 */ /* 0x000fe400078e000d */
[----:B------:R-:W2:Y:S01]  /*842b0*/  LDL.LU R14, [R1+0xaf68] ;  /* 0x00af6800010e7983 */ /* 0x000ea20000300800 */
[----:B------:R-:W2:Y:S01]  /*842c0*/  LDL.LU.64 R12, [R1+0xaf60] ;  /* 0x00af6000010c7983 */ /* 0x000ea20000300a00 */
[C---:B----4-:R-:W-:Y:S11]  /*842d0*/  HMMA.16816.F32 R20, R4.reuse, R16, R20 ;  /* 0x000000100414723c */ /* 0x050ff60000001814 */
[----:B------:R-:W-:Y:S11]  /*842e0*/  @!UPT UIADD3 URZ, URZ, URZ, URZ ;  /* 0x0000003f3f3ff290 */ /* 0x000ff6000fffe03f */
[----:B------:R-:W-:Y:S01]  /*842f0*/  @!UPT UIADD3 URZ, URZ, URZ, URZ ;  /* 0x0000003f3f3ff290 */ /* 0x000fe2000fffe03f */
[----:B------:R-:W-:Y:S01]  /*84300*/  STL.64 [R1+0x610], R20 ;  /* 0x0006101401007387 */ /* 0x000fe20000100a00 */
[----:B------:R0:W-:Y:S03]  /*84310*/  STL.64 [R1+0x618], R22 ;  /* 0x0006181601007387 */ /* 0x0001e60000100a00 */
[----:B0-----:R-:W3:Y:S01]  /*84320*/  LDL.LU.64 R22, [R1+0xaf58] ;  /* 0x00af580001167983 */ /* 0x001ee20000300a00 */
[----:B------:R-:W3:Y:S02]  /*84330*/  LDL.LU.64 R20, [R1+0xaf50] ;  /* 0x00af500001147983 */ /* 0x000ee40000300a00 */
[----:B------:R-:W-:Y:S02]  /*84340*/  IMAD.MOV.U32 R0, RZ, RZ, R16 ;  /* 0x000000ffff007224 */ /* 0x000fe400078e0010 */
[----:B------:R-:W-:Y:S01]  /*84350*/  IMAD.MOV.U32 R2, RZ, RZ, R17 ;  /* 0x000000ffff027224 */ /* 0x000fe200078e0011 */
[----:B------:R-:W4:Y:S01]  /*84360*/  LDL.LU.64 R18, [R1+0xaf48] ;  /* 0x00af480001127983 */ /* 0x000f220000300a00 */
[----:B------:R-:W4:Y:S01]  /*84370*/  LDL.LU.64 R16, [R1+0xaf40] ;  /* 0x00af400001107983 */ /* 0x000f220000300a00 */
[C---:B---3--:R-:W-:Y:S11]  /*84380*/  HMMA.16816.F32 R20, R4.reuse, R24, R20 ;  /* 0x000000180414723c */ /* 0x048ff60000001814 */
[----:B------:R-:W-:Y:S11]  /*84390*/  @!UPT UIADD3 URZ, URZ, URZ, URZ ;  /* 0x0000003f3f3ff290 */ /* 0x000ff6000fffe03f */
[----:B------:R-:W-:Y:S01]  /*843a0*/  @!UPT UIADD3 URZ, URZ, URZ, URZ ;  /* 0x0000003f3f3ff290 */ /* 0x000fe2000fffe03f */
[----:B------:R-:W-:Y:S01]  /*843b0*/  STL.64 [R1+0x600], R20 ;  /* 0x0006001401007387 */ /* 0x000fe20000100a00 */
[----:B------:R0:W-:Y:S03]  /*843c0*/  STL.64 [R1+0x608], R22 ;  /* 0x0006081601007387 */ /* 0x0001e60000100a00 */
[----:B0-----:R-:W3:Y:S01]  /*843d0*/  LDL.LU R22, [R1+0xaf38] ;  /* 0x00af380001167983 */ /* 0x001ee20000300800 */
[----:B------:R-:W4:Y:S02]  /*843e0*/  LDL.LU.64 R20, [R1+0xaf30] ;  /* 0x00af300001147983 */ /* 0x000f240000300a00 */
[----:B------:R-:W-:Y:S02]  /*843f0*/  IMAD.MOV.U32 R23, RZ, RZ, R24 ;  /* 0x000000ffff177224 */ /* 0x000fe400078e0018 */
[----:B------:R-:W-:Y:S02]  /*84400*/  IMAD.MOV.U32 R28, RZ, RZ, R25 ;  /* 0x000000ffff1c7224 */ /* 0x000fe400078e0019 */
[----:B------:R-:W2:Y:S01]  /*84410*/  LDL.LU.64 R24, [R1+0xaf28] ;  /* 0x00af280001187983 */ /* 0x000ea20000300a00 */
[----:B----4-:R-:W-:Y:S03]  /*84420*/  HMMA.16816.F32 R4, R4, R20, R16 ;  /* 0x000000140404723c */ /* 0x010fe60000001810 */
[----:B------:R-:W2:Y:S01]  /*84430*/  LDL.LU.64 R18, [R1+0xaf20] ;  /* 0x00af200001127983 */ /* 0x000ea20000300a00 */
[----:B------:R-:W2:Y:S11]  /*84440*/  LDL.LU.64 R16, [R1+0xaf18] ;  /* 0x00af180001107983 */ /* 0x000eb60000300a00 */
[----:B------:R-:W-:Y:S08]  /*84450*/  @!UPT UIADD3 URZ, URZ, URZ, URZ ;  /* 0x0000003f3f3ff290 */ /* 0x000ff0000fffe03f */
[----:B------:R-:W-:Y:S01]  /*84460*/  STL.64 [R1+0x240], R4 ;  /* 0x0002400401007387 */ /* 0x000fe20000100a00 */
[----:B------:R0:W-:Y:S03]  /*84470*/  STL.64 [R1+0x248], R6 ;  /* 0x0002480601007387 */ /* 0x0001e60000100a00 */
[----:B0-----:R-:W4:Y:S01]  /*84480*/  LDL R7, [R1+0x8f0] ;  /* 0x0008f00001077983 */ /* 0x001f220000100800 */
[----:B------:R-:W-:Y:S01]  /*84490*/  STL.64 [R1+0xadd8], R20 ;  /* 0x00add81401007387 */ /* 0x000fe20000100a00 */
[C---:B--2---:R-:W-:Y:S02]  /*844a0*/  HMMA.16816.F32 R24, R16.reuse, R24, R8 ;  /* 0x000000181018723c */ /* 0x044fe40000001808 */
[----:B------:R-:W2:Y:S01]  /*844b0*/  LDL.LU.64 R10, [R1+0xaf10] ;  /* 0x00af1000010a7983 */ /* 0x000ea20000300a00 */
[----:B------:R-:W2:Y:S11]  /*844c0*/  LDL.LU.64 R8, [R1+0xaf08] ;  /* 0x00af080001087983 */ /* 0x000eb60000300a00 */
[----:B------:R-:W-:Y:S09]  /*844d0*/  @!UPT UIADD3 URZ, URZ, URZ, URZ ;  /* 0x0000003f3f3ff290 */ /* 0x000ff2000fffe03f */
[----:B------:R0:W-:Y:S01]  /*844e0*/  STL.64 [R1+0x5f0], R24 ;  /* 0x0005f01801007387 */ /* 0x0001e20000100a00 */
[----:B------:R2:W-:Y:S03]  /*844f0*/  STL.64 [R1+0x5f8], R26 ;  /* 0x0005f81a01007387 */ /* 0x0005e60000100a00 */
[----:B----4-:R-:W1:Y:S04]  /*84500*/  LDSM.16.MT88.4 R4, [R7+0x10380] ;  /* 0x010380000704783b */ /* 0x010e680000004200 */
        /* <DEDUP_REMOVED lines=23> */
[----:B----4-:R-:W-:Y:S02]  /*84680*/  STL.64 [R1+0xad88], R26 ;  /* 0x00ad881a01007387 */ /* 0x010fe40000100a00 */
[----:B------:R0:W-:Y:S02]  /*84690*/  STL.64 [R1+0xad80], R24 ;  /* 0x00ad801801007387 */ /* 0x0001e40000100a00 */
[----:B0-----:R-:W4:Y:S01]  /*846a0*/  LDL.LU R24, [R1+0x5b0] ;  /* 0x0005b00001187983 */ /* 0x001f220000300800 */
[----:B------:R-:W4:Y:S02]  /*846b0*/  LDL.LU R25, [R1+0x5b4] ;  /* 0x0005b40001197983 */ /* 0x000f240000300800 */
[----:B------:R-:W4:Y:S02]  /*846c0*/  LDL.LU R26, [R1+0x5b8] ;  /* 0x0005b800011a7983 */ /* 0x000f240000300800 */
[----:B------:R-:W4:Y:S01]  /*846d0*/  LDL.LU R27, [R1+0x5bc] ;  /* 0x0005bc00011b7983 */ /* 0x000f220000300800 */
[----:B------:R-:W-:Y:S01]  /*846e0*/  STL.64 [R1+0xae70], R12 ;  /* 0x00ae700c01007387 */ /* 0x000fe20000100a00 */
[C---:B----4-:R-:W-:Y:S11]  /*846f0*/  HMMA.16816.F32 R24, R16.reuse, R12, R24 ;  /* 0x0000000c1018723c */ /* 0x050ff60000001818 */
[----:B------:R-:W-:Y:S11]  /*84700*/  @!UPT UIADD3 URZ, URZ, URZ, URZ ;  /* 0x0000003f3f3ff290 */ /* 0x000ff6000fffe03f */
[----:B------:R-:W-:Y:S01]  /*84710*/  @!UPT UIADD3 URZ, URZ, URZ, URZ ;  /* 0x0000003f3f3ff290 */ /* 0x000fe2000fffe03f */
[----:B------:R0:W-:Y:S01]  /*84720*/  STL.64 [R1+0x5b0], R24 ;  /* 0x0005b01801007387 */ /* 0x0001e20000100a00 */
[----:B------:R-:W-:Y:S03]  /*84730*/  STL.64 [R1+0x5b8], R26 ;  /* 0x0005b81a01007387 */ /* 0x000fe60000100a00 */
[----:B0-----:R-:W4:Y:S04]  /*84740*/  LDL.LU.64 R24, [R1] ;  /* 0x0000000001187983 */ /* 0x001f280000300a00 */
[----:B----4-:R0:W-:Y:S04]  /*84750*/  STL.64 [R1+0xada0], R24 ;  /* 0x00ada01801007387 */ /* 0x0101e80000100a00 */
[----:B0-----:R-:W4:Y:S01]  /*84760*/  LDL.LU R24, [R1+0x5a0] ;  /* 0x0005a00001187983 */ /* 0x001f220000300800 */
[----:B------:R-:W4:Y:S02]  /*84770*/  LDL.LU R25, [R1+0x5a4] ;  /* 0x0005a40001197983 */ /* 0x000f240000300800 */
[----:B------:R-:W4:Y:S02]  /*84780*/  LDL.LU R26, [R1+0x5a8] ;  /* 0x0005a800011a7983 */ /* 0x000f240000300800 */
[----:B------:R-:W4:Y:S01]  /*84790*/  LDL.LU R27, [R1+0x5ac] ;  /* 0x0005ac00011b7983 */ /* 0x000f220000300800 */
[----:B--2---:R-:W-:Y:S01]  /*847a0*/  STL [R1+0xae48], R11 ;  /* 0x00ae480b01007387 */ /* 0x004fe20000100800 */
[----:B------:R-:W-:Y:S01]  /*847b0*/  STL.64 [R1+0xae40], R8 ;  /* 0x00ae400801007387 */ /* 0x000fe20000100a00 */
[----:B----4-:R-:W-:Y:S11]  /*847c0*/  HMMA.16816.F32 R24, R16, R8, R24 ;  /* 0x000000081018723c */ /* 0x010ff60000001818 */
[----:B------:R-:W-:Y:S11]  /*847d0*/  @!UPT UIADD3 URZ, URZ, URZ, URZ ;  /* 0x0000003f3f3ff290 */ /* 0x000ff6000fffe03f */
[----:B------:R-:W-:Y:S01]  /*847e0*/  @!UPT UIADD3 URZ, URZ, URZ, URZ ;  /* 0x0000003f3f3ff290 */ /* 0x000fe2000fffe03f */
[----:B------:R0:W-:Y:S01]  /*847f0*/  STL.64 [R1+0x5a0], R24 ;  /* 0x0005a01801007387 */ /* 0x0001e20000100a00 */
[----:B------:R-:W-:Y:S03]  /*84800*/  STL.64 [R1+0x5a8], R26 ;  /* 0x0005a81a01007387 */ /* 0x000fe60000100a00 */
[----:B0-----:R-:W2:Y:S04]  /*84810*/  LDL.LU.64 R24, [R1+0x10] ;  /* 0x0000100001187983 */ /* 0x001ea80000300a00 */
[----:B--2---:R0:W-:Y:S04]  /*84820*/  STL.64 [R1+0xada8], R24 ;  /* 0x00ada81801007387 */ /* 0x0041e80000100a00 */
[----:B0-----:R-:W2:Y:S04]  /*84830*/  LDL.LU.64 R24, [R1+0x20] ;  /* 0x0000200001187983 */ /* 0x001ea80000300a00 */
[----:B--2---:R0:W-:Y:S04]  /*84840*/  STL.64 [R1+0xadd0], R24 ;  /* 0x00add01801007387 */ /* 0x0041e80000100a00 */
[----:B0-----:R-:W2:Y:S01]  /*84850*/  LDL.LU R24, [R1+0x230] ;  /* 0x0002300001187983 */ /* 0x001ea20000300800 */
[----:B------:R-:W2:Y:S02]  /*84860*/  LDL.LU R25, [R1+0x234] ;  /* 0x0002340001197983 */ /* 0x000ea40000300800 */
[----:B------:R-:W4:Y:S02]  /*84870*/  LDL.LU R26, [R1+0x238] ;  /* 0x00023800011a7983 */ /* 0x000f240000300800 */
[----:B------:R-:W4:Y:S02]  /*84880*/  LDL.LU R27, [R1+0x23c] ;  /* 0x00023c00011b7983 */ /* 0x000f240000300800 */
[----:B------:R-:W-:-:S02]  /*84890*/  IMAD.MOV.U32 R20, RZ, RZ, R23 ;  /* 0x000000ffff147224 */ /* 0x000fc400078e0017 */
[----:B------:R-:W-:Y:S01]  /*848a0*/  IMAD.MOV.U32 R21, RZ, RZ, R28 ;  /* 0x000000ffff157224 */ /* 0x000fe200078e001c */
[----:B----4-:R-:W-:Y:S01]  /*848b0*/  STL.64 [R1+0xade8], R26 ;  /* 0x00ade81a01007387 */ /* 0x010fe20000100a00 */
[----:B--2---:R-:W-:Y:S02]  /*848c0*/  STL.64 [R1+0xade0], R24 ;  /* 0x00ade01801007387 */ /* 0x004fe40000100a00 */
[----:B------:R-:W2:Y:S02]  /*848d0*/  LDL.LU R23, [R1+0xaeb4] ;  /* 0x00aeb40001177983 */ /* 0x000ea40000300800 */
[----:B------:R-:W4:Y:S01]  /*848e0*/  LDL.LU R28, [R1+0xaeb0] ;  /* 0x00aeb000011c7983 */ /* 0x000f220000300800 */
[----:B------:R0:W-:Y:S02]  /*848f0*/  STL.64 [R1+0xadf0], R20 ;  /* 0x00adf01401007387 */ /* 0x0001e40000100a00 */
[----:B0-----:R-:W-:Y:S02]  /*84900*/  IMAD.MOV.U32 R20, RZ, RZ, R0 ;  /* 0x000000ffff147224 */ /* 0x001fe400078e0000 */
        /* <DEDUP_REMOVED lines=34> */
[----:B--2---:R-:W-:Y:S01]  /*84b30*/  STL.64 [R1+0xae80], R14 ;  /* 0x00ae800e01007387 */ /* 0x004fe20000100a00 */
[----:B------:R4:W-:Y:S02]  /*84b40*/  STL.64 [R1+0xae78], R12 ;  /* 0x00ae780c01007387 */ /* 0x0009e40000100a00 */
[----:B----4-:R-:W-:-:S02]  /*84b50*/  IMAD.MOV.U32 R12, RZ, RZ, R28 ;  /* 0x000000ffff0c7224 */ /* 0x010fc400078e001c */
[----:B------:R-:W-:-:S05]  /*84b60*/  IMAD.MOV.U32 R13, RZ, RZ, R23 ;  /* 0x000000ffff0d7224 */ /* 0x000fca00078e0017 */
[----:B------:R-:W-:Y:S01]  /*84b70*/  STL.64 [R1+0xae90], R12 ;  /* 0x00ae900c01007387 */ /* 0x000fe20000100a00 */
[----:B------:R-:W-:Y:S02]  /*84b80*/  STL.64 [R1+0xae58], R10 ;  /* 0x00ae580a01007387 */ /* 0x000fe40000100a00 */
[----:B------:R3:W-:Y:S02]  /*84b90*/  STL.64 [R1+0xae50], R8 ;  /* 0x00ae500801007387 */ /* 0x0007e40000100a00 */
[----:B---3--:R-:W-:Y:S02]  /*84ba0*/  IMAD.MOV.U32 R8, RZ, RZ, R22 ;  /* 0x000000ffff087224 */ /* 0x008fe400078e0016 */
[----:B------:R-:W-:-:S05]  /*84bb0*/  IMAD.MOV.U32 R9, RZ, RZ, R3 ;  /* 0x000000ffff097224 */ /* 0x000fca00078e0003 */
[----:B------:R0:W-:Y:S04]  /*84bc0*/  STL.64 [R1+0xae68], R8 ;  /* 0x00ae680801007387 */ /* 0x0001e80000100a00 */
[----:B0-----:R-:W2:Y:S04]  /*84bd0*/  LDL.64 R8, [R1+0x1d0] ;  /* 0x0001d00001087983 */ /* 0x001ea80000100a00 */
[----:B--2---:R0:W-:Y:S04]  /*84be0*/  STL.64 [R1+0xae88], R8 ;  /* 0x00ae880801007387 */ /* 0x0041e80000100a00 */
        /* <DEDUP_REMOVED lines=10> */
[----:B------:R-:W3:Y:S01]  /*84c90*/  LDL.64 R20, [R1+0x1b0] ;  /* 0x0001b00001147983 */ /* 0x000ee20000100a00 */
[----:B------:R-:W-:-:S02]  /*84ca0*/  IMAD.MOV.U32 R12, RZ, RZ, R2 ;  /* 0x000000ffff0c7224 */ /* 0x000fc400078e0002 */
[----:B------:R-:W-:Y:S01]  /*84cb0*/  IMAD.MOV.U32 R13, RZ, RZ, R0 ;  /* 0x000000ffff0d7224 */ /* 0x000fe200078e0000 */
[----:B---3--:R0:W-:Y:S04]  /*84cc0*/  STL.64 [R1+0xae60], R20 ;  /* 0x00ae601401007387 */ /* 0x0081e80000100a00 */
[----:B0-----:R-:W3:Y:S01]  /*84cd0*/  LDL.LU R20, [R1+0x560] ;  /* 0x0005600001147983 */ /* 0x001ee20000300800 */
[----:B------:R-:W3:Y:S02]  /*84ce0*/  LDL.LU R21, [R1+0x564] ;  /* 0x0005640001157983 */ /* 0x000ee40000300800 */
[----:B------:R-:W3:Y:S02]  /*84cf0*/  LDL.LU R22, [R1+0x568] ;  /* 0x0005680001167983 */ /* 0x000ee40000300800 */
[----:B------:R-:W3:Y:S01]  /*84d00*/  LDL.LU R23, [R1+0x56c] ;  /* 0x00056c0001177983 */ /* 0x000ee20000300800 */
[----:B------:R-:W-:Y:S01]  /*84d10*/  STL.64 [R1+0xae30], R26 ;  /* 0x00ae301a01007387 */ /* 0x000fe20000100a00 */
[----:B------:R0:W-:Y:S03]  /*84d20*/  STL.64 [R1+0xae28], R24 ;  /* 0x00ae281801007387 */ /* 0x0001e60000100a00 */
[----:B0-----:R-:W4:Y:S01]  /*84d30*/  LDL.LU R24, [R1+0x540] ;  /* 0x0005400001187983 */ /* 0x001f220000300800 */
[----:B------:R-:W4:Y:S02]  /*84d40*/  LDL.LU R25, [R1+0x544] ;  /* 0x0005440001197983 */ /* 0x000f240000300800 */
[----:B------:R-:W4:Y:S02]  /*84d50*/  LDL.LU R26, [R1+0x548] ;  /* 0x00054800011a7983 */ /* 0x000f240000300800 */
[----:B------:R-:W4:Y:S01]  /*84d60*/  LDL.LU R27, [R1+0x54c] ;  /* 0x00054c00011b7983 */ /* 0x000f220000300800 */
[----:B-1----:R-:W-:Y:S01]  /*84d70*/  STL.64 [R1+0xac98], R6 ;  /* 0x00ac980601007387 */ /* 0x002fe20000100a00 */
[----:B------:R0:W-:Y:S03]  /*84d80*/  STL.64 [R1+0xac90], R4 ;  /* 0x00ac900401007387 */ /* 0x0001e60000100a00 */
        /* <DEDUP_REMOVED lines=11> */
[----:B------:R-:W3:Y:S01]  /*84e40*/  LDL.LU.64 R10, [R1+0xaea0] ;  /* 0x00aea000010a7983 */ /* 0x000ee20000300a00 */
[----:B------:R-:W3:Y:S11]  /*84e50*/  LDL.LU.64 R8, [R1+0xae98] ;  /* 0x00ae980001087983 */ /* 0x000ef60000300a00 */
[----:B------:R0:W-:Y:S02]  /*84e60*/  STL.64 [R1+0x590], R12 ;  /* 0x0005900c01007387 */ /* 0x0001e40000100a00 */
[----:B------:R3:W-:Y:S01]  /*84e70*/  STL.64 [R1+0x598], R14 ;  /* 0x0005980e01007387 */ /* 0x0007e20000100a00 */
        /* <DEDUP_REMOVED lines=12> */
[----:B------:R1:W-:Y:S03]  /*84f40*/  STL.64 [R1+0x578], R14 ;  /* 0x0005780e01007387 */ /* 0x0003e60000100a00 */
[----:B0-----:R-:W3:Y:S01]  /*84f50*/  LDL.LU.64 R12, [R1+0xae70] ;  /* 0x00ae7000010c7983 */ /* 0x001ee20000300a00 */
[----:B-1----:R-:W-:Y:S02]  /*84f60*/  IMAD.MOV.U32 R14, RZ, RZ, R8 ;  /* 0x000000ffff0e7224 */ /* 0x002fe400078e0008 */
[----:B------:R-:W-:Y:S02]  /*84f70*/  IMAD.MOV.U32 R15, RZ, RZ, R9 ;  /* 0x000000ffff0f7224 */ /* 0x000fe400078e0009 */
[----:B------:R-:W2:Y:S03]  /*84f80*/  LDL.LU.64 R8, [R1+0xae68] ;  /* 0x00ae680001087983 */ /* 0x000ea60000300a00 */
[----:B------:R-:W-:Y:S01]  /*84f90*/  STL.64 [R1+0xad98], R14 ;  /* 0x00ad980e01007387 */ /* 0x000fe20000100a00 */
[C---:B--2---:R-:W-:Y:S01]  /*84fa0*/  HMMA.16816.F32 R8, R16.reuse, R8, R20 ;  /* 0x000000081008723c */ /* 0x044fe20000001814 */
[----:B---3--:R0:W-:Y:S04]  /*84fb0*/  STL.64 [R1+0xad90], R12 ;  /* 0x00ad900c01007387 */ /* 0x0081e80000100a00 */
[----:B0-----:R-:W2:Y:S01]  /*84fc0*/  LDL.LU R12, [R1+0x200] ;  /* 0x00020000010c7983 */ /* 0x001ea20000300800 */
[----:B------:R-:W2:Y:S02]  /*84fd0*/  LDL.LU R13, [R1+0x204] ;  /* 0x00020400010d7983 */ /* 0x000ea40000300800 */
[----:B------:R-:W2:Y:S02]  /*84fe0*/  LDL.LU R14, [R1+0x208] ;  /* 0x00020800010e7983 */ /* 0x000ea40000300800 */
[----:B------:R-:W2:Y:S01]  /*84ff0*/  LDL.LU R15, [R1+0x20c] ;  /* 0x00020c00010f7983 */ /* 0x000ea20000300800 */
[----:B------:R-:W3:Y:S11]  /*85000*/  LDL.LU.64 R20, [R1+0xae60] ;  /* 0x00ae600001147983 */ /* 0x000ef60000300a00 */
[----:B------:R-:W-:Y:S01]  /*85010*/  @!UPT UIADD3 URZ, URZ, URZ, URZ ;  /* 0x0000003f3f3ff290 */ /* 0x000fe2000fffe03f */
[----:B------:R-:W-:Y:S01]  /*85020*/  STL.64 [R1+0x560], R8 ;  /* 0x0005600801007387 */ /* 0x000fe20000100a00 */
[----:B------:R0:W-:Y:S03]  /*85030*/  STL.64 [R1+0x568], R10 ;  /* 0x0005680a01007387 */ /* 0x0001e60000100a00 */
[----:B0-----:R-:W3:Y:S01]  /*85040*/  LDL.LU.64 R10, [R1+0xae58] ;  /* 0x00ae5800010a7983 */ /* 0x001ee20000300a00 */
[----:B------:R-:W3:Y:S02]  /*85050*/  LDL.LU.64 R8, [R1+0xae50] ;  /* 0x00ae500001087983 */ /* 0x000ee40000300a00 */
[C---:B---3--:R-:W-:Y:S01]  /*85060*/  HMMA.16816.F32 R8, R16.reuse, R20, R8 ;  /* 0x000000141008723c */ /* 0x048fe20000001808 */
[----:B------:R-:W-:Y:S11]  /*85070*/  IMAD.MOV.U32 R0, RZ, RZ, R21 ;  /* 0x000000ffff007224 */ /* 0x000ff600078e0015 */
[----:B------:R-:W-:Y:S11]  /*85080*/  @!UPT UIADD3 URZ, URZ, URZ, URZ ;  /* 0x0000003f3f3ff290 */ /* 0x000ff6000fffe03f */
[----:B------:R-:W-:Y:S01]  /*85090*/  STL.64 [R1+0x550], R8 ;  /* 0x0005500801007387 */ /* 0x000fe20000100a00 */
[----:B------:R0:W-:Y:S03]  /*850a0*/  STL.64 [R1+0x558], R10 ;  /* 0x0005580a01007387 */ /* 0x0001e60000100a00 */
[----:B0-----:R-:W3:Y:S01]  /*850b0*/  LDL.LU R11, [R1+0xae48] ;  /* 0x00ae4800010b7983 */ /* 0x001ee20000300800 */
[----:B------:R-:W2:Y:S02]  /*850c0*/  LDL.LU.64 R8, [R1+0xae40] ;  /* 0x00ae400001087983 */ /* 0x000ea40000300a00 */
[----:B------:R-:W-:Y:S02]  /*850d0*/  IMAD.MOV.U32 R10, RZ, RZ, R20 ;  /* 0x000000ffff0a7224 */ /* 0x000fe400078e0014 */
[----:B------:R-:W4:Y:S02]  /*850e0*/  LDL.LU.64 R20, [R1+0xae38] ;  /* 0x00ae380001147983 */ /* 0x000f240000300a00 */
        /* <DEDUP_REMOVED lines=30> */
[----:B------:R-:W-:Y:S02]  /*852d0*/  IMAD.MOV.U32 R28, RZ, RZ, R20 ;  /* 0x000000ffff1c7224 */ /* 0x000fe400078e0014 */
[----:B------:R-:W-:Y:S11]  /*852e0*/  IMAD.MOV.U32 R3, RZ, RZ, R21 ;  /* 0x000000ffff037224 */ /* 0x000ff600078e0015 */
[----:B------:R-:W-:Y:S07]  /*852f0*/  @!UPT UIADD3 URZ, URZ, URZ, URZ ;  /* 0x0000003f3f3ff290 */ /* 0x000fee000fffe03f */
[----:B------:R0:W-:Y:S01]  /*85300*/  STL.64 [R1+0x230], R16 ;  /* 0x0002301001007387 */ /* 0x0001e20000100a00 */
[----:B------:R2:W-:Y:S02]  /*85310*/  STL.64 [R1+0x238], R18 ;  /* 0x0002381201007387 */ /* 0x0005e40000100a00 */
[----:B-1----:R-:W4:Y:S02]  /*85320*/  LDL.LU.64 R22, [R1+0xadc8] ;  /* 0x00adc80001167983 */ /* 0x002f240000300a00 */
[----:B------:R-:W4:Y:S01]  /*85330*/  LDL.LU.64 R20, [R1+0xadc0] ;  /* 0x00adc00001147983 */ /* 0x000f220000300a00 */
[----:B0-----:R-:W3:Y:S01]  /*85340*/  LDL.LU R16, [R1+0x900] ;  /* 0x0009000001107983 */ /* 0x001ee20000300800 */
[----:B------:R-:W3:Y:S02]  /*85350*/  LDL.LU R17, [R1+0x904] ;  /* 0x0009040001117983 */ /* 0x000ee40000300800 */
[----:B--2---:R-:W3:Y:S02]  /*85360*/  LDL.LU R18, [R1+0x908] ;  /* 0x0009080001127983 */ /* 0x004ee40000300800 */
[----:B------:R-:W3:Y:S01]  /*85370*/  LDL.LU R19, [R1+0x90c] ;  /* 0x00090c0001137983 */ /* 0x000ee20000300800 */
[----:B----4-:R-:W-:Y:S01]  /*85380*/  HMMA.16816.F32 R4, R20, R24, R4 ;  /* 0x000000181404723c */ /* 0x010fe20000001804 */
        /* <DEDUP_REMOVED lines=13> */
[----:B0-----:R-:W-:Y:S02]  /*85460*/  IMAD.MOV.U32 R5, RZ, RZ, R24 ;  /* 0x000000ffff057224 */ /* 0x001fe400078e0018 */
[----:B------:R-:W-:Y:S02]  /*85470*/  IMAD.MOV.U32 R4, RZ, RZ, R25 ;  /* 0x000000ffff047224 */ /* 0x000fe400078e0019 */
[----:B------:R-:W2:Y:S02]  /*85480*/  LDL.LU.64 R24, [R1+0xada0] ;  /* 0x00ada00001187983 */ /* 0x000ea40000300a00 */
[----:B--2---:R-:W-:Y:S01]  /*85490*/  HMMA.16816.F32 R12, R20, R24, R12 ;  /* 0x00000018140c723c */ /* 0x004fe2000000180c */
[----:B-1----:R-:W-:-:S02]  /*854a0*/  IMAD.MOV.U32 R7, RZ, RZ, R24 ;  /* 0x000000ffff077224 */ /* 0x002fc400078e0018 */
[----:B------:R-:W-:Y:S11]  /*854b0*/  IMAD.MOV.U32 R6, RZ, RZ, R25 ;  /* 0x000000ffff067224 */ /* 0x000ff600078e0019 */
[----:B------:R-:W-:Y:S09]  /*854c0*/  @!UPT UIADD3 URZ, URZ, URZ, URZ ;  /* 0x0000003f3f3ff290 */ /* 0x000ff2000fffe03f */
[----:B------:R-:W-:Y:S01]  /*854d0*/  STL.64 [R1+0x200], R12 ;  /* 0x0002000c01007387 */ /* 0x000fe20000100a00 */
[----:B------:R0:W-:Y:S03]  /*854e0*/  STL.64 [R1+0x208], R14 ;  /* 0x0002080e01007387 */ /* 0x0001e60000100a00 */
[----:B0-----:R-:W2:Y:S01]  /*854f0*/  LDL.LU.64 R14, [R1+0xad98] ;  /* 0x00ad9800010e7983 */ /* 0x001ea20000300a00 */
[----:B------:R-:W3:Y:S02]  /*85500*/  LDL.LU.64 R12, [R1+0xad90] ;  /* 0x00ad9000010c7983 */ /* 0x000ee40000300a00 */
        /* <DEDUP_REMOVED lines=8> */
[C---:B--2---:R-:W-:Y:S11]  /*85590*/  HMMA.16816.F32 R4, R20.reuse, R24, R4 ;  /* 0x000000181404723c */ /* 0x044ff60000001804 */
[----:B------:R-:W-:Y:S11]  /*855a0*/  @!UPT UIADD3 URZ, URZ, URZ, URZ ;  /* 0x0000003f3f3ff290 */ /* 0x000ff6000fffe03f */
[----:B------:R-:W-:Y:S01]  /*855b0*/  @!UPT UIADD3 URZ, URZ, URZ, URZ ;  /* 0x0000003f3f3ff290 */ /* 0x000fe2000fffe03f */
[----:B------:R0:W-:Y:S01]  /*855c0*/  STL.64 [R1+0x1f0], R4 ;  /* 0x0001f00401007387 */ /* 0x0001e20000100a00 */
[----:B------:R-:W-:Y:S02]  /*855d0*/  STL.64 [R1+0x1f8], R6 ;  /* 0x0001f80601007387 */ /* 0x000fe40000100a00 */
[----:B0-----:R-:W-:Y:S02]  /*855e0*/  IMAD.MOV.U32 R4, RZ, RZ, R10 ;  /* 0x000000ffff047224 */ /* 0x001fe400078e000a */
[----:B------:R-:W-:Y:S01]  /*855f0*/  IMAD.MOV.U32 R5, RZ, RZ, R0 ;  /* 0x000000ffff057224 */ /* 0x000fe200078e0000 */
[----:B------:R-:W2:Y:S01]  /*85600*/  LDL.LU R10, [R1+0xad7c] ;  /* 0x00ad7c00010a7983 */ /* 0x000ea20000300800 */
[----:B------:R-:W2:Y:S03]  /*85610*/  LDL.LU R0, [R1+0xad78] ;  /* 0x00ad780001007983 */ /* 0x000ea60000300800 */
[----:B------:R0:W-:Y:S04]  /*85620*/  STL.64 [R1+0xad10], R4 ;  /* 0x00ad100401007387 */ /* 0x0001e80000100a00 */
[----:B0-----:R-:W2:Y:S01]  /*85630*/  LDL.LU.64 R4, [R1+0x1c0] ;  /* 0x0001c00001047983 */ /* 0x001ea20000300a00 */
[----:B---3--:R-:W-:Y:S03]  /*85640*/  HMMA.16816.F32 R16, R20, R12, R16 ;  /* 0x0000000c1410723c */ /* 0x008fe60000001810 */
[----:B--2---:R0:W-:Y:S01]  /*85650*/  STL.64 [R1+0xad28], R4 ;  /* 0x00ad280401007387 */ /* 0x0041e20000100a00 */
[----:B----4-:R-:W-:Y:S02]  /*85660*/  STL.64 [R1+0xac48], R26 ;  /* 0x00ac481a01007387 */ /* 0x010fe40000100a00 */
[----:B------:R1:W-:Y:S02]  /*85670*/  STL.64 [R1+0xac40], R24 ;  /* 0x00ac401801007387 */ /* 0x0003e40000100a00 */
[----:B0-----:R-:W-:-:S02]  /*85680*/  IMAD.MOV.U32 R4, RZ, RZ, R14 ;  /* 0x000000ffff047224 */ /* 0x001fc400078e000e */
[----:B------:R-:W2:Y:S11]  /*85690*/  LDL.LU R14, [R1+0xad74] ;  /* 0x00ad7400010e7983 */ /* 0x000eb60000300800 */
[----:B------:R-:W-:Y:S02]  /*856a0*/  @!UPT UIADD3 URZ, URZ, URZ, URZ ;  /* 0x0000003f3f3ff290 */ /* 0x000fe4000fffe03f */
[----:B------:R-:W-:Y:S02]  /*856b0*/  STL.64 [R1+0x150], R16 ;  /* 0x0001501001007387 */ /* 0x000fe40000100a00 */
[----:B------:R-:W-:Y:S02]  /*856c0*/  STL.64 [R1+0x158], R18 ;  /* 0x0001581201007387 */ /* 0x000fe40000100a00 */
[----:B------:R-:W-:Y:S02]  /*856d0*/  IMAD.MOV.U32 R5, RZ, RZ, R15 ;  /* 0x000000ffff057224 */ /* 0x000fe400078e000f */
[----:B------:R-:W2:Y:S01]  /*856e0*/  LDL.LU R15, [R1+0xad70] ;  /* 0x00ad7000010f7983 */ /* 0x000ea20000300800 */
[----:B-1----:R-:W3:Y:S02]  /*856f0*/  LDL.LU R24, [R1+0x8d0] ;  /* 0x0008d00001187983 */ /* 0x002ee40000300800 */
[----:B------:R-:W3:Y:S02]  /*85700*/  LDL.LU R25, [R1+0x8d4] ;  /* 0x0008d40001197983 */ /* 0x000ee40000300800 */
[----:B------:R-:W4:Y:S01]  /*85710*/  LDL.LU R26, [R1+0x8d8] ;  /* 0x0008d800011a7983 */ /* 0x000f220000300800 */
[----:B------:R-:W4:Y:S04]  /*85720*/  LDL.LU R27, [R1+0x8dc] ;  /* 0x0008dc00011b7983 */ /* 0x000f280000300800 */
[----:B----4-:R-:W-:Y:S01]  /*85730*/  STL.64 [R1+0xad68], R26 ;  /* 0x00ad681a01007387 */ /* 0x010fe20000100a00 */
[----:B---3--:R0:W-:Y:S03]  /*85740*/  STL.64 [R1+0xad60], R24 ;  /* 0x00ad601801007387 */ /* 0x0081e60000100a00 */
[----:B0-----:R-:W3:Y:S01]  /*85750*/  LDL.LU R24, [R1+0x8e0] ;  /* 0x0008e00001187983 */ /* 0x001ee20000300800 */
[----:B------:R-:W3:Y:S02]  /*85760*/  LDL.LU R25, [R1+0x8e4] ;  /* 0x0008e40001197983 */ /* 0x000ee40000300800 */
[----:B------:R-:W3:Y:S02]  /*85770*/  LDL.LU R26, [R1+0x8e8] ;  /* 0x0008e800011a7983 */ /* 0x000ee40000300800 */
[----:B------:R-:W3:Y:S01]  /*85780*/  LDL.LU R27, [R1+0x8ec] ;  /* 0x0008ec00011b7983 */ /* 0x000ee20000300800 */
[----:B------:R-:W4:Y:S04]  /*85790*/  LDL R19, [R1+0x8f0] ;  /* 0x0008f00001137983 */ /* 0x000f280000100800 */
[----:B----4-:R-:W-:Y:S01]  /*857a0*/  STL [R1+0xad58], R19 ;  /* 0x00ad581301007387 */ /* 0x010fe20000100800 */
[----:B------:R-:W4:Y:S02]  /*857b0*/  LDL.LU.64 R16, [R1+0x30] ;  /* 0x0000300001107983 */ /* 0x000f240000300a00 */
[----:B------:R0:W-:Y:S02]  /*857c0*/  STL.64 [R1+0xad40], R4 ;  /* 0x00ad400401007387 */ /* 0x0001e40000100a00 */
[----:B0-----:R-:W3:Y:S01]  /*857d0*/  LDL.LU.64 R4, [R1+0x1e0] ;  /* 0x0001e00001047983 */ /* 0x001ee20000300a00 */
[----:B--2---:R-:W-:Y:S02]  /*857e0*/  STL.64 [R1+0xac38], R14 ;  /* 0x00ac380e01007387 */ /* 0x004fe40000100a00 */
[----:B------:R0:W-:Y:S02]  /*857f0*/  STL.64 [R1+0xac30], R12 ;  /* 0x00ac300c01007387 */ /* 0x0001e40000100a00 */
[----:B0-----:R-:W2:Y:S04]  /*85800*/  LDL.LU.64 R12, [R1+0x1a0] ;  /* 0x0001a000010c7983 */ /* 0x001ea80000300a00 */
[----:B--2---:R0:W-:Y:S04]  /*85810*/  STL.64 [R1+0xad08], R12 ;  /* 0x00ad080c01007387 */ /* 0x0041e80000100a00 */
        /* <DEDUP_REMOVED lines=25> */
[----:B0-----:R-:W4:Y:S01]  /*859b0*/  LDL.LU.64 R26, [R1+0xad68] ;  /* 0x00ad6800011a7983 */ /* 0x001f220000300a00 */
[----:B------:R-:W4:Y:S02]  /*859c0*/  LDL.LU.64 R24, [R1+0xad60] ;  /* 0x00ad600001187983 */ /* 0x000f240000300a00 */
        /* <DEDUP_REMOVED lines=9> */
[----:B------:R-:W-:Y:S01]  /*85a60*/  STL.64 [R1+0x130], R24 ;  /* 0x0001301801007387 */ /* 0x000fe20000100a00 */
[----:B------:R0:W-:Y:S02]  /*85a70*/  STL.64 [R1+0x138], R26 ;  /* 0x0001381a01007387 */ /* 0x0001e40000100a00 */
[----:B------:R-:W4:Y:S02]  /*85a80*/  LDL.LU R19, [R1+0xad58] ;  /* 0x00ad580001137983 */ /* 0x000f240000300800 */
[----:B0-----:R-:W-:Y:S02]  /*85a90*/  IMAD.MOV.U32 R27, RZ, RZ, R16 ;  /* 0x000000ffff1b7224 */ /* 0x001fe400078e0010 */
[----:B------:R-:W-:Y:S01]  /*85aa0*/  IMAD.MOV.U32 R26, RZ, RZ, R17 ;  /* 0x000000ffff1a7224 */ /* 0x000fe200078e0011 */
[C---:B--2---:R-:W-:Y:S01]  /*85ab0*/  HMMA.16816.F32 R12, R20.reuse, R4, R12 ;  /* 0x00000004140c723c */ /* 0x044fe2000000180c */
[----:B----4-:R-:W0:Y:S04]  /*85ac0*/  LDSM.16.MT88.4 R16, [R19+0x14000] ;  /* 0x014000001310783b */ /* 0x010e280000004200 */
[----:B0-----:R0:W-:Y:S01]  /*85ad0*/  STL.64 [R1+0xab38], R18 ;  /* 0x00ab381201007387 */ /* 0x0011e20000100a00 */
[----:B------:R1:W-:Y:S11]  /*85ae0*/  STL.64 [R1+0xab30], R16 ;  /* 0x00ab301001007387 */ /* 0x0003f60000100a00 */
[----:B------:R-:W-:Y:S06]  /*85af0*/  @!UPT UIADD3 URZ, URZ, URZ, URZ ;  /* 0x0000003f3f3ff290 */ /* 0x000fec000fffe03f */
[----:B------:R-:W-:Y:S02]  /*85b00*/  STL.64 [R1+0x120], R12 ;  /* 0x0001200c01007387 */ /* 0x000fe40000100a00 */
[----:B------:R2:W-:Y:S02]  /*85b10*/  STL.64 [R1+0x128], R14 ;  /* 0x0001280e01007387 */ /* 0x0005e40000100a00 */
[----:B0-----:R-:W-:Y:S02]  /*85b20*/  IMAD.MOV.U32 R19, RZ, RZ, R5 ;  /* 0x000000ffff137224 */ /* 0x001fe400078e0005 */
[----:B-1----:R-:W-:Y:S02]  /*85b30*/  IMAD.MOV.U32 R16, RZ, RZ, R28 ;  /* 0x000000ffff107224 */ /* 0x002fe400078e001c */
[----:B------:R-:W-:Y:S01]  /*85b40*/  IMAD.MOV.U32 R28, RZ, RZ, R4 ;  /* 0x000000ffff1c7224 */ /* 0x000fe200078e0004 */
[----:B--2---:R-:W2:Y:S01]  /*85b50*/  LDL.LU.64 R14, [R1+0xad50] ;  /* 0x00ad5000010e7983 */ /* 0x004ea20000300a00 */
[----:B------:R-:W2:Y:S02]  /*85b60*/  LDL.LU.64 R12, [R1+0xad48] ;  /* 0x00ad4800010c7983 */ /* 0x000ea40000300a00 */
[----:B------:R-:W2:Y:S02]  /*85b70*/  LDL.LU.64 R4, [R1+0xad40] ;  /* 0x00ad400001047983 */ /* 0x000ea40000300a00 */
[----:B------:R-:W-:Y:S01]  /*85b80*/  STL [R1+0xabf4], R19 ;  /* 0x00abf41301007387 */ /* 0x000fe20000100800 */
[----:B------:R-:W-:Y:S01]  /*85b90*/  STL [R1+0xabf0], R28 ;  /* 0x00abf01c01007387 */ /* 0x000fe20000100800 */
[C---:B--2---:R-:W-:Y:S03]  /*85ba0*/  HMMA.16816.F32 R4, R20.reuse, R4, R12 ;  /* 0x000000041404723c */ /* 0x044fe6000000180c */
[----:B------:R-:W2:Y:S01]  /*85bb0*/  LDL.LU.64 R14, [R1+0xad38] ;  /* 0x00ad3800010e7983 */ /* 0x000ea20000300a00 */
[----:B------:R-:W2:Y:S11]  /*85bc0*/  LDL.LU.64 R12, [R1+0xad30] ;  /* 0x00ad3000010c7983 */ /* 0x000eb60000300a00 */
[----:B------:R-:W-:Y:S08]  /*85bd0*/  @!UPT UIADD3 URZ, URZ, URZ, URZ ;  /* 0x0000003f3f3ff290 */ /* 0x000ff0000fffe03f */
[----:B------:R0:W-:Y:S01]  /*85be0*/  STL.64 [R1+0x110], R4 ;  /* 0x0001100401007387 */ /* 0x0001e20000100a00 */
[----:B------:R-:W-:Y:S03]  /*85bf0*/  STL.64 [R1+0x118], R6 ;  /* 0x0001180601007387 */ /* 0x000fe60000100a00 */
        /* <DEDUP_REMOVED lines=12> */
[C---:B--2---:R-:W-:Y:S03]  /*85cc0*/  HMMA.16816.F32 R4, R20.reuse, R4, R12 ;  /* 0x000000041404723c */ /* 0x044fe6000000180c */
[----:B------:R-:W3:Y:S11]  /*85cd0*/  LDL.LU.64 R12, [R1+0xad08] ;  /* 0x00ad0800010c7983 */ /* 0x000ef60000300a00 */
[----:B------:R-:W-:Y:S09]  /*85ce0*/  @!UPT UIADD3 URZ, URZ, URZ, URZ ;  /* 0x0000003f3f3ff290 */ /* 0x000ff2000fffe03f */
[----:B------:R-:W-:Y:S01]  /*85cf0*/  STL.64 [R1+0xf0], R4 ;  /* 0x0000f00401007387 */ /* 0x000fe20000100a00 */
[----:B------:R0:W-:Y:S03]  /*85d00*/  STL.64 [R1+0xf8], R6 ;  /* 0x0000f80601007387 */ /* 0x0001e60000100a00 */
[----:B0-----:R-:W2:Y:S01]  /*85d10*/  LDL.LU.64 R6, [R1+0xad00] ;  /* 0x00ad000001067983 */ /* 0x001ea20000300a00 */
[----:B------:R-:W4:Y:S01]  /*85d20*/  LDL.LU.64 R4, [R1+0xacf8] ;  /* 0x00acf80001047983 */ /* 0x000f220000300a00 */
[----:B---3--:R-:W-:Y:S11]  /*85d30*/  HMMA.16816.F32 R8, R20, R12, R8 ;  /* 0x0000000c1408723c */ /* 0x008ff60000001808 */
[----:B------:R-:W-:Y:S11]  /*85d40*/  @!UPT UIADD3 URZ, URZ, URZ, URZ ;  /* 0x0000003f3f3ff290 */ /* 0x000ff6000fffe03f */
[----:B------:R-:W-:Y:S01]  /*85d50*/  @!UPT UIADD3 URZ, URZ, URZ, URZ ;  /* 0x0000003f3f3ff290 */ /* 0x000fe2000fffe03f */
[----:B------:R0:W-:Y:S01]  /*85d60*/  STL.64 [R1+0xe0], R8 ;  /* 0x0000e00801007387 */ /* 0x0001e20000100a00 */
[----:B------:R1:W-:Y:S03]  /*85d70*/  STL.64 [R1+0xe8], R10 ;  /* 0x0000e80a01007387 */ /* 0x0003e60000100a00 */
[----:B0-----:R-:W3:Y:S01]  /*85d80*/  LDL.LU R8, [R1+0x50] ;  /* 0x0000500001087983 */ /* 0x001ee20000300800 */
[----:B------:R-:W3:Y:S02]  /*85d90*/  LDL.LU R9, [R1+0x54] ;  /* 0x0000540001097983 */ /* 0x000ee40000300800 */
[----:B-1----:R-:W3:Y:S02]  /*85da0*/  LDL.LU R10, [R1+0x58] ;  /* 0x00005800010a7983 */ /* 0x002ee40000300800 */
[----:B------:R-:W3:Y:S02]  /*85db0*/  LDL.LU R11, [R1+0x5c] ;  /* 0x00005c00010b7983 */ /* 0x000ee40000300800 */
[----:B--2---:R-:W-:-:S02]  /*85dc0*/  IMAD.MOV.U32 R24, RZ, RZ, R7 ;  /* 0x000000ffff187224 */ /* 0x004fc400078e0007 */
[----:B------:R-:W-:Y:S01]  /*85dd0*/  IMAD.MOV.U32 R25, RZ, RZ, R6 ;  /* 0x000000ffff197224 */ /* 0x000fe200078e0006 */
[----:B---3--:R-:W-:Y:S01]  /*85de0*/  STL.64 [R1+0xac58], R10 ;  /* 0x00ac580a01007387 */ /* 0x008fe20000100a00 */
[----:B------:R0:W-:Y:S03]  /*85df0*/  STL.64 [R1+0xac50], R8 ;  /* 0x00ac500801007387 */ /* 0x0001e60000100a00 */
[----:B------:R4:W-:Y:S01]  /*85e00*/  STL.64 [R1+0xac60], R24 ;  /* 0x00ac601801007387 */ /* 0x0009e20000100a00 */
[----:B0-----:R-:W2:Y:S01]  /*85e10*/  LDL.LU R8, [R1+0x70] ;  /* 0x0000700001087983 */ /* 0x001ea20000300800 */
[----:B------:R-:W2:Y:S02]  /*85e20*/  LDL.LU R9, [R1+0x74] ;  /* 0x0000740001097983 */ /* 0x000ea40000300800 */
[----:B------:R-:W3:Y:S02]  /*85e30*/  LDL.LU R10, [R1+0x78] ;  /* 0x00007800010a7983 */ /* 0x000ee40000300800 */
[----:B------:R-:W3:Y:S02]  /*85e40*/  LDL.LU R11, [R1+0x7c] ;  /* 0x00007c00010b7983 */ /* 0x000ee40000300800 */
[----:B----4-:R-:W-:-:S02]  /*85e50*/  IMAD.MOV.U32 R25, RZ, RZ, R4 ;  /* 0x000000ffff197224 */ /* 0x010fc400078e0004 */
[----:B------:R-:W-:Y:S01]  /*85e60*/  IMAD.MOV.U32 R24, RZ, RZ, R5 ;  /* 0x000000ffff187224 */ /* 0x000fe200078e0005 */
[----:B---3--:R-:W-:Y:S01]  /*85e70*/  STL.64 [R1+0xac70], R10 ;  /* 0x00ac700a01007387 */ /* 0x008fe20000100a00 */
[----:B--2---:R-:W-:Y:S02]  /*85e80*/  STL.64 [R1+0xac68], R8 ;  /* 0x00ac680801007387 */ /* 0x004fe40000100a00 */
[----:B------:R-:W2:Y:S02]  /*85e90*/  LDL.LU R4, [R1+0xa0] ;  /* 0x0000a00001047983 */ /* 0x000ea40000300800 */
[----:B------:R-:W2:Y:S01]  /*85ea0*/  LDL.LU R5, [R1+0xa4] ;  /* 0x0000a40001057983 */ /* 0x000ea20000300800 */
[----:B------:R-:W3:Y:S01]  /*85eb0*/  LDL.LU R6, [R1+0xa8] ;  /* 0x0000a80001067983 */ /* 0x000ee20000300800 */
[----:B------:R-:W3:Y:S03]  /*85ec0*/  LDL.LU R7, [R1+0xac] ;  /* 0x0000ac0001077983 */ /* 0x000ee60000300800 */
[----:B---3--:R-:W-:Y:S01]  /*85ed0*/  STL.64 [R1+0xaca8], R6 ;  /* 0x00aca80601007387 */ /* 0x008fe20000100a00 */
[----:B--2---:R0:W-:Y:S03]  /*85ee0*/  STL.64 [R1+0xaca0], R4 ;  /* 0x00aca00401007387 */ /* 0x0041e60000100a00 */
[----:B0-----:R-:W2:Y:S04]  /*85ef0*/  LDL.LU.64 R4, [R1+0x170] ;  /* 0x0001700001047983 */ /* 0x001ea80000300a00 */
[----:B--2---:R0:W-:Y:S04]  /*85f00*/  STL.64 [R1+0xacc0], R4 ;  /* 0x00acc00401007387 */ /* 0x0041e80000100a00 */
[----:B0-----:R-:W2:Y:S04]  /*85f10*/  LDL.LU.64 R4, [R1+0x180] ;  /* 0x0001800001047983 */ /* 0x001ea80000300a00 */
[----:B--2---:R0:W-:Y:S04]  /*85f20*/  STL.64 [R1+0xacd8], R4 ;  /* 0x00acd80401007387 */ /* 0x0041e80000100a00 */
[----:B0-----:R-:W2:Y:S01]  /*85f30*/  LDL.LU.64 R4, [R1+0x190] ;  /* 0x0001900001047983 */ /* 0x001ea20000300a00 */
[----:B------:R0:W-:Y:S02]  /*85f40*/  STL.64 [R1+0xac78], R24 ;  /* 0x00ac781801007387 */ /* 0x0001e40000100a00 */
[----:B------:R-:W3:Y:S02]  /*85f50*/  LDL.LU R8, [R1+0x80] ;  /* 0x0000800001087983 */ /* 0x000ee40000300800 */
[----:B------:R-:W3:Y:S01]  /*85f60*/  LDL.LU R9, [R1+0x84] ;  /* 0x0000840001097983 */ /* 0x000ee20000300800 */
[----:B------:R-:W4:Y:S01]  /*85f70*/  LDL.LU R10, [R1+0x88] ;  /* 0x00008800010a7983 */ /* 0x000f220000300800 */
[----:B------:R-:W4:Y:S02]  /*85f80*/  LDL.LU R11, [R1+0x8c] ;  /* 0x00008c00010b7983 */ /* 0x000f240000300800 */
[----:B0-----:R-:W-:-:S02]  /*85f90*/  IMAD.MOV.U32 R24, RZ, RZ, R2 ;  /* 0x000000ffff187224 */ /* 0x001fc400078e0002 */
[----:B------:R-:W-:Y:S01]  /*85fa0*/  IMAD.MOV.U32 R25, RZ, RZ, R29 ;  /* 0x000000ffff197224 */ /* 0x000fe200078e001d */
[----:B----4-:R-:W-:Y:S01]  /*85fb0*/  STL.64 [R1+0xac88], R10 ;  /* 0x00ac880a01007387 */ /* 0x010fe20000100a00 */
[----:B---3--:R-:W-:Y:S02]  /*85fc0*/  STL.64 [R1+0xac80], R8 ;  /* 0x00ac800801007387 */ /* 0x008fe40000100a00 */
[----:B------:R-:W3:Y:S02]  /*85fd0*/  LDL.LU R2, [R1+0xacf0] ;  /* 0x00acf00001027983 */ /* 0x000ee40000300800 */
[----:B------:R-:W-:Y:S01]  /*85fe0*/  STL.64 [R1+0xacb8], R26 ;  /* 0x00acb81a01007387 */ /* 0x000fe20000100a00 */
[----:B------:R0:W-:Y:S04]  /*85ff0*/  STL.64 [R1+0xacb0], R24 ;  /* 0x00acb01801007387 */ /* 0x0001e80000100a00 */
        /* <DEDUP_REMOVED lines=18> */
[----:B------:R-:W-:-:S02]  /*86120*/  IMAD.MOV.U32 R17, RZ, RZ, R3 ;  /* 0x000000ffff117224 */ /* 0x000fc400078e0003 */
[----:B------:R-:W4:Y:S02]  /*86130*/  LDL.LU R10, [R1+0x98] ;  /* 0x00009800010a7983 */ /* 0x000f240000300800 */
[----:B------:R-:W-:Y:S02]  /*86140*/  IMAD.MOV.U32 R18, RZ, RZ, R12 ;  /* 0x000000ffff127224 */ /* 0x000fe400078e000c */
[----:B------:R-:W-:Y:S01]  /*86150*/  IMAD.MOV.U32 R3, RZ, RZ, R13 ;  /* 0x000000ffff037224 */ /* 0x000fe200078e000d */
[----:B------:R-:W4:Y:S01]  /*86160*/  LDL.LU R11, [R1+0x9c] ;  /* 0x00009c00010b7983 */ /* 0x000f220000300800 */
[----:B------:R-:W3:Y:S02]  /*86170*/  LDL.LU R12, [R1+0x60] ;  /* 0x00006000010c7983 */ /* 0x000ee40000300800 */
[----:B------:R-:W3:Y:S02]  /*86180*/  LDL.LU R13, [R1+0x64] ;  /* 0x00006400010d7983 */ /* 0x000ee40000300800 */
[----:B------:R-:W3:Y:S01]  /*86190*/  LDL.LU R14, [R1+0x68] ;  /* 0x00006800010e7983 */ /* 0x000ee20000300800 */
[----:B------:R-:W3:Y:S01]  /*861a0*/  LDL.LU R15, [R1+0x6c] ;  /* 0x00006c00010f7983 */ /* 0x000ee20000300800 */
[----:B------:R-:W-:Y:S02]  /*861b0*/  STL [R1+0xac04], R3 ;  /* 0x00ac040301007387 */ /* 0x000fe40000100800 */
[----:B------:R-:W-:Y:S02]  /*861c0*/  STL [R1+0xac00], R18 ;  /* 0x00ac001201007387 */ /* 0x000fe40000100800 */
[----:B------:R-:W-:-:S02]  /*861d0*/  IMAD.MOV.U32 R28, RZ, RZ, R4 ;  /* 0x000000ffff1c7224 */ /* 0x000fc400078e0004 */
        /* <DEDUP_REMOVED lines=9> */
[----:B------:R-:W-:Y:S01]  /*86270*/  STL [R1+0xac0c], R19 ;  /* 0x00ac0c1301007387 */ /* 0x000fe20000100800 */
        /* <DEDUP_REMOVED lines=17> */
[----:B------:R-:W4:Y:S02]  /*86390*/  LDL.LU.64 R24, [R1+0xacb0] ;  /* 0x00acb00001187983 */ /* 0x000f240000300a00 */
[----:B------:R-:W2:Y:S02]  /*863a0*/  LDL.LU.64 R6, [R1+0xaca8] ;  /* 0x00aca80001067983 */ /* 0x000ea40000300a00 */
[----:B------:R-:W2:Y:S02]  /*863b0*/  LDL.LU.64 R4, [R1+0xaca0] ;  /* 0x00aca00001047983 */ /* 0x000ea40000300a00 */
[----:B--2---:R-:W-:Y:S01]  /*863c0*/  HMMA.16816.F32 R20, R20, R16, R4 ;  /* 0x000000101414723c */ /* 0x004fe20000001804 */
[----:B------:R-:W4:Y:S01]  /*863d0*/  LDL.LU.64 R6, [R1+0xac98] ;  /* 0x00ac980001067983 */ /* 0x000f220000300a00 */
[----:B------:R-:W4:Y:S11]  /*863e0*/  LDL.LU.64 R4, [R1+0xac90] ;  /* 0x00ac900001047983 */ /* 0x000f360000300a00 */
[----:B------:R-:W-:Y:S10]  /*863f0*/  @!UPT UIADD3 URZ, URZ, URZ, URZ ;  /* 0x0000003f3f3ff290 */ /* 0x000ff4000fffe03f */
[----:B------:R0:W-:Y:S02]  /*86400*/  STL.64 [R1+0xa0], R20 ;  /* 0x0000a01401007387 */ /* 0x0001e40000100a00 */
[----:B0-----:R-:W-:Y:S02]  /*86410*/  IMAD.MOV.U32 R20, RZ, RZ, R27 ;  /* 0x000000ffff147224 */ /* 0x001fe400078e001b */
[----:B------:R-:W-:Y:S01]  /*86420*/  IMAD.MOV.U32 R21, RZ, RZ, R26 ;  /* 0x000000ffff157224 */ /* 0x000fe200078e001a */
[----:B------:R-:W-:Y:S04]  /*86430*/  STL.64 [R1+0xa8], R22 ;  /* 0x0000a81601007387 */ /* 0x000fe80000100a00 */
[----:B------:R0:W-:Y:S04]  /*86440*/  STL.64 [R1+0xac18], R20 ;  /* 0x00ac181401007387 */ /* 0x0001e80000100a00 */
[----:B0-----:R-:W2:Y:S01]  /*86450*/  LDL.LU R20, [R1+0x40] ;  /* 0x0000400001147983 */ /* 0x001ea20000300800 */
[----:B------:R-:W2:Y:S02]  /*86460*/  LDL.LU R21, [R1+0x44] ;  /* 0x0000440001157983 */ /* 0x000ea40000300800 */
[----:B------:R-:W2:Y:S02]  /*86470*/  LDL.LU R22, [R1+0x48] ;  /* 0x0000480001167983 */ /* 0x000ea40000300800 */
[----:B------:R-:W2:Y:S01]  /*86480*/  LDL.LU R23, [R1+0x4c] ;  /* 0x00004c0001177983 */ /* 0x000ea20000300800 */
[----:B------:R0:W-:Y:S01]  /*86490*/  STL.64 [R1+0xab48], R16 ;  /* 0x00ab481001007387 */ /* 0x0001e20000100a00 */
[----:B------:R-:W-:Y:S03]  /*864a0*/  STL.64 [R1+0xac10], R18 ;  /* 0x00ac101201007387 */ /* 0x000fe60000100a00 */
[----:B0-----:R-:W2:Y:S01]  /*864b0*/  LDL.LU R16, [R1+0x880] ;  /* 0x0008800001107983 */ /* 0x001ea20000300800 */
[----:B------:R-:W2:Y:S01]  /*864c0*/  LDL.LU R17, [R1+0x884] ;  /* 0x0008840001117983 */ /* 0x000ea20000300800 */
        /* <DEDUP_REMOVED lines=21> */
[----:B------:R-:W3:Y:S02]  /*86620*/  LDL.LU.64 R24, [R1+0xac40] ;  /* 0x00ac400001187983 */ /* 0x000ee40000300a00 */
[C---:B---3--:R-:W-:Y:S11]  /*86630*/  HMMA.16816.F32 R12, R4.reuse, R24, R12 ;  /* 0x00000018040c723c */ /* 0x048ff6000000180c */
[----:B------:R-:W-:Y:S11]  /*86640*/  @!UPT UIADD3 URZ, URZ, URZ, URZ ;  /* 0x0000003f3f3ff290 */ /* 0x000ff6000fffe03f */
[----:B------:R-:W-:Y:S01]  /*86650*/  @!UPT UIADD3 URZ, URZ, URZ, URZ ;  /* 0x0000003f3f3ff290 */ /* 0x000fe2000fffe03f */
[----:B------:R-:W-:Y:S01]  /*86660*/  STL.64 [R1+0x60], R12 ;  /* 0x0000600c01007387 */ /* 0x000fe20000100a00 */
[----:B------:R0:W-:Y:S03]  /*86670*/  STL.64 [R1+0x68], R14 ;  /* 0x0000680e01007387 */ /* 0x0001e60000100a00 */
[----:B0-----:R-:W3:Y:S01]  /*86680*/  LDL.LU.64 R14, [R1+0xac38] ;  /* 0x00ac3800010e7983 */ /* 0x001ee20000300a00 */
[----:B------:R-:W4:Y:S02]  /*86690*/  LDL.LU.64 R12, [R1+0xac30] ;  /* 0x00ac3000010c7983 */ /* 0x000f240000300a00 */
[----:B------:R-:W2:Y:S01]  /*866a0*/  LDL R24, [R1+0x8f0] ;  /* 0x0008f00001187983 */ /* 0x000ea20000100800 */
[C---:B----4-:R-:W-:Y:S11]  /*866b0*/  HMMA.16816.F32 R8, R4.reuse, R12, R8 ;  /* 0x0000000c0408723c */ /* 0x050ff60000001808 */
[----:B------:R-:W-:Y:S11]  /*866c0*/  @!UPT UIADD3 URZ, URZ, URZ, URZ ;  /* 0x0000003f3f3ff290 */ /* 0x000ff6000fffe03f */
[----:B------:R-:W-:Y:S01]  /*866d0*/  @!UPT UIADD3 URZ, URZ, URZ, URZ ;  /* 0x0000003f3f3ff290 */ /* 0x000fe2000fffe03f */
[----:B------:R-:W-:Y:S01]  /*866e0*/  STL.64 [R1+0x50], R8 ;  /* 0x0000500801007387 */ /* 0x000fe20000100a00 */
[----:B------:R0:W-:Y:S03]  /*866f0*/  STL.64 [R1+0x58], R10 ;  /* 0x0000580a01007387 */ /* 0x0001e60000100a00 */
[----:B0-----:R-:W4:Y:S01]  /*86700*/  LDL.LU.64 R10, [R1+0xac28] ;  /* 0x00ac2800010a7983 */ /* 0x001f220000300a00 */
[----:B------:R-:W2:Y:S02]  /*86710*/  LDL.LU.64 R8, [R1+0xac20] ;  /* 0x00ac200001087983 */ /* 0x000ea40000300a00 */
[C---:B--2---:R-:W-:Y:S11]  /*86720*/  HMMA.16816.F32 R20, R4.reuse, R8, R20 ;  /* 0x000000080414723c */ /* 0x044ff60000001814 */
[----:B------:R-:W-:Y:S11]  /*86730*/  @!UPT UIADD3 URZ, URZ, URZ, URZ ;  /* 0x0000003f3f3ff290 */ /* 0x000ff6000fffe03f */
[----:B------:R-:W-:Y:S02]  /*86740*/  @!UPT UIADD3 URZ, URZ, URZ, URZ ;  /* 0x0000003f3f3ff290 */ /* 0x000fe4000fffe03f */
[----:B------:R-:W-:Y:S02]  /*86750*/  IMAD.MOV.U32 R29, RZ, RZ, R20 ;  /* 0x000000ffff1d7224 */ /* 0x000fe400078e0014 */
[----:B------:R-:W-:Y:S02]  /*86760*/  IMAD.MOV.U32 R25, RZ, RZ, R21 ;  /* 0x000000ffff197224 */ /* 0x000fe400078e0015 */
[----:B------:R-:W2:Y:S01]  /*86770*/  LDL.LU.64 R20, [R1+0xac18] ;  /* 0x00ac180001147983 */ /* 0x000ea20000300a00 */
[----:B------:R-:W-:Y:S02]  /*86780*/  IMAD.MOV.U32 R18, RZ, RZ, R2 ;  /* 0x000000ffff127224 */ /* 0x000fe400078e0002 */
[----:B------:R-:W-:Y:S02]  /*86790*/  IMAD.MOV.U32 R19, RZ, RZ, R0 ;  /* 0x000000ffff137224 */ /* 0x000fe400078e0000 */
[----:B------:R-:W-:Y:S02]  /*867a0*/  IMAD.MOV.U32 R2, RZ, RZ, R22 ;  /* 0x000000ffff027224 */ /* 0x000fe400078e0016 */
[----:B------:R-:W-:Y:S01]  /*867b0*/  IMAD.MOV.U32 R0, RZ, RZ, R23 ;  /* 0x000000ffff007224 */ /* 0x000fe200078e0017 */
[----:B------:R-:W-:Y:S04]  /*867c0*/  STL [R1+0xa970], R25 ;  /* 0x00a9701901007387 */ /* 0x000fe80000100800 */
[----:B------:R-:W-:Y:S01]  /*867d0*/  STL [R1+0xa504], R0 ;  /* 0x00a5040001007387 */ /* 0x000fe20000100800 */
[----:B------:R-:W-:Y:S02]  /*867e0*/  STL [R1+0xa500], R2 ;  /* 0x00a5000201007387 */ /* 0x000fe40000100800 */
[----:B------:R-:W-:Y:S01]  /*867f0*/  STL [R1+0xa318], R29 ;  /* 0x00a3181d01007387 */ /* 0x000fe20000100800 */
[----:B--2---:R-:W-:Y:S01]  /*86800*/  HMMA.16816.F32 R20, R4, R20, R16 ;  /* 0x000000140414723c */ /* 0x004fe20000001810 */
[----:B------:R-:W2:Y:S01]  /*86810*/  LDL.LU.64 R18, [R1+0xac10] ;  /* 0x00ac100001127983 */ /* 0x000ea20000300a00 */
[----:B---3--:R-:W-:Y:S11]  /*86820*/  STL.64 [R1+0xaaf8], R14 ;  /* 0x00aaf80e01007387 */ /* 0x008ff60000100a00 */
[----:B------:R-:W-:Y:S11]  /*86830*/  @!UPT UIADD3 URZ, URZ, URZ, URZ ;  /* 0x0000003f3f3ff290 */ /* 0x000ff6000fffe03f */
[----:B------:R-:W-:Y:S02]  /*86840*/  IMAD.MOV.U32 R13, RZ, RZ, R20 ;  /* 0x000000ffff0d7224 */ /* 0x000fe400078e0014 */
[----:B------:R-:W-:Y:S02]  /*86850*/  IMAD.MOV.U32 R12, RZ, RZ, R21 ;  /* 0x000000ffff0c7224 */ /* 0x000fe400078e0015 */
[----:B------:R-:W-:Y:S02]  /*86860*/  IMAD.MOV.U32 R9, RZ, RZ, R22 ;  /* 0x000000ffff097224 */ /* 0x000fe400078e0016 */
[----:B------:R-:W-:Y:S02]  /*86870*/  IMAD.MOV.U32 R8, RZ, RZ, R23 ;  /* 0x000000ffff087224 */ /* 0x000fe400078e0017 */
[----:B------:R-:W0:Y:S04]  /*86880*/  LDSM.16.MT88.4 R20, [R24+0x14080] ;  /* 0x014080001814783b */ /* 0x000e280000004200 */
[----:B------:R-:W-:Y:S01]  /*86890*/  STL.64 [R1+0xaaf0], R12 ;  /* 0x00aaf00c01007387 */ /* 0x000fe20000100a00 */
[----:B----4-:R-:W-:Y:S02]  /*868a0*/  STL.64 [R1+0xaae8], R10 ;  /* 0x00aae80a01007387 */ /* 0x010fe40000100a00 */
[----:B------:R-:W-:Y:S02]  /*868b0*/  STL.64 [R1+0xaae0], R8 ;  /* 0x00aae00801007387 */ /* 0x000fe40000100a00 */
[----:B------:R-:W-:Y:S01]  /*868c0*/  STL.64 [R1+0xab08], R26 ;  /* 0x00ab081a01007387 */ /* 0x000fe20000100a00 */
[----:B------:R1:W-:Y:S04]  /*868d0*/  STL [R1+0xab04], R24 ;  /* 0x00ab041801007387 */ /* 0x0003e80000100800 */
[----:B-1----:R-:W3:Y:S01]  /*868e0*/  LDL.LU R24, [R1+0x4d0] ;  /* 0x0004d00001187983 */ /* 0x002ee20000300800 */
[----:B------:R-:W3:Y:S02]  /*868f0*/  LDL.LU R25, [R1+0x4d4] ;  /* 0x0004d40001197983 */ /* 0x000ee40000300800 */
[----:B------:R-:W4:Y:S02]  /*86900*/  LDL.LU R26, [R1+0x4d8] ;  /* 0x0004d800011a7983 */ /* 0x000f240000300800 */
[----:B------:R-:W4:Y:S02]  /*86910*/  LDL.LU R27, [R1+0x4dc] ;  /* 0x0004dc00011b7983 */ /* 0x000f240000300800 */
[----:B------:R-:W-:-:S02]  /*86920*/  IMAD.MOV.U32 R17, RZ, RZ, R28 ;  /* 0x000000ffff117224 */ /* 0x000fc400078e001c */
[----:B--2---:R-:W-:Y:S02]  /*86930*/  IMAD.MOV.U32 R16, RZ, RZ, R19 ;  /* 0x000000ffff107224 */ /* 0x004fe400078e0013 */
[----:B------:R-:W2:Y:S01]  /*86940*/  LDL.LU R19, [R1+0xac0c] ;  /* 0x00ac0c0001137983 */ /* 0x000ea20000300800 */
[----:B------:R-:W2:Y:S02]  /*86950*/  LDL.LU R28, [R1+0xac08] ;  /* 0x00ac0800011c7983 */ /* 0x000ea40000300800 */
[----:B------:R-:W-:Y:S01]  /*86960*/  STL.64 [R1+0xab60], R16 ;  /* 0x00ab601001007387 */ /* 0x000fe20000100a00 */
[----:B----4-:R-:W-:Y:S01]  /*86970*/  STL.64 [R1+0xab18], R26 ;  /* 0x00ab181a01007387 */ /* 0x010fe20000100a00 */
[----:B---3--:R1:W-:Y:S03]  /*86980*/  STL.64 [R1+0xab10], R24 ;  /* 0x00ab101801007387 */ /* 0x0083e60000100a00 */
[----:B-1----:R-:W3:Y:S01]  /*86990*/  LDL.LU R24, [R1+0x4e0] ;  /* 0x0004e00001187983 */ /* 0x002ee20000300800 */
        /* <DEDUP_REMOVED lines=8> */
[----:B----4-:R1:W-:Y:S01]  /*86a20*/  STL.64 [R1+0xab28], R26 ;  /* 0x00ab281a01007387 */ /* 0x0103e20000100a00 */
[----:B---3--:R3:W-:Y:S03]  /*86a30*/  STL.64 [R1+0xab20], R24 ;  /* 0x00ab201801007387 */ /* 0x0087e60000100a00 */
[----:B-1----:R-:W4:Y:S01]  /*86a40*/  LDL.64 R26, [R1+0x28] ;  /* 0x00002800011a7983 */ /* 0x002f220000100a00 */
[----:B--2---:R-:W-:-:S02]  /*86a50*/  IMAD.MOV.U32 R16, RZ, RZ, R28 ;  /* 0x000000ffff107224 */ /* 0x004fc400078e001c */
[----:B------:R-:W-:Y:S01]  /*86a60*/  IMAD.MOV.U32 R17, RZ, RZ, R19 ;  /* 0x000000ffff117224 */ /* 0x000fe200078e0013 */
[----:B----4-:R1:W-:Y:S01]  /*86a70*/  STL.64 [R1+0xab40], R26 ;  /* 0x00ab401a01007387 */ /* 0x0103e20000100a00 */
[----:B---3--:R-:W2:Y:S02]  /*86a80*/  LDL.LU R24, [R1+0x500] ;  /* 0x0005000001187983 */ /* 0x008ea40000300800 */
[----:B------:R-:W2:Y:S01]  /*86a90*/  LDL.LU R25, [R1+0x504] ;  /* 0x0005040001197983 */ /* 0x000ea20000300800 */
[----:B-1----:R-:W3:Y:S01]  /*86aa0*/  LDL.LU R26, [R1+0x508] ;  /* 0x00050800011a7983 */ /* 0x002ee20000300800 */
[----:B------:R-:W3:Y:S02]  /*86ab0*/  LDL.LU R27, [R1+0x50c] ;  /* 0x00050c00011b7983 */ /* 0x000ee40000300800 */
[----:B------:R-:W4:Y:S02]  /*86ac0*/  LDL.LU R28, [R1+0xabfc] ;  /* 0x00abfc00011c7983 */ /* 0x000f240000300800 */
[----:B------:R-:W2:Y:S01]  /*86ad0*/  LDL.LU R19, [R1+0xabf8] ;  /* 0x00abf80001137983 */ /* 0x000ea20000300800 */
[----:B------:R-:W2:Y:S01]  /*86ae0*/  LDL.LU R12, [R1+0x1b0] ;  /* 0x0001b000010c7983 */ /* 0x000ea20000300800 */
[----:B------:R-:W2:Y:S03]  /*86af0*/  LDL.LU R13, [R1+0x1b4] ;  /* 0x0001b400010d7983 */ /* 0x000ea60000300800 */
[----:B--2---:R1:W-:Y:S01]  /*86b00*/  STL.64 [R1+0xaba8], R12 ;  /* 0x00aba80c01007387 */ /* 0x0043e20000100a00 */
[----:B------:R-:W2:Y:S02]  /*86b10*/  LDL.LU R8, [R1+0x890] ;  /* 0x0008900001087983 */ /* 0x000ea40000300800 */
[----:B------:R-:W2:Y:S02]  /*86b20*/  LDL.LU R9, [R1+0x894] ;  /* 0x0008940001097983 */ /* 0x000ea40000300800 */
[----:B------:R-:W2:Y:S01]  /*86b30*/  LDL.LU R10, [R1+0x898] ;  /* 0x00089800010a7983 */ /* 0x000ea20000300800 */
[----:B------:R-:W2:Y:S01]  /*86b40*/  LDL.LU R11, [R1+0x89c] ;  /* 0x00089c00010b7983 */ /* 0x000ea20000300800 */
[----:B-1----:R-:W-:-:S02]  /*86b50*/  IMAD.MOV.U32 R12, RZ, RZ, R19 ;  /* 0x000000ffff0c7224 */ /* 0x002fc400078e0013 */
[----:B----4-:R-:W-:Y:S01]  /*86b60*/  IMAD.MOV.U32 R13, RZ, RZ, R28 ;  /* 0x000000ffff0d7224 */ /* 0x010fe200078e001c */
[----:B--2---:R-:W-:Y:S01]  /*86b70*/  STL.64 [R1+0xabb8], R10 ;  /* 0x00abb80a01007387 */ /* 0x004fe20000100a00 */
[----:B------:R1:W-:Y:S02]  /*86b80*/  STL.64 [R1+0xabb0], R8 ;  /* 0x00abb00801007387 */ /* 0x0003e40000100a00 */
[----:B------:R-:W2:Y:S02]  /*86b90*/  LDL.LU R19, [R1+0xabf4] ;  /* 0x00abf40001137983 */ /* 0x000ea40000300800 */
[----:B------:R-:W4:Y:S01]  /*86ba0*/  LDL.LU R28, [R1+0xabf0] ;  /* 0x00abf000011c7983 */ /* 0x000f220000300800 */
[----:B------:R0:W-:Y:S04]  /*86bb0*/  STL.64 [R1+0xabc0], R12 ;  /* 0x00abc00c01007387 */ /* 0x0001e80000100a00 */
[----:B-1----:R-:W2:Y:S01]  /*86bc0*/  LDL.LU R8, [R1+0x8a0] ;  /* 0x0008a00001087983 */ /* 0x002ea20000300800 */
[----:B------:R-:W2:Y:S02]  /*86bd0*/  LDL.LU R9, [R1+0x8a4] ;  /* 0x0008a40001097983 */ /* 0x000ea40000300800 */
[----:B------:R-:W2:Y:S02]  /*86be0*/  LDL.LU R10, [R1+0x8a8] ;  /* 0x0008a800010a7983 */ /* 0x000ea40000300800 */
[----:B------:R-:W2:Y:S02]  /*86bf0*/  LDL.LU R11, [R1+0x8ac] ;  /* 0x0008ac00010b7983 */ /* 0x000ea40000300800 */
[----:B--2---:R-:W-:Y:S01]  /*86c00*/  STL.64 [R1+0xabd0], R10 ;  /* 0x00abd00a01007387 */ /* 0x004fe20000100a00 */
[----:B------:R1:W-:Y:S02]  /*86c10*/  STL.64 [R1+0xabc8], R8 ;  /* 0x00abc80801007387 */ /* 0x0003e40000100a00 */
[----:B0-----:R-:W2:Y:S02]  /*86c20*/  LDL.LU R12, [R1+0x1d0] ;  /* 0x0001d000010c7983 */ /* 0x001ea40000300800 */
[----:B------:R-:W2:Y:S02]  /*86c30*/  LDL.LU R13, [R1+0x1d4] ;  /* 0x0001d400010d7983 */ /* 0x000ea40000300800 */
[----:B--2---:R-:W-:Y:S01]  /*86c40*/  STL.64 [R1+0xabd8], R12 ;  /* 0x00abd80c01007387 */ /* 0x004fe20000100a00 */
[----:B-1----:R-:W2:Y:S02]  /*86c50*/  LDL.LU R8, [R1+0x8b0] ;  /* 0x0008b00001087983 */ /* 0x002ea40000300800 */
[----:B------:R-:W2:Y:S02]  /*86c60*/  LDL.LU R9, [R1+0x8b4] ;  /* 0x0008b40001097983 */ /* 0x000ea40000300800 */
[----:B------:R-:W2:Y:S01]  /*86c70*/  LDL.LU R10, [R1+0x8b8] ;  /* 0x0008b800010a7983 */ /* 0x000ea20000300800 */
[----:B------:R-:W2:Y:S04]  /*86c80*/  LDL.LU R11, [R1+0x8bc] ;  /* 0x0008bc00010b7983 */ /* 0x000ea80000300800 */
[----:B--2---:R-:W-:Y:S01]  /*86c90*/  STL.64 [R1+0xabe8], R10 ;  /* 0x00abe80a01007387 */ /* 0x004fe20000100a00 */
[----:B------:R0:W-:Y:S03]  /*86ca0*/  STL.64 [R1+0xabe0], R8 ;  /* 0x00abe00801007387 */ /* 0x0001e60000100a00 */
[----:B0-----:R-:W2:Y:S01]  /*86cb0*/  LDL.LU R8, [R1+0x8c0] ;  /* 0x0008c00001087983 */ /* 0x001ea20000300800 */
[----:B------:R-:W2:Y:S02]  /*86cc0*/  LDL.LU R9, [R1+0x8c4] ;  /* 0x0008c40001097983 */ /* 0x000ea40000300800 */
[----:B------:R-:W2:Y:S02]  /*86cd0*/  LDL.LU R10, [R1+0x8c8] ;  /* 0x0008c800010a7983 */ /* 0x000ea40000300800 */
[----:B------:R-:W2:Y:S01]  /*86ce0*/  LDL.LU R11, [R1+0x8cc] ;  /* 0x0008cc00010b7983 */ /* 0x000ea20000300800 */
[----:B------:R-:W-:Y:S01]  /*86cf0*/  STL.64 [R1+0xab90], R16 ;  /* 0x00ab901001007387 */ /* 0x000fe20000100a00 */
[----:B---3--:R-:W-:Y:S02]  /*86d00*/  STL.64 [R1+0xab58], R26 ;  /* 0x00ab581a01007387 */ /* 0x008fe40000100a00 */
[----:B------:R0:W-:Y:S02]  /*86d10*/  STL.64 [R1+0xab50], R24 ;  /* 0x00ab501801007387 */ /* 0x0001e40000100a00 */
        /* <DEDUP_REMOVED lines=10> */
[----:B----4-:R-:W-:-:S02]  /*86dc0*/  IMAD.MOV.U32 R12, RZ, RZ, R28 ;  /* 0x000000ffff0c7224 */ /* 0x010fc400078e001c */
[----:B------:R-:W-:Y:S01]  /*86dd0*/  IMAD.MOV.U32 R13, RZ, RZ, R19 ;  /* 0x000000ffff0d7224 */ /* 0x000fe200078e0013 */
[----:B---3--:R-:W-:Y:S01]  /*86de0*/  STL.64 [R1+0xab88], R26 ;  /* 0x00ab881a01007387 */ /* 0x008fe20000100a00 */
[----:B--2---:R0:W-:Y:S03]  /*86df0*/  STL.64 [R1+0xab80], R24 ;  /* 0x00ab801801007387 */ /* 0x0041e60000100a00 */
[----:B0-----:R-:W2:Y:S01]  /*86e00*/  LDL.LU R24, [R1+0x860] ;  /* 0x0008600001187983 */ /* 0x001ea20000300800 */
[----:B------:R-:W2:Y:S02]  /*86e10*/  LDL.LU R25, [R1+0x864] ;  /* 0x0008640001197983 */ /* 0x000ea40000300800 */
[----:B------:R-:W3:Y:S02]  /*86e20*/  LDL.LU R26, [R1+0x868] ;  /* 0x00086800011a7983 */ /* 0x000ee40000300800 */
[----:B------:R-:W3:Y:S01]  /*86e30*/  LDL.LU R27, [R1+0x86c] ;  /* 0x00086c00011b7983 */ /* 0x000ee20000300800 */
[C---:B------:R-:W-:Y:S01]  /*86e40*/  HMMA.16816.F32 R12, R4.reuse, R12, R8 ;  /* 0x0000000c040c723c */ /* 0x040fe20000001808 */
        /* <DEDUP_REMOVED lines=26> */
[----:B------:R-:W4:Y:S11]  /*86ff0*/  LDL.LU.64 R8, [R1+0xabb0] ;  /* 0x00abb00001087983 */ /* 0x000f360000300a00 */
[----:B------:R-:W-:Y:S09]  /*87000*/  @!UPT UIADD3 URZ, URZ, URZ, URZ ;  /* 0x0000003f3f3ff290 */ /* 0x000ff2000fffe03f */
[----:B------:R0:W-:Y:S01]  /*87010*/  STL.64 [R1+0x8a0], R12 ;  /* 0x0008a00c01007387 */ /* 0x0001e20000100a00 */
[----:B------:R1:W-:Y:S03]  /*87020*/  STL.64 [R1+0x8a8], R14 ;  /* 0x0008a80e01007387 */ /* 0x0003e60000100a00 */
[----:B0-----:R-:W4:Y:S01]  /*87030*/  LDL.LU.64 R12, [R1+0xaba8] ;  /* 0x00aba800010c7983 */ /* 0x001f220000300a00 */
[----:B------:R-:W-:Y:S02]  /*87040*/  IMAD.MOV.U32 R16, RZ, RZ, R18 ;  /* 0x000000ffff107224 */ /* 0x000fe400078e0012 */
[----:B------:R-:W-:-:S07]  /*87050*/  IMAD.MOV.U32 R17, RZ, RZ, R3 ;  /* 0x000000ffff117224 */ /* 0x000fce00078e0003 */
[C---:B--2---:R-:W-:Y:S08]  /*87060*/  HMMA.16816.F32 R16, R4.reuse, R16, R24 ;  /* 0x000000100410723c */ /* 0x044ff00000001818 */
[C---:B----4-:R-:W-:Y:S01]  /*87070*/  HMMA.16816.F32 R8, R4.reuse, R12, R8 ;  /* 0x0000000c0408723c */ /* 0x050fe20000001808 */
[----:B------:R-:W2:Y:S11]  /*87080*/  LDL.LU R12, [R1+0x4c0] ;  /* 0x0004c000010c7983 */ /* 0x000eb60000300800 */
[----:B------:R-:W-:Y:S11]  /*87090*/  @!UPT UIADD3 URZ, URZ, URZ, URZ ;  /* 0x0000003f3f3ff290 */ /* 0x000ff6000fffe03f */
[----:B------:R0:W-:Y:S01]  /*870a0*/  STL.64 [R1+0x890], R8 ;  /* 0x0008900801007387 */ /* 0x0001e20000100a00 */
[----:B------:R4:W-:Y:S02]  /*870b0*/  STL.64 [R1+0x898], R10 ;  /* 0x0008980a01007387 */ /* 0x0009e40000100a00 */
[----:B------:R-:W2:Y:S02]  /*870c0*/  LDL.LU R13, [R1+0x4c4] ;  /* 0x0004c400010d7983 */ /* 0x000ea40000300800 */
[----:B-1----:R-:W2:Y:S01]  /*870d0*/  LDL.LU R14, [R1+0x4c8] ;  /* 0x0004c800010e7983 */ /* 0x002ea20000300800 */
[----:B------:R-:W2:Y:S04]  /*870e0*/  LDL.LU R15, [R1+0x4cc] ;  /* 0x0004cc00010f7983 */ /* 0x000ea80000300800 */
[----:B0-----:R-:W2:Y:S01]  /*870f0*/  LDL.LU R8, [R1+0x4b0] ;  /* 0x0004b00001087983 */ /* 0x001ea20000300800 */
[----:B------:R-:W2:Y:S02]  /*87100*/  LDL.LU R9, [R1+0x4b4] ;  /* 0x0004b40001097983 */ /* 0x000ea40000300800 */
[----:B----4-:R-:W4:Y:S02]  /*87110*/  LDL.LU R10, [R1+0x4b8] ;  /* 0x0004b800010a7983 */ /* 0x010f240000300800 */
[----:B------:R-:W4:Y:S01]  /*87120*/  LDL.LU R11, [R1+0x4bc] ;  /* 0x0004bc00010b7983 */ /* 0x000f220000300800 */
[----:B------:R-:W2:Y:S01]  /*87130*/  LDL.LU.64 R26, [R1+0xaba0] ;  /* 0x00aba000011a7983 */ /* 0x000ea20000300a00 */
[----:B------:R-:W2:Y:S02]  /*87140*/  LDL.LU.64 R24, [R1+0xab98] ;  /* 0x00ab980001187983 */ /* 0x000ea40000300a00 */
        /* <DEDUP_REMOVED lines=25> */
[----:B------:R-:W3:Y:S01]  /*872e0*/  LDL.LU.64 R26, [R1+0xab40] ;  /* 0x00ab4000011a7983 */ /* 0x000ee20000300a00 */
[----:B-1----:R-:W3:Y:S02]  /*872f0*/  LDL.LU.64 R18, [R1+0xab38] ;  /* 0x00ab380001127983 */ /* 0x002ee40000300a00 */
[----:B------:R-:W3:Y:S11]  /*87300*/  LDL.LU.64 R16, [R1+0xab30] ;  /* 0x00ab300001107983 */ /* 0x000ef60000300a00 */
[----:B------:R-:W-:Y:S07]  /*87310*/  @!UPT UIADD3 URZ, URZ, URZ, URZ ;  /* 0x0000003f3f3ff290 */ /* 0x000fee000fffe03f */
[----:B------:R-:W-:Y:S01]  /*87320*/  STL.64 [R1+0x500], R4 ;  /* 0x0005000401007387 */ /* 0x000fe20000100a00 */
[----:B------:R0:W-:Y:S03]  /*87330*/  STL.64 [R1+0x508], R6 ;  /* 0x0005080601007387 */ /* 0x0001e60000100a00 */
[----:B0-----:R-:W2:Y:S01]  /*87340*/  LDL.64 R6, [R1+0x18] ;  /* 0x0000180001067983 */ /* 0x001ea20000100a00 */
[----:B---3--:R-:W-:Y:S11]  /*87350*/  HMMA.16816.F32 R20, R16, R26, R20 ;  /* 0x0000001a1014723c */ /* 0x008ff60000001814 */
[----:B------:R-:W-:Y:S11]  /*87360*/  @!UPT UIADD3 URZ, URZ, URZ, URZ ;  /* 0x0000003f3f3ff290 */ /* 0x000ff6000fffe03f */
[----:B------:R-:W-:Y:S01]  /*87370*/  @!UPT UIADD3 URZ, URZ, URZ, URZ ;  /* 0x0000003f3f3ff290 */ /* 0x000fe2000fffe03f */
[----:B------:R0:W-:Y:S01]  /*87380*/  STL.64 [R1+0x4f0], R20 ;  /* 0x0004f01401007387 */ /* 0x0001e20000100a00 */
[----:B------:R2:W-:Y:S02]  /*87390*/  STL.64 [R1+0x4f8], R22 ;  /* 0x0004f81601007387 */ /* 0x0005e40000100a00 */
[----:B0-----:R-:W-:Y:S02]  /*873a0*/  IMAD.MOV.U32 R21, RZ, RZ, R26 ;  /* 0x000000ffff157224 */ /* 0x001fe400078e001a */
[----:B------:R-:W-:Y:S02]  /*873b0*/  IMAD.MOV.U32 R20, RZ, RZ, R27 ;  /* 0x000000ffff147224 */ /* 0x000fe400078e001b */
[----:B------:R-:W3:Y:S01]  /*873c0*/  LDL.LU.64 R26, [R1+0xab28] ;  /* 0x00ab2800011a7983 */ /* 0x000ee20000300a00 */
[----:B------:R-:W3:Y:S02]  /*873d0*/  LDL.LU.64 R24, [R1+0xab20] ;  /* 0x00ab200001187983 */ /* 0x000ee40000300a00 */
[----:B--2---:R-:W-:-:S02]  /*873e0*/  IMAD.MOV.U32 R23, RZ, RZ, R6 ;  /* 0x000000ffff177224 */ /* 0x004fc400078e0006 */
[----:B------:R-:W-:Y:S01]  /*873f0*/  IMAD.MOV.U32 R22, RZ, RZ, R7 ;  /* 0x000000ffff167224 */ /* 0x000fe200078e0007 */
[C---:B---3--:R-:W-:Y:S11]  /*87400*/  HMMA.16816.F32 R24, R16.reuse, R6, R24 ;  /* 0x000000061018723c */ /* 0x048ff60000001818 */
[----:B------:R-:W-:Y:S11]  /*87410*/  @!UPT UIADD3 URZ, URZ, URZ, URZ ;  /* 0x0000003f3f3ff290 */ /* 0x000ff6000fffe03f */
[----:B------:R-:W-:Y:S01]  /*87420*/  @!UPT UIADD3 URZ, URZ, URZ, URZ ;  /* 0x0000003f3f3ff290 */ /* 0x000fe2000fffe03f */
[----:B------:R-:W-:Y:S01]  /*87430*/  STL.64 [R1+0x4e0], R24 ;  /* 0x0004e01801007387 */ /* 0x000fe20000100a00 */
[----:B------:R0:W-:Y:S03]  /*87440*/  STL.64 [R1+0x4e8], R26 ;  /* 0x0004e81a01007387 */ /* 0x0001e60000100a00 */
[----:B0-----:R-:W2:Y:S01]  /*87450*/  LDL.LU.64 R26, [R1+0xab18] ;  /* 0x00ab1800011a7983 */ /* 0x001ea20000300a00 */
[----:B------:R-:W2:Y:S02]  /*87460*/  LDL.LU.64 R24, [R1+0xab10] ;  /* 0x00ab100001187983 */ /* 0x000ea40000300a00 */
[----:B------:R-:W3:Y:S02]  /*87470*/  LDL.LU R4, [R1+0x4a0] ;  /* 0x0004a00001047983 */ /* 0x000ee40000300800 */
[----:B------:R-:W3:Y:S01]  /*87480*/  LDL.LU R5, [R1+0x4a4] ;  /* 0x0004a40001057983 */ /* 0x000ee20000300800 */
[----:B------:R-:W3:Y:S01]  /*87490*/  LDL.LU R6, [R1+0x4a8] ;  /* 0x0004a80001067983 */ /* 0x000ee20000300800 */
[----:B------:R-:W3:Y:S02]  /*874a0*/  LDL.LU R7, [R1+0x4ac] ;  /* 0x0004ac0001077983 */ /* 0x000ee40000300800 */
[----:B------:R0:W-:Y:S02]  /*874b0*/  STL.64 [R1+0xaaa0], R22 ;  /* 0x00aaa01601007387 */ /* 0x0001e40000100a00 */
[----:B------:R-:W-:Y:S01]  /*874c0*/  STL.64 [R1+0xaa98], R20 ;  /* 0x00aa981401007387 */ /* 0x000fe20000100a00 */
[----:B0-----:R-:W2:Y:S02]  /*874d0*/  LDL.64 R22, [R1+0x8] ;  /* 0x0000080001167983 */ /* 0x001ea40000100a00 */
[----:B--2---:R-:W-:Y:S11]  /*874e0*/  HMMA.16816.F32 R24, R16, R22, R24 ;  /* 0x000000161018723c */ /* 0x004ff60000001818 */
[----:B------:R-:W-:Y:S11]  /*874f0*/  @!UPT UIADD3 URZ, URZ, URZ, URZ ;  /* 0x0000003f3f3ff290 */ /* 0x000ff6000fffe03f */
[----:B------:R-:W-:Y:S01]  /*87500*/  @!UPT UIADD3 URZ, URZ, URZ, URZ ;  /* 0x0000003f3f3ff290 */ /* 0x000fe2000fffe03f */
[----:B------:R-:W-:Y:S01]  /*87510*/  STL.64 [R1+0x4d0], R24 ;  /* 0x0004d01801007387 */ /* 0x000fe20000100a00 */
[----:B------:R0:W-:Y:S03]  /*87520*/  STL.64 [R1+0x4d8], R26 ;  /* 0x0004d81a01007387 */ /* 0x0001e60000100a00 */
[----:B0-----:R-:W2:Y:S01]  /*87530*/  LDL.LU.64 R26, [R1+0xab08] ;  /* 0x00ab0800011a7983 */ /* 0x001ea20000300a00 */
[----:B------:R-:W3:Y:S02]  /*87540*/  LDL.LU R24, [R1+0xab04] ;  /* 0x00ab040001187983 */ /* 0x000ee40000300800 */
[----:B------:R-:W-:Y:S02]  /*87550*/  IMAD.MOV.U32 R3, RZ, RZ, R22 ;  /* 0x000000ffff037224 */ /* 0x000fe400078e0016 */
[----:B------:R-:W-:Y:S02]  /*87560*/  IMAD.MOV.U32 R28, RZ, RZ, R23 ;  /* 0x000000ffff1c7224 */ /* 0x000fe400078e0017 */
[----:B--2---:R-:W-:-:S02]  /*87570*/  IMAD.MOV.U32 R20, RZ, RZ, R27 ;  /* 0x000000ffff147224 */ /* 0x004fc400078e001b */
[----:B------:R-:W2:Y:S01]  /*87580*/  LDL.LU R27, [R1+0xab00] ;  /* 0x00ab0000011b7983 */ /* 0x000ea20000300800 */
[----:B------:R-:W2:Y:S02]  /*87590*/  LDL.LU R21, [R1+0x814] ;  /* 0x0008140001157983 */ /* 0x000ea40000300800 */
[----:B------:R-:W2:Y:S02]  /*875a0*/  LDL.LU R22, [R1+0x818] ;  /* 0x0008180001167983 */ /* 0x000ea40000300800 */
[----:B------:R-:W2:Y:S02]  /*875b0*/  LDL.LU R23, [R1+0x81c] ;  /* 0x00081c0001177983 */ /* 0x000ea40000300800 */
[----:B--2---:R0:W-:Y:S01]  /*875c0*/  STL.64 [R1+0xaab0], R22 ;  /* 0x00aab01601007387 */ /* 0x0041e20000100a00 */
[----:B------:R-:W-:Y:S03]  /*875d0*/  STL.64 [R1+0xaaa8], R20 ;  /* 0x00aaa81401007387 */ /* 0x000fe60000100a00 */
[----:B0-----:R-:W2:Y:S01]  /*875e0*/  LDL.64 R22, [R1+0x1e8] ;  /* 0x0001e80001167983 */ /* 0x001ea20000100a00 */
[C---:B------:R-:W-:Y:S03]  /*875f0*/  HMMA.16816.F32 R12, R16.reuse, R26, R12 ;  /* 0x0000001a100c723c */ /* 0x040fe6000000180c */
[----:B--2---:R0:W-:Y:S04]  /*87600*/  STL.64 [R1+0xaac0], R22 ;  /* 0x00aac01601007387 */ /* 0x0041e80000100a00 */
[----:B0-----:R-:W2:Y:S11]  /*87610*/  LDL.64 R22, [R1+0x38] ;  /* 0x0000380001167983 */ /* 0x001eb60000100a00 */
[----:B------:R-:W-:Y:S05]  /*87620*/  @!UPT UIADD3 URZ, URZ, URZ, URZ ;  /* 0x0000003f3f3ff290 */ /* 0x000fea000fffe03f */
[----:B------:R-:W-:Y:S02]  /*87630*/  STL.64 [R1+0x4c0], R12 ;  /* 0x0004c00c01007387 */ /* 0x000fe40000100a00 */
[----:B------:R0:W-:Y:S02]  /*87640*/  STL.64 [R1+0x4c8], R14 ;  /* 0x0004c80e01007387 */ /* 0x0001e40000100a00 */
[----:B0-----:R-:W4:Y:S01]  /*87650*/  LDL.LU.64 R14, [R1+0xaaf8] ;  /* 0x00aaf800010e7983 */ /* 0x001f220000300a00 */
[----:B------:R-:W2:Y:S01]  /*87660*/  LDL.LU.64 R12, [R1+0xaaf0] ;  /* 0x00aaf000010c7983 */ /* 0x000ea20000300a00 */
[----:B----4-:R-:W-:Y:S11]  /*87670*/  HMMA.16816.F32 R8, R16, R14, R8 ;  /* 0x0000000e1008723c */ /* 0x010ff60000001808 */
[----:B------:R-:W-:Y:S11]  /*87680*/  @!UPT UIADD3 URZ, URZ, URZ, URZ ;  /* 0x0000003f3f3ff290 */ /* 0x000ff6000fffe03f */
[----:B------:R-:W-:Y:S01]  /*87690*/  @!UPT UIADD3 URZ, URZ, URZ, URZ ;  /* 0x0000003f3f3ff290 */ /* 0x000fe2000fffe03f */
[----:B------:R-:W-:Y:S01]  /*876a0*/  STL.64 [R1+0x4b0], R8 ;  /* 0x0004b00801007387 */ /* 0x000fe20000100a00 */
[----:B------:R0:W-:Y:S03]  /*876b0*/  STL.64 [R1+0x4b8], R10 ;  /* 0x0004b80a01007387 */ /* 0x0001e60000100a00 */
[----:B0-----:R-:W4:Y:S01]  /*876c0*/  LDL.LU.64 R10, [R1+0xaae8] ;  /* 0x00aae800010a7983 */ /* 0x001f220000300a00 */
[----:B------:R-:W3:Y:S02]  /*876d0*/  LDL.LU.64 R8, [R1+0xaae0] ;  /* 0x00aae00001087983 */ /* 0x000ee40000300a00 */
[----:B------:R0:W-:Y:S02]  /*876e0*/  STL.64 [R1+0xa9b8], R14 ;  /* 0x00a9b80e01007387 */ /* 0x0001e40000100a00 */
[----:B--2---:R1:W-:Y:S01]  /*876f0*/  STL.64 [R1+0xa9b0], R12 ;  /* 0x00a9b00c01007387 */ /* 0x0043e20000100a00 */
[----:B0-----:R-:W2:Y:S04]  /*87700*/  LDL.64 R14, [R1+0x1c8] ;  /* 0x0001c800010e7983 */ /* 0x001ea80000100a00 */
[----:B--2---:R4:W-:Y:S01]  /*87710*/  STL.64 [R1+0xaab8], R14 ;  /* 0x00aab80e01007387 */ /* 0x0049e20000100a00 */
[----:B-1----:R-:W2:Y:S02]  /*87720*/  LDL.LU R12, [R1+0x820] ;  /* 0x00082000010c7983 */ /* 0x002ea40000300800 */
[----:B------:R-:W2:Y:S02]  /*87730*/  LDL.LU R13, [R1+0x824] ;  /* 0x00082400010d7983 */ /* 0x000ea40000300800 */
[----:B----4-:R-:W-:-:S02]  /*87740*/  IMAD.MOV.U32 R14, RZ, RZ, R10 ;  /* 0x000000ffff0e7224 */ /* 0x010fc400078e000a */
[----:B------:R-:W-:Y:S01]  /*87750*/  IMAD.MOV.U32 R15, RZ, RZ, R11 ;  /* 0x000000ffff0f7224 */ /* 0x000fe200078e000b */
[----:B------:R-:W3:Y:S01]  /*87760*/  LDL.LU R10, [R1+0xaadc] ;  /* 0x00aadc00010a7983 */ /* 0x000ee20000300800 */
[----:B------:R-:W3:Y:S03]  /*87770*/  LDL.LU R11, [R1+0xaad8] ;  /* 0x00aad800010b7983 */ /* 0x000ee60000300800 */
[----:B------:R-:W-:Y:S04]  /*87780*/  STL.64 [R1+0xaad0], R14 ;  /* 0x00aad00e01007387 */ /* 0x000fe80000100a00 */
[----:B--2---:R0:W-:Y:S04]  /*87790*/  STL.64 [R1+0xaac8], R12 ;  /* 0x00aac80c01007387 */ /* 0x0041e80000100a00 */
[----:B0-----:R-:W2:Y:S01]  /*877a0*/  LDL.LU R12, [R1+0x830] ;  /* 0x00083000010c7983 */ /* 0x001ea20000300800 */
[----:B------:R-:W2:Y:S02]  /*877b0*/  LDL.LU R13, [R1+0x834] ;  /* 0x00083400010d7983 */ /* 0x000ea40000300800 */
[----:B------:R-:W2:Y:S02]  /*877c0*/  LDL.LU R14, [R1+0x838] ;  /* 0x00083800010e7983 */ /* 0x000ea40000300800 */
[----:B------:R-:W2:Y:S01]  /*877d0*/  LDL.LU R15, [R1+0x83c] ;  /* 0x00083c00010f7983 */ /* 0x000ea20000300800 */
[----:B---3--:R-:W-:Y:S01]  /*877e0*/  HMMA.16816.F32 R4, R16, R10, R4 ;  /* 0x0000000a1004723c */ /* 0x008fe20000001804 */
[----:B------:R-:W-:Y:S01]  /*877f0*/  STL.64 [R1+0xa9a8], R10 ;  /* 0x00a9a80a01007387 */ /* 0x000fe20000100a00 */
[----:B------:R0:W-:Y:S11]  /*87800*/  STL.64 [R1+0xa9a0], R8 ;  /* 0x00a9a00801007387 */ /* 0x0001f60000100a00 */
[----:B------:R-:W-:Y:S10]  /*87810*/  @!UPT UIADD3 URZ, URZ, URZ, URZ ;  /* 0x0000003f3f3ff290 */ /* 0x000ff4000fffe03f */
[----:B------:R-:W-:Y:S01]  /*87820*/  STL.64 [R1+0x4a0], R4 ;  /* 0x0004a00401007387 */ /* 0x000fe20000100a00 */
[----:B------:R-:W-:Y:S02]  /*87830*/  STL.64 [R1+0x4a8], R6 ;  /* 0x0004a80601007387 */ /* 0x000fe40000100a00 */
[----:B------:R-:W1:Y:S04]  /*87840*/  LDSM.16.MT88.4 R4, [R24+0x14100] ;  /* 0x014100001804783b */ /* 0x000e680000004200 */
[----:B0-----:R-:W3:Y:S01]  /*87850*/  LDL.LU R8, [R1+0x800] ;  /* 0x0008000001087983 */ /* 0x001ee20000300800 */
[----:B------:R-:W3:Y:S01]  /*87860*/  LDL.LU R9, [R1+0x804] ;  /* 0x0008040001097983 */ /* 0x000ee20000300800 */
[----:B------:R-:W3:Y:S02]  /*87870*/  LDL.LU R10, [R1+0x808] ;  /* 0x00080800010a7983 */ /* 0x000ee40000300800 */
[----:B------:R-:W3:Y:S02]  /*87880*/  LDL.LU R11, [R1+0x80c] ;  /* 0x00080c00010b7983 */ /* 0x000ee40000300800 */
[----:B------:R-:W-:Y:S02]  /*87890*/  STL [R1+0xa974], R24 ;  /* 0x00a9741801007387 */ /* 0x000fe40000100800 */
[----:B------:R-:W-:-:S02]  /*878a0*/  IMAD.MOV.U32 R2, RZ, RZ, R22 ;  /* 0x000000ffff027224 */ /* 0x000fc400078e0016 */
[----:B------:R-:W-:Y:S01]  /*878b0*/  IMAD.MOV.U32 R0, RZ, RZ, R23 ;  /* 0x000000ffff007224 */ /* 0x000fe200078e0017 */
[----:B-1----:R0:W-:Y:S01]  /*878c0*/  STL.64 [R1+0xa898], R6 ;  /* 0x00a8980601007387 */ /* 0x0021e20000100a00 */
[----:B------:R-:W-:Y:S03]  /*878d0*/  STL.64 [R1+0xa890], R4 ;  /* 0x00a8900401007387 */ /* 0x000fe60000100a00 */
[----:B0-----:R-:W4:Y:S04]  /*878e0*/  LDL R6, [R1+0x168] ;  /* 0x0001680001067983 */ /* 0x001f280000100800 */
[----:B------:R-:W4:Y:S01]  /*878f0*/  LDL R7, [R1+0x16c] ;  /* 0x00016c0001077983 */ /* 0x000f220000100800 */
        /* <DEDUP_REMOVED lines=16> */
[----:B0-----:R-:W3:Y:S01]  /*87a00*/  LDL.LU.64 R14, [R1+0xaab8] ;  /* 0x00aab800010e7983 */ /* 0x001ee20000300a00 */
[----:B------:R-:W2:Y:S02]  /*87a10*/  LDL.LU.64 R22, [R1+0xaab0] ;  /* 0x00aab00001167983 */ /* 0x000ea40000300a00 */
[----:B------:R-:W2:Y:S02]  /*87a20*/  LDL.LU.64 R20, [R1+0xaaa8] ;  /* 0x00aaa80001147983 */ /* 0x000ea40000300a00 */
[----:B------:R-:W-:Y:S01]  /*87a30*/  STL [R1+0xa984], R4 ;  /* 0x00a9840401007387 */ /* 0x000fe20000100800 */
[----:B------:R-:W-:Y:S01]  /*87a40*/  STL [R1+0xa980], R5 ;  /* 0x00a9800501007387 */ /* 0x000fe20000100800 */
[----:B----4-:R0:W-:Y:S03]  /*87a50*/  STL.64 [R1+0xaa88], R6 ;  /* 0x00aa880601007387 */ /* 0x0101e60000100a00 */
[----:B0-----:R-:W2:Y:S02]  /*87a60*/  LDL.64 R6, [R1+0x1d8] ;  /* 0x0001d80001067983 */ /* 0x001ea40000100a00 */
[----:B--2---:R-:W-:Y:S01]  /*87a70*/  HMMA.16816.F32 R20, R16, R6, R20 ;  /* 0x000000061014723c */ /* 0x004fe20000001814 */
[----:B------:R-:W-:-:S02]  /*87a80*/  IMAD.MOV.U32 R25, RZ, RZ, R6 ;  /* 0x000000ffff197224 */ /* 0x000fc400078e0006 */
[----:B------:R-:W-:-:S05]  /*87a90*/  IMAD.MOV.U32 R29, RZ, RZ, R7 ;  /* 0x000000ffff1d7224 */ /* 0x000fca00078e0007 */
[----:B---3--:R-:W-:Y:S01]  /*87aa0*/  HMMA.16816.F32 R4, R16, R14, R8 ;  /* 0x0000000e1004723c */ /* 0x008fe20000001808 */
[----:B------:R-:W-:Y:S02]  /*87ab0*/  IMAD.MOV.U32 R2, RZ, RZ, R14 ;  /* 0x000000ffff027224 */ /* 0x000fe400078e000e */
[----:B------:R-:W-:Y:S11]  /*87ac0*/  IMAD.MOV.U32 R24, RZ, RZ, R15 ;  /* 0x000000ffff187224 */ /* 0x000ff600078e000f */
        /* <DEDUP_REMOVED lines=15> */
[----:B0-----:R-:W-:-:S02]  /*87bc0*/  IMAD.MOV.U32 R14, RZ, RZ, R3 ;  /* 0x000000ffff0e7224 */ /* 0x001fc400078e0003 */
[----:B------:R-:W-:Y:S01]  /*87bd0*/  IMAD.MOV.U32 R15, RZ, RZ, R28 ;  /* 0x000000ffff0f7224 */ /* 0x000fe200078e001c */
[----:B------:R-:W2:Y:S01]  /*87be0*/  LDL.LU R3, [R1+0xaa94] ;  /* 0x00aa940001037983 */ /* 0x000ea20000300800 */
[----:B------:R-:W4:Y:S03]  /*87bf0*/  LDL.LU R28, [R1+0xaa90] ;  /* 0x00aa9000011c7983 */ /* 0x000f260000300800 */
[----:B------:R0:W-:Y:S02]  /*87c00*/  STL.64 [R1+0xa9e0], R14 ;  /* 0x00a9e00e01007387 */ /* 0x0001e40000100a00 */
[----:B0-----:R-:W-:Y:S02]  /*87c10*/  IMAD.MOV.U32 R14, RZ, RZ, R23 ;  /* 0x000000ffff0e7224 */ /* 0x001fe400078e0017 */
        /* <DEDUP_REMOVED lines=8> */
[----:B------:R-:W-:Y:S01]  /*87ca0*/  STL.64 [R1+0xaa20], R14 ;  /* 0x00aa200e01007387 */ /* 0x000fe20000100a00 */
        /* <DEDUP_REMOVED lines=8> */
[----:B------:R-:W3:Y:S02]  /*87d30*/  LDL.LU R22, [R1+0x7b8] ;  /* 0x0007b80001167983 */ /* 0x000ee40000300800 */
[----:B------:R-:W3:Y:S02]  /*87d40*/  LDL.LU R23, [R1+0x7bc] ;  /* 0x0007bc0001177983 */ /* 0x000ee40000300800 */
[----:B---3--:R0:W-:Y:S01]  /*87d50*/  STL.64 [R1+0xaa40], R22 ;  /* 0x00aa401601007387 */ /* 0x0081e20000100a00 */
[----:B--2---:R-:W-:Y:S03]  /*87d60*/  STL.64 [R1+0xaa38], R20 ;  /* 0x00aa381401007387 */ /* 0x004fe60000100a00 */
[----:B0-----:R-:W2:Y:S04]  /*87d70*/  LDL R22, [R1+0x188] ;  /* 0x0001880001167983 */ /* 0x001ea80000100800 */
[----:B------:R-:W2:Y:S04]  /*87d80*/  LDL R23, [R1+0x18c] ;  /* 0x00018c0001177983 */ /* 0x000ea80000100800 */
[----:B--2---:R0:W-:Y:S04]  /*87d90*/  STL.64 [R1+0xaa50], R22 ;  /* 0x00aa501601007387 */ /* 0x0041e80000100a00 */
[----:B0-----:R-:W2:Y:S04]  /*87da0*/  LDL.64 R22, [R1+0x198] ;  /* 0x0001980001167983 */ /* 0x001ea80000100a00 */
[----:B--2---:R-:W-:Y:S01]  /*87db0*/  STL.64 [R1+0xaa68], R22 ;  /* 0x00aa681601007387 */ /* 0x004fe20000100a00 */
[----:B------:R-:W2:Y:S03]  /*87dc0*/  LDL.64 R14, [R1+0x178] ;  /* 0x00017800010e7983 */ /* 0x000ea60000100a00 */
[----:B--2---:R0:W-:Y:S01]  /*87dd0*/  STL.64 [R1+0xaa48], R14 ;  /* 0x00aa480e01007387 */ /* 0x0041e20000100a00 */
[----:B------:R-:W2:Y:S02]  /*87de0*/  LDL.LU R12, [R1+0x7c0] ;  /* 0x0007c000010c7983 */ /* 0x000ea40000300800 */
[----:B------:R-:W2:Y:S01]  /*87df0*/  LDL.LU R13, [R1+0x7c4] ;  /* 0x0007c400010d7983 */ /* 0x000ea20000300800 */
[----:B0-----:R-:W3:Y:S01]  /*87e00*/  LDL.LU R14, [R1+0x7c8] ;  /* 0x0007c800010e7983 */ /* 0x001ee20000300800 */
[----:B------:R-:W3:Y:S02]  /*87e10*/  LDL.LU R15, [R1+0x7cc] ;  /* 0x0007cc00010f7983 */ /* 0x000ee40000300800 */
[----:B------:R-:W2:Y:S02]  /*87e20*/  LDL.LU R4, [R1+0x7f0] ;  /* 0x0007f00001047983 */ /* 0x000ea40000300800 */
[----:B------:R-:W2:Y:S01]  /*87e30*/  LDL.LU R5, [R1+0x7f4] ;  /* 0x0007f40001057983 */ /* 0x000ea20000300800 */
[----:B------:R-:W2:Y:S01]  /*87e40*/  LDL.LU R6, [R1+0x7f8] ;  /* 0x0007f80001067983 */ /* 0x000ea20000300800 */
[----:B------:R-:W2:Y:S02]  /*87e50*/  LDL.LU R7, [R1+0x7fc] ;  /* 0x0007fc0001077983 */ /* 0x000ea40000300800 */
[----:B------:R-:W2:Y:S02]  /*87e60*/  LDL.64 R22, [R1+0x1a8] ;  /* 0x0001a80001167983 */ /* 0x000ea40000100a00 */
[----:B--2---:R0:W-:Y:S04]  /*87e70*/  STL.64 [R1+0xaa80], R22 ;  /* 0x00aa801601007387 */ /* 0x0041e80000100a00 */
[----:B0-----:R-:W2:Y:S01]  /*87e80*/  LDL.64 R22, [R1+0x1b8] ;  /* 0x0001b80001167983 */ /* 0x001ea20000100a00 */
        /* <DEDUP_REMOVED lines=16> */
[----:B------:R-:W2:Y:S02]  /*87f90*/  LDL.LU R10, [R1+0x468] ;  /* 0x00046800010a7983 */ /* 0x000ea40000300800 */
[----:B------:R-:W2:Y:S01]  /*87fa0*/  LDL.LU R11, [R1+0x46c] ;  /* 0x00046c00010b7983 */ /* 0x000ea20000300800 */
[C---:B------:R-:W-:Y:S01]  /*87fb0*/  HMMA.16816.F32 R4, R16.reuse, R22, R4 ;  /* 0x000000161004723c */ /* 0x040fe20000001804 */
[----:B--2---:R-:W-:Y:S01]  /*87fc0*/  STL.64 [R1+0xa9f0], R10 ;  /* 0x00a9f00a01007387 */ /* 0x004fe20000100a00 */
[----:B---3--:R0:W-:Y:S03]  /*87fd0*/  STL.64 [R1+0xa9e8], R8 ;  /* 0x00a9e80801007387 */ /* 0x0081e60000100a00 */
[----:B0-----:R-:W2:Y:S01]  /*87fe0*/  LDL.LU R8, [R1+0x470] ;  /* 0x0004700001087983 */ /* 0x001ea20000300800 */
[----:B------:R-:W2:Y:S02]  /*87ff0*/  LDL.LU R9, [R1+0x474] ;  /* 0x0004740001097983 */ /* 0x000ea40000300800 */
[----:B------:R-:W3:Y:S02]  /*88000*/  LDL.LU R10, [R1+0x478] ;  /* 0x00047800010a7983 */ /* 0x000ee40000300800 */
[----:B------:R-:W3:Y:S02]  /*88010*/  LDL.LU R11, [R1+0x47c] ;  /* 0x00047c00010b7983 */ /* 0x000ee40000300800 */
[----:B------:R-:W-:Y:S01]  /*88020*/  IMAD.MOV.U32 R0, RZ, RZ, R23 ;  /* 0x000000ffff007224 */ /* 0x000fe200078e0017 */
[----:B---3--:R-:W-:Y:S01]  /*88030*/  STL.64 [R1+0xaa08], R10 ;  /* 0x00aa080a01007387 */ /* 0x008fe20000100a00 */
[----:B--2---:R0:W-:Y:S03]  /*88040*/  STL.64 [R1+0xaa00], R8 ;  /* 0x00aa000801007387 */ /* 0x0041e60000100a00 */
[----:B0-----:R-:W2:Y:S01]  /*88050*/  LDL.LU R8, [R1+0x480] ;  /* 0x0004800001087983 */ /* 0x001ea20000300800 */
[----:B------:R-:W2:Y:S02]  /*88060*/  LDL.LU R9, [R1+0x484] ;  /* 0x0004840001097983 */ /* 0x000ea40000300800 */
[----:B------:R-:W2:Y:S02]  /*88070*/  LDL.LU R10, [R1+0x488] ;  /* 0x00048800010a7983 */ /* 0x000ea40000300800 */
[----:B------:R-:W2:Y:S01]  /*88080*/  LDL.LU R11, [R1+0x48c] ;  /* 0x00048c00010b7983 */ /* 0x000ea20000300800 */
[----:B------:R-:W-:Y:S01]  /*88090*/  STL [R1+0xa994], R24 ;  /* 0x00a9941801007387 */ /* 0x000fe20000100800 */
[----:B------:R-:W-:Y:S02]  /*880a0*/  STL [R1+0xa990], R2 ;  /* 0x00a9900201007387 */ /* 0x000fe40000100800 */
[----:B------:R0:W-:Y:S02]  /*880b0*/  STL.64 [R1+0x7f0], R4 ;  /* 0x0007f00401007387 */ /* 0x0001e40000100a00 */
[----:B------:R1:W-:Y:S02]  /*880c0*/  STL.64 [R1+0x7f8], R6 ;  /* 0x0007f80601007387 */ /* 0x0003e40000100a00 */
[----:B0-----:R-:W-:Y:S01]  /*880d0*/  IMAD.MOV.U32 R5, RZ, RZ, R22 ;  /* 0x000000ffff057224 */ /* 0x001fe200078e0016 */
[----:B-1----:R-:W3:Y:S01]  /*880e0*/  LDL.LU.64 R6, [R1+0xaa88] ;  /* 0x00aa880001067983 */ /* 0x002ee20000300a00 */
[----:B------:R-:W2:Y:S03]  /*880f0*/  LDL.LU.64 R22, [R1+0xaa80] ;  /* 0x00aa800001167983 */ /* 0x000ea60000300a00 */
        /* <DEDUP_REMOVED lines=41> */
[----:B------:R-:W-:Y:S03]  /*88390*/  STL.64 [R1+0x498], R18 ;  /* 0x0004981201007387 */ /* 0x000fe60000100a00 */
[----:B0-----:R-:W3:Y:S01]  /*883a0*/  LDL.LU R16, [R1+0x430] ;  /* 0x0004300001107983 */ /* 0x001ee20000300800 */
[----:B------:R-:W3:Y:S02]  /*883b0*/  LDL.LU R17, [R1+0x434] ;  /* 0x0004340001117983 */ /* 0x000ee40000300800 */
[----:B------:R-:W-:Y:S01]  /*883c0*/  STL.64 [R1+0xa8a8], R6 ;  /* 0x00a8a80601007387 */ /* 0x000fe20000100a00 */
[C---:B--2---:R-:W-:Y:S01]  /*883d0*/  HMMA.16816.F32 R12, R20.reuse, R14, R8 ;  /* 0x0000000e140c723c */ /* 0x044fe20000001808 */
[----:B------:R-:W2:Y:S01]  /*883e0*/  LDL.LU.64 R10, [R1+0xaa08] ;  /* 0x00aa0800010a7983 */ /* 0x000ea20000300a00 */
[----:B------:R-:W2:Y:S11]  /*883f0*/  LDL.LU.64 R8, [R1+0xaa00] ;  /* 0x00aa000001087983 */ /* 0x000eb60000300a00 */
[----:B------:R-:W-:Y:S10]  /*88400*/  @!UPT UIADD3 URZ, URZ, URZ, URZ ;  /* 0x0000003f3f3ff290 */ /* 0x000ff4000fffe03f */
[----:B------:R-:W-:Y:S01]  /*88410*/  STL.64 [R1+0x480], R12 ;  /* 0x0004800c01007387 */ /* 0x000fe20000100a00 */
[----:B------:R0:W-:Y:S03]  /*88420*/  STL.64 [R1+0x488], R14 ;  /* 0x0004880e01007387 */ /* 0x0001e60000100a00 */
[----:B0-----:R-:W2:Y:S01]  /*88430*/  LDL.LU.64 R14, [R1+0xa9f8] ;  /* 0x00a9f800010e7983 */ /* 0x001ea20000300a00 */
[----:B----4-:R-:W-:Y:S02]  /*88440*/  IMAD.MOV.U32 R18, RZ, RZ, R28 ;  /* 0x000000ffff127224 */ /* 0x010fe400078e001c */
[----:B------:R-:W-:Y:S01]  /*88450*/  IMAD.MOV.U32 R19, RZ, RZ, R3 ;  /* 0x000000ffff137224 */ /* 0x000fe200078e0003 */
[C---:B--2---:R-:W-:Y:S01]  /*88460*/  HMMA.16816.F32 R12, R20.reuse, R14, R8 ;  /* 0x0000000e140c723c */ /* 0x044fe20000001808 */
[----:B------:R-:W2:Y:S01]  /*88470*/  LDL.LU.64 R10, [R1+0xa9f0] ;  /* 0x00a9f000010a7983 */ /* 0x000ea20000300a00 */
[----:B------:R-:W2:Y:S11]  /*88480*/  LDL.LU.64 R8, [R1+0xa9e8] ;  /* 0x00a9e80001087983 */ /* 0x000eb60000300a00 */
[----:B------:R-:W-:Y:S10]  /*88490*/  @!UPT UIADD3 URZ, URZ, URZ, URZ ;  /* 0x0000003f3f3ff290 */ /* 0x000ff4000fffe03f */
[----:B------:R2:W-:Y:S01]  /*884a0*/  STL.64 [R1+0x470], R12 ;  /* 0x0004700c01007387 */ /* 0x0005e20000100a00 */
[----:B------:R-:W-:Y:S02]  /*884b0*/  IMAD.MOV.U32 R28, RZ, RZ, R14 ;  /* 0x000000ffff1c7224 */ /* 0x000fe400078e000e */
[----:B------:R-:W-:Y:S02]  /*884c0*/  IMAD.MOV.U32 R3, RZ, RZ, R15 ;  /* 0x000000ffff037224 */ /* 0x000fe400078e000f */
[----:B------:R-:W2:Y:S03]  /*884d0*/  LDL.LU.64 R14, [R1+0xa9e0] ;  /* 0x00a9e000010e7983 */ /* 0x000ea60000300a00 */
[----:B------:R-:W-:Y:S02]  /*884e0*/  STL [R1+0xa0cc], R3 ;  /* 0x00a0cc0301007387 */ /* 0x000fe40000100800 */
[----:B------:R-:W-:Y:S01]  /*884f0*/  STL [R1+0xa0c8], R28 ;  /* 0x00a0c81c01007387 */ /* 0x000fe20000100800 */
[C---:B--2---:R-:W-:Y:S01]  /*88500*/  HMMA.16816.F32 R12, R20.reuse, R14, R8 ;  /* 0x0000000e140c723c */ /* 0x044fe20000001808 */
[----:B------:R-:W2:Y:S01]  /*88510*/  LDL.LU.64 R10, [R1+0xa9d8] ;  /* 0x00a9d800010a7983 */ /* 0x000ea20000300a00 */
[----:B------:R-:W2:Y:S11]  /*88520*/  LDL.LU.64 R8, [R1+0xa9d0] ;  /* 0x00a9d00001087983 */ /* 0x000eb60000300a00 */
[----:B------:R-:W-:Y:S10]  /*88530*/  @!UPT UIADD3 URZ, URZ, URZ, URZ ;  /* 0x0000003f3f3ff290 */ /* 0x000ff4000fffe03f */
        /* <DEDUP_REMOVED lines=9> */
[----:B0-----:R-:W2:Y:S01]  /*885d0*/  LDL.LU.64 R14, [R1+0xa9b8] ;  /* 0x00a9b800010e7983 */ /* 0x001ea20000300a00 */
[----:B------:R-:W4:Y:S01]  /*885e0*/  LDL.LU.64 R12, [R1+0xa9b0] ;  /* 0x00a9b000010c7983 */ /* 0x000f220000300a00 */
[----:B--2---:R-:W-:Y:S11]  /*885f0*/  HMMA.16816.F32 R8, R20, R14, R8 ;  /* 0x0000000e1408723c */ /* 0x004ff60000001808 */
[----:B------:R-:W-:Y:S11]  /*88600*/  @!UPT UIADD3 URZ, URZ, URZ, URZ ;  /* 0x0000003f3f3ff290 */ /* 0x000ff6000fffe03f */
[----:B------:R-:W-:Y:S01]  /*88610*/  @!UPT UIADD3 URZ, URZ, URZ, URZ ;  /* 0x0000003f3f3ff290 */ /* 0x000fe2000fffe03f */
[----:B------:R-:W-:Y:S01]  /*88620*/  STL.64 [R1+0x440], R8 ;  /* 0x0004400801007387 */ /* 0x000fe20000100a00 */
[----:B------:R0:W-:Y:S03]  /*88630*/  STL.64 [R1+0x448], R10 ;  /* 0x0004480a01007387 */ /* 0x0001e60000100a00 */
[----:B0-----:R-:W3:Y:S01]  /*88640*/  LDL.LU.64 R10, [R1+0xa9a8] ;  /* 0x00a9a800010a7983 */ /* 0x001ee20000300a00 */
[----:B------:R-:W2:Y:S02]  /*88650*/  LDL.LU.64 R8, [R1+0xa9a0] ;  /* 0x00a9a00001087983 */ /* 0x000ea40000300a00 */
[----:B------:R-:W-:Y:S02]  /*88660*/  STL.64 [R1+0xa858], R14 ;  /* 0x00a8580e01007387 */ /* 0x000fe40000100a00 */
[----:B----4-:R3:W-:Y:S02]  /*88670*/  STL.64 [R1+0xa850], R12 ;  /* 0x00a8500c01007387 */ /* 0x0107e40000100a00 */
[----:B------:R-:W-:-:S02]  /*88680*/  IMAD.MOV.U32 R6, RZ, RZ, R5 ;  /* 0x000000ffff067224 */ /* 0x000fc400078e0005 */
[----:B------:R-:W-:Y:S01]  /*88690*/  IMAD.MOV.U32 R7, RZ, RZ, R24 ;  /* 0x000000ffff077224 */ /* 0x000fe200078e0018 */
[----:B------:R-:W4:Y:S01]  /*886a0*/  LDL.LU R5, [R1+0xa998] ;  /* 0x00a9980001057983 */ /* 0x000f220000300800 */
[----:B---3--:R-:W-:Y:S11]  /*886b0*/  HMMA.16816.F32 R12, R20, R10, R16 ;  /* 0x0000000a140c723c */ /* 0x008ff60000001810 */
[----:B------:R-:W-:Y:S11]  /*886c0*/  @!UPT UIADD3 URZ, URZ, URZ, URZ ;  /* 0x0000003f3f3ff290 */ /* 0x000ff6000fffe03f */
[----:B------:R-:W-:Y:S01]  /*886d0*/  @!UPT UIADD3 URZ, URZ, URZ, URZ ;  /* 0x0000003f3f3ff290 */ /* 0x000fe2000fffe03f */
[----:B------:R-:W-:Y:S01]  /*886e0*/  STL.64 [R1+0x430], R12 ;  /* 0x0004300c01007387 */ /* 0x000fe20000100a00 */
[----:B------:R-:W-:Y:S02]  /*886f0*/  STL.64 [R1+0x438], R14 ;  /* 0x0004380e01007387 */ /* 0x000fe40000100a00 */
[----:B------:R-:W3:Y:S02]  /*88700*/  LDL.LU R24, [R1+0xa994] ;  /* 0x00a9940001187983 */ /* 0x000ee40000300800 */
[----:B------:R-:W-:Y:S01]  /*88710*/  STL.64 [R1+0xa8c0], R6 ;  /* 0x00a8c00601007387 */ /* 0x000fe20000100a00 */
[----:B------:R0:W-:Y:S01]  /*88720*/  STL.64 [R1+0xa868], R10 ;  /* 0x00a8680a01007387 */ /* 0x0001e20000100a00 */
[----:B--2---:R-:W-:Y:S03]  /*88730*/  STL.64 [R1+0xa860], R8 ;  /* 0x00a8600801007387 */ /* 0x004fe60000100a00 */
[----:B0-----:R-:W2:Y:S04]  /*88740*/  LDL.64 R10, [R1+0x8] ;  /* 0x00000800010a7983 */ /* 0x001ea80000100a00 */
[----:B--2---:R0:W-:Y:S04]  /*88750*/  STL.64 [R1+0xa880], R10 ;  /* 0x00a8800a01007387 */ /* 0x0041e80000100a00 */
[----:B0-----:R-:W2:Y:S04]  /*88760*/  LDL.64 R10, [R1+0x18] ;  /* 0x00001800010a7983 */ /* 0x001ea80000100a00 */
[----:B--2---:R0:W-:Y:S04]  /*88770*/  STL.64 [R1+0xa888], R10 ;  /* 0x00a8880a01007387 */ /* 0x0041e80000100a00 */
[----:B0-----:R-:W2:Y:S04]  /*88780*/  LDL.64 R10, [R1+0x28] ;  /* 0x00002800010a7983 */ /* 0x001ea80000100a00 */
[----:B--2---:R0:W-:Y:S01]  /*88790*/  STL.64 [R1+0xa8a0], R10 ;  /* 0x00a8a00a01007387 */ /* 0x0041e20000100a00 */
[----:B------:R-:W2:Y:S02]  /*887a0*/  LDL.LU R8, [R1+0x420] ;  /* 0x0004200001087983 */ /* 0x000ea40000300800 */
[----:B------:R-:W2:Y:S01]  /*887b0*/  LDL.LU R9, [R1+0x424] ;  /* 0x0004240001097983 */ /* 0x000ea20000300800 */
[----:B0-----:R-:W2:Y:S01]  /*887c0*/  LDL.LU R10, [R1+0x428] ;  /* 0x00042800010a7983 */ /* 0x001ea20000300800 */
[----:B------:R-:W2:Y:S02]  /*887d0*/  LDL.LU R11, [R1+0x42c] ;  /* 0x00042c00010b7983 */ /* 0x000ea40000300800 */
[----:B------:R-:W2:Y:S02]  /*887e0*/  LDL.64 R6, [R1+0x188] ;  /* 0x0001880001067983 */ /* 0x000ea40000100a00 */
        /* <DEDUP_REMOVED lines=23> */
[----:B----4-:R-:W-:Y:S02]  /*88960*/  IMAD.MOV.U32 R6, RZ, RZ, R5 ;  /* 0x000000ffff067224 */ /* 0x010fe400078e0005 */
[----:B------:R-:W-:Y:S01]  /*88970*/  IMAD.MOV.U32 R7, RZ, RZ, R0 ;  /* 0x000000ffff077224 */ /* 0x000fe200078e0000 */
[----:B------:R-:W4:Y:S01]  /*88980*/  LDL.LU R5, [R1+0xa980] ;  /* 0x00a9800001057983 */ /* 0x000f220000300800 */
[----:B------:R-:W4:Y:S03]  /*88990*/  LDL.LU R0, [R1+0xa97c] ;  /* 0x00a97c0001007983 */ /* 0x000f260000300800 */
[----:B------:R-:W-:Y:S04]  /*889a0*/  STL.64 [R1+0xa920], R6 ;  /* 0x00a9200601007387 */ /* 0x000fe80000100a00 */
[----:B--2---:R-:W-:Y:S01]  /*889b0*/  STL.64 [R1+0xa8e8], R10 ;  /* 0x00a8e80a01007387 */ /* 0x004fe20000100a00 */
[----:B------:R0:W-:Y:S03]  /*889c0*/  STL.64 [R1+0xa8e0], R8 ;  /* 0x00a8e00801007387 */ /* 0x0001e60000100a00 */
        /* <DEDUP_REMOVED lines=8> */
[----:B------:R0:W-:Y:S01]  /*88a50*/  STL.64 [R1+0xa938], R6 ;  /* 0x00a9380601007387 */ /* 0x0001e20000100a00 */
[----:B----4-:R-:W-:Y:S02]  /*88a60*/  IMAD.MOV.U32 R14, RZ, RZ, R5 ;  /* 0x000000ffff0e7224 */ /* 0x010fe400078e0005 */
[----:B------:R-:W-:Y:S02]  /*88a70*/  IMAD.MOV.U32 R15, RZ, RZ, R4 ;  /* 0x000000ffff0f7224 */ /* 0x000fe400078e0004 */
[----:B0-----:R-:W-:-:S02]  /*88a80*/  IMAD.MOV.U32 R6, RZ, RZ, R25 ;  /* 0x000000ffff067224 */ /* 0x001fc400078e0019 */
[----:B------:R-:W-:Y:S01]  /*88a90*/  IMAD.MOV.U32 R7, RZ, RZ, R29 ;  /* 0x000000ffff077224 */ /* 0x000fe200078e001d */
[----:B--2---:R-:W-:Y:S01]  /*88aa0*/  STL.64 [R1+0xa900], R10 ;  /* 0x00a9000a01007387 */ /* 0x004fe20000100a00 */
[----:B------:R0:W-:Y:S03]  /*88ab0*/  STL.64 [R1+0xa8f8], R8 ;  /* 0x00a8f80801007387 */ /* 0x0001e60000100a00 */
[----:B---3--:R-:W1:Y:S04]  /*88ac0*/  LDSM.16.MT88.4 R16, [R24+0x14180] ;  /* 0x014180001810783b */ /* 0x008e680000004200 */
[----:B0-----:R-:W2:Y:S01]  /*88ad0*/  LDL.LU R8, [R1+0x750] ;  /* 0x0007500001087983 */ /* 0x001ea20000300800 */
[----:B------:R-:W2:Y:S02]  /*88ae0*/  LDL.LU R9, [R1+0x754] ;  /* 0x0007540001097983 */ /* 0x000ea40000300800 */
[----:B------:R-:W3:Y:S02]  /*88af0*/  LDL.LU R10, [R1+0x758] ;  /* 0x00075800010a7983 */ /* 0x000ee40000300800 */
[----:B------:R-:W3:Y:S01]  /*88b00*/  LDL.LU R11, [R1+0x75c] ;  /* 0x00075c00010b7983 */ /* 0x000ee20000300800 */
[----:B------:R-:W4:Y:S01]  /*88b10*/  LDL.LU R25, [R1+0xa970] ;  /* 0x00a9700001197983 */ /* 0x000f220000300800 */
[----:B------:R0:W-:Y:S02]  /*88b20*/  STL.64 [R1+0xa950], R6 ;  /* 0x00a9500601007387 */ /* 0x0001e40000100a00 */
[----:B------:R-:W-:Y:S02]  /*88b30*/  STL.64 [R1+0xa958], R14 ;  /* 0x00a9580e01007387 */ /* 0x000fe40000100a00 */
[----:B------:R-:W2:Y:S01]  /*88b40*/  LDL.LU R4, [R1+0x790] ;  /* 0x0007900001047983 */ /* 0x000ea20000300800 */
[----:B------:R-:W2:Y:S04]  /*88b50*/  LDL.LU R5, [R1+0x794] ;  /* 0x0007940001057983 */ /* 0x000ea80000300800 */
[----:B0-----:R-:W2:Y:S01]  /*88b60*/  LDL.LU R6, [R1+0x798] ;  /* 0x0007980001067983 */ /* 0x001ea20000300800 */
[----:B------:R-:W2:Y:S03]  /*88b70*/  LDL.LU R7, [R1+0x79c] ;  /* 0x00079c0001077983 */ /* 0x000ea60000300800 */
        /* <DEDUP_REMOVED lines=28> */
[----:B----4-:R0:W-:Y:S03]  /*88d40*/  STL.64 [R1+0xa870], R24 ;  /* 0x00a8701801007387 */ /* 0x0101e60000100a00 */
[----:B0-----:R-:W3:Y:S01]  /*88d50*/  LDL.LU R24, [R1+0x3f0] ;  /* 0x0003f00001187983 */ /* 0x001ee20000300800 */
[----:B------:R-:W3:Y:S02]  /*88d60*/  LDL.LU R25, [R1+0x3f4] ;  /* 0x0003f40001197983 */ /* 0x000ee40000300800 */
[----:B------:R-:W3:Y:S02]  /*88d70*/  LDL.LU R26, [R1+0x3f8] ;  /* 0x0003f800011a7983 */ /* 0x000ee40000300800 */
[----:B------:R-:W3:Y:S01]  /*88d80*/  LDL.LU R27, [R1+0x3fc] ;  /* 0x0003fc00011b7983 */ /* 0x000ee20000300800 */
[----:B-1----:R0:W-:Y:S01]  /*88d90*/  STL [R1+0xa78c], R16 ;  /* 0x00a78c1001007387 */ /* 0x0021e20000100800 */
[----:B------:R1:W-:Y:S02]  /*88da0*/  STL [R1+0xa788], R17 ;  /* 0x00a7881101007387 */ /* 0x0003e40000100800 */
[----:B------:R4:W-:Y:S02]  /*88db0*/  STL [R1+0xa784], R18 ;  /* 0x00a7841201007387 */ /* 0x0009e40000100800 */
[----:B------:R4:W-:Y:S01]  /*88dc0*/  STL [R1+0xa780], R19 ;  /* 0x00a7801301007387 */ /* 0x0009e20000100800 */
[----:B0-----:R-:W2:Y:S01]  /*88dd0*/  LDL.LU R16, [R1+0x410] ;  /* 0x0004100001107983 */ /* 0x001ea20000300800 */
[----:B-1----:R-:W2:Y:S02]  /*88de0*/  LDL.LU R17, [R1+0x414] ;  /* 0x0004140001117983 */ /* 0x002ea40000300800 */
[----:B----4-:R-:W4:Y:S02]  /*88df0*/  LDL.LU R18, [R1+0x418] ;  /* 0x0004180001127983 */ /* 0x010f240000300800 */
[----:B------:R-:W4:Y:S01]  /*88e00*/  LDL.LU R19, [R1+0x41c] ;  /* 0x00041c0001137983 */ /* 0x000f220000300800 */
[----:B------:R-:W2:Y:S01]  /*88e10*/  LDL.LU.64 R6, [R1+0xa968] ;  /* 0x00a9680001067983 */ /* 0x000ea20000300a00 */
[----:B------:R-:W2:Y:S02]  /*88e20*/  LDL.LU.64 R4, [R1+0xa960] ;  /* 0x00a9600001047983 */ /* 0x000ea40000300a00 */
[----:B------:R-:W-:Y:S02]  /*88e30*/  STL.64 [R1+0x7a0], R12 ;  /* 0x0007a00c01007387 */ /* 0x000fe40000100a00 */
[----:B------:R0:W-:Y:S02]  /*88e40*/  STL.64 [R1+0x7a8], R14 ;  /* 0x0007a80e01007387 */ /* 0x0001e40000100a00 */
[----:B0-----:R-:W2:Y:S02]  /*88e50*/  LDL.LU.64 R14, [R1+0xa958] ;  /* 0x00a95800010e7983 */ /* 0x001ea40000300a00 */
[C---:B--2---:R-:W-:Y:S02]  /*88e60*/  HMMA.16816.F32 R12, R20.reuse, R14, R4 ;  /* 0x0000000e140c723c */ /* 0x044fe40000001804 */
[----:B------:R-:W2:Y:S11]  /*88e70*/  LDL.LU.64 R6, [R1+0xa950] ;  /* 0x00a9500001067983 */ /* 0x000eb60000300a00 */
[----:B------:R-:W-:Y:S10]  /*88e80*/  @!UPT UIADD3 URZ, URZ, URZ, URZ ;  /* 0x0000003f3f3ff290 */ /* 0x000ff4000fffe03f */
[----:B------:R0:W-:Y:S01]  /*88e90*/  STL.64 [R1+0x790], R12 ;  /* 0x0007900c01007387 */ /* 0x0001e20000100a00 */
[----:B------:R1:W-:Y:S03]  /*88ea0*/  STL.64 [R1+0x798], R14 ;  /* 0x0007980e01007387 */ /* 0x0003e60000100a00 */
[----:B0-----:R-:W3:Y:S01]  /*88eb0*/  LDL.LU R12, [R1+0x3e0] ;  /* 0x0003e000010c7983 */ /* 0x001ee20000300800 */
[----:B------:R-:W3:Y:S02]  /*88ec0*/  LDL.LU R13, [R1+0x3e4] ;  /* 0x0003e400010d7983 */ /* 0x000ee40000300800 */
[----:B-1----:R-:W3:Y:S02]  /*88ed0*/  LDL.LU R14, [R1+0x3e8] ;  /* 0x0003e800010e7983 */ /* 0x002ee40000300800 */
[----:B------:R-:W3:Y:S01]  /*88ee0*/  LDL.LU R15, [R1+0x3ec] ;  /* 0x0003ec00010f7983 */ /* 0x000ee20000300800 */
        /* <DEDUP_REMOVED lines=53> */
[----:B------:R-:W4:Y:S02]  /*89240*/  LDL.LU.64 R6, [R1+0xa898] ;  /* 0x00a8980001067983 */ /* 0x000f240000300a00 */
[----:B------:R-:W4:Y:S11]  /*89250*/  LDL.LU.64 R4, [R1+0xa890] ;  /* 0x00a8900001047983 */ /* 0x000f360000300a00 */
[----:B------:R-:W-:Y:S07]  /*89260*/  @!UPT UIADD3 URZ, URZ, URZ, URZ ;  /* 0x0000003f3f3ff290 */ /* 0x000fee000fffe03f */
[----:B------:R0:W-:Y:S01]  /*89270*/  STL.64 [R1+0x420], R20 ;  /* 0x0004201401007387 */ /* 0x0001e20000100a00 */
[----:B------:R1:W-:Y:S03]  /*89280*/  STL.64 [R1+0x428], R22 ;  /* 0x0004281601007387 */ /* 0x0003e60000100a00 */
[----:B0-----:R-:W2:Y:S01]  /*89290*/  LDL.LU R20, [R1+0x3c0] ;  /* 0x0003c00001147983 */ /* 0x001ea20000300800 */
[----:B------:R-:W2:Y:S02]  /*892a0*/  LDL.LU R21, [R1+0x3c4] ;  /* 0x0003c40001157983 */ /* 0x000ea40000300800 */
[----:B-1----:R-:W2:Y:S02]  /*892b0*/  LDL.LU R22, [R1+0x3c8] ;  /* 0x0003c80001167983 */ /* 0x002ea40000300800 */
[----:B------:R-:W2:Y:S01]  /*892c0*/  LDL.LU R23, [R1+0x3cc] ;  /* 0x0003cc0001177983 */ /* 0x000ea20000300800 */
[C---:B----4-:R-:W-:Y:S01]  /*892d0*/  HMMA.16816.F32 R16, R4.reuse, R10, R16 ;  /* 0x0000000a0410723c */ /* 0x050fe20000001810 */
[----:B------:R-:W-:Y:S11]  /*892e0*/  IMAD.MOV.U32 R29, RZ, RZ, R11 ;  /* 0x000000ffff1d7224 */ /* 0x000ff600078e000b */
[----:B------:R-:W-:Y:S11]  /*892f0*/  @!UPT UIADD3 URZ, URZ, URZ, URZ ;  /* 0x0000003f3f3ff290 */ /* 0x000ff6000fffe03f */
[----:B------:R-:W-:Y:S01]  /*89300*/  STL.64 [R1+0x410], R16 ;  /* 0x0004101001007387 */ /* 0x000fe20000100a00 */
[----:B------:R0:W-:Y:S02]  /*89310*/  STL.64 [R1+0x418], R18 ;  /* 0x0004181201007387 */ /* 0x0001e40000100a00 */
[----:B0-----:R-:W-:Y:S02]  /*89320*/  IMAD.MOV.U32 R19, RZ, RZ, R10 ;  /* 0x000000ffff137224 */ /* 0x001fe400078e000a */
[----:B------:R-:W4:Y:S03]  /*89330*/  LDL.LU.64 R10, [R1+0xa888] ;  /* 0x00a88800010a7983 */ /* 0x000f260000300a00 */
[----:B------:R0:W-:Y:S02]  /*89340*/  STL [R1+0xa790], R19 ;  /* 0x00a7901301007387 */ /* 0x0001e40000100800 */
[----:B------:R-:W4:Y:S02]  /*89350*/  LDL.LU R16, [R1+0x400] ;  /* 0x0004000001107983 */ /* 0x000f240000300800 */
[----:B------:R-:W4:Y:S01]  /*89360*/  LDL.LU R17, [R1+0x404] ;  /* 0x0004040001117983 */ /* 0x000f220000300800 */
[----:B------:R-:W4:Y:S04]  /*89370*/  LDL.LU R18, [R1+0x408] ;  /* 0x0004080001127983 */ /* 0x000f280000300800 */
[----:B0-----:R-:W4:Y:S02]  /*89380*/  LDL.LU R19, [R1+0x40c] ;  /* 0x00040c0001137983 */ /* 0x001f240000300800 */
[C---:B----4-:R-:W-:Y:S11]  /*89390*/  HMMA.16816.F32 R16, R4.reuse, R10, R16 ;  /* 0x0000000a0410723c */ /* 0x050ff60000001810 */
[----:B------:R-:W-:Y:S11]  /*893a0*/  @!UPT UIADD3 URZ, URZ, URZ, URZ ;  /* 0x0000003f3f3ff290 */ /* 0x000ff6000fffe03f */
[----:B------:R-:W-:Y:S01]  /*893b0*/  @!UPT UIADD3 URZ, URZ, URZ, URZ ;  /* 0x0000003f3f3ff290 */ /* 0x000fe2000fffe03f */
[----:B------:R0:W-:Y:S01]  /*893c0*/  STL.64 [R1+0x400], R16 ;  /* 0x0004001001007387 */ /* 0x0001e20000100a00 */
[----:B------:R1:W-:Y:S02]  /*893d0*/  STL.64 [R1+0x408], R18 ;  /* 0x0004081201007387 */ /* 0x0003e40000100a00 */
[----:B0-----:R-:W-:Y:S02]  /*893e0*/  IMAD.MOV.U32 R17, RZ, RZ, R10 ;  /* 0x000000ffff117224 */ /* 0x001fe400078e000a */
[----:B-1----:R-:W-:Y:S02]  /*893f0*/  IMAD.MOV.U32 R18, RZ, RZ, R11 ;  /* 0x000000ffff127224 */ /* 0x002fe400078e000b */
[----:B------:R-:W3:Y:S02]  /*89400*/  LDL.LU.64 R10, [R1+0xa880] ;  /* 0x00a88000010a7983 */ /* 0x000ee40000300a00 */
[C---:B---3--:R-:W-:Y:S11]  /*89410*/  HMMA.16816.F32 R24, R4.reuse, R10, R24 ;  /* 0x0000000a0418723c */ /* 0x048ff60000001818 */
[----:B------:R-:W-:Y:S11]  /*89420*/  @!UPT UIADD3 URZ, URZ, URZ, URZ ;  /* 0x0000003f3f3ff290 */ /* 0x000ff6000fffe03f */
[----:B------:R-:W-:Y:S01]  /*89430*/  @!UPT UIADD3 URZ, URZ, URZ, URZ ;  /* 0x0000003f3f3ff290 */ /* 0x000fe2000fffe03f */
[----:B------:R-:W-:Y:S01]  /*89440*/  STL.64 [R1+0x3f0], R24 ;  /* 0x0003f01801007387 */ /* 0x000fe20000100a00 */
[----:B------:R0:W-:Y:S03]  /*89450*/  STL.64 [R1+0x3f8], R26 ;  /* 0x0003f81a01007387 */ /* 0x0001e60000100a00 */
[----:B0-----:R-:W3:Y:S01]  /*89460*/  LDL.LU.64 R26, [R1+0xa878] ;  /* 0x00a87800011a7983 */ /* 0x001ee20000300a00 */
[----:B------:R-:W-:Y:S02]  /*89470*/  IMAD.MOV.U32 R19, RZ, RZ, R10 ;  /* 0x000000ffff137224 */ /* 0x000fe400078e000a */
[----:B------:R-:W-:Y:S02]  /*89480*/  IMAD.MOV.U32 R16, RZ, RZ, R11 ;  /* 0x000000ffff107224 */ /* 0x000fe400078e000b */
[----:B------:R-:W4:Y:S01]  /*89490*/  LDL.LU.64 R24, [R1+0xa870] ;  /* 0x00a8700001187983 */ /* 0x000f220000300a00 */
[----:B------:R-:W2:Y:S01]  /*894a0*/  LDL.LU.64 R10, [R1+0xa868] ;  /* 0x00a86800010a7983 */ /* 0x000ea20000300a00 */
[----:B------:R-:W2:Y:S02]  /*894b0*/  LDL.LU.64 R8, [R1+0xa860] ;  /* 0x00a8600001087983 */ /* 0x000ea40000300a00 */
[----:B------:R-:W-:Y:S02]  /*894c0*/  STL.64 [R1+0xa7a0], R18 ;  /* 0x00a7a01201007387 */ /* 0x000fe40000100a00 */
        /* <DEDUP_REMOVED lines=10> */
[----:B0-----:R-:W2:Y:S01]  /*89570*/  LDL.LU.64 R14, [R1+0xa858] ;  /* 0x00a85800010e7983 */ /* 0x001ea20000300a00 */
[----:B------:R-:W3:Y:S01]  /*89580*/  LDL.LU.64 R12, [R1+0xa850] ;  /* 0x00a85000010c7983 */ /* 0x000ee20000300a00 */
[C---:B--2---:R-:W-:Y:S02]  /*89590*/  HMMA.16816.F32 R16, R4.reuse, R14, R16 ;  /* 0x0000000e0410723c */ /* 0x044fe40000001810 */
[----:B------:R-:W-:Y:S01]  /*895a0*/  STL.64 [R1+0xa728], R14 ;  /* 0x00a7280e01007387 */ /* 0x000fe20000100a00 */
[----:B---3--:R0:W-:Y:S05]  /*895b0*/  STL.64 [R1+0xa720], R12 ;  /* 0x00a7200c01007387 */ /* 0x0081ea0000100a00 */
[----:B0-----:R-:W-:Y:S01]  /*895c0*/  HMMA.16816.F32 R12, R4, R10, R20 ;  /* 0x0000000a040c723c */ /* 0x001fe20000001814 */
[----:B----4-:R-:W0:Y:S11]  /*895d0*/  LDSM.16.MT88.4 R20, [R24+0x14200] ;  /* 0x014200001814783b */ /* 0x010e360000004200 */
[----:B------:R-:W-:Y:S03]  /*895e0*/  @!UPT UIADD3 URZ, URZ, URZ, URZ ;  /* 0x0000003f3f3ff290 */ /* 0x000fe6000fffe03f */
[----:B------:R1:W-:Y:S01]  /*895f0*/  STL.64 [R1+0x3d0], R16 ;  /* 0x0003d01001007387 */ /* 0x0003e20000100a00 */
[----:B------:R2:W-:Y:S03]  /*89600*/  STL.64 [R1+0x3d8], R18 ;  /* 0x0003d81201007387 */ /* 0x0005e60000100a00 */
[----:B-1----:R-:W3:Y:S04]  /*89610*/  LDL.LU R16, [R1+0x3b0] ;  /* 0x0003b00001107983 */ /* 0x002ee80000300800 */
[----:B------:R-:W-:Y:S02]  /*89620*/  STL.64 [R1+0x3c0], R12 ;  /* 0x0003c00c01007387 */ /* 0x000fe40000100a00 */
[----:B------:R-:W-:Y:S02]  /*89630*/  STL.64 [R1+0x3c8], R14 ;  /* 0x0003c80e01007387 */ /* 0x000fe40000100a00 */
[----:B------:R-:W3:Y:S01]  /*89640*/  LDL.LU R17, [R1+0x3b4] ;  /* 0x0003b40001117983 */ /* 0x000ee20000300800 */
[----:B--2---:R-:W2:Y:S01]  /*89650*/  LDL.LU R18, [R1+0x3b8] ;  /* 0x0003b80001127983 */ /* 0x004ea20000300800 */
[----:B------:R-:W2:Y:S03]  /*89660*/  LDL.LU R19, [R1+0x3bc] ;  /* 0x0003bc0001137983 */ /* 0x000ea60000300800 */
[----:B--2---:R1:W-:Y:S01]  /*89670*/  STL.64 [R1+0xa7b0], R18 ;  /* 0x00a7b01201007387 */ /* 0x0043e20000100a00 */
[----:B---3--:R-:W-:Y:S03]  /*89680*/  STL.64 [R1+0xa7a8], R16 ;  /* 0x00a7a81001007387 */ /* 0x008fe60000100a00 */
[----:B-1----:R-:W2:Y:S04]  /*89690*/  LDL.64 R18, [R1+0x178] ;  /* 0x0001780001127983 */ /* 0x002ea80000100a00 */
[----:B--2---:R1:W-:Y:S02]  /*896a0*/  STL.64 [R1+0xa7c0], R18 ;  /* 0x00a7c01201007387 */ /* 0x0043e40000100a00 */
[----:B-1----:R-:W-:-:S02]  /*896b0*/  IMAD.MOV.U32 R18, RZ, RZ, R2 ;  /* 0x000000ffff127224 */ /* 0x002fc400078e0002 */
[----:B------:R-:W-:-:S05]  /*896c0*/  IMAD.MOV.U32 R19, RZ, RZ, R0 ;  /* 0x000000ffff137224 */ /* 0x000fca00078e0000 */
[----:B------:R1:W-:Y:S04]  /*896d0*/  STL.64 [R1+0xa7d8], R18 ;  /* 0x00a7d81201007387 */ /* 0x0003e80000100a00 */
[----:B-1----:R-:W2:Y:S04]  /*896e0*/  LDL.64 R18, [R1+0x198] ;  /* 0x0001980001127983 */ /* 0x002ea80000100a00 */
[----:B--2---:R1:W-:Y:S04]  /*896f0*/  STL.64 [R1+0xa7f0], R18 ;  /* 0x00a7f01201007387 */ /* 0x0043e80000100a00 */
[----:B-1----:R-:W2:Y:S04]  /*89700*/  LDL.64 R18, [R1+0x1a8] ;  /* 0x0001a80001127983 */ /* 0x002ea80000100a00 */
[----:B--2---:R1:W-:Y:S04]  /*89710*/  STL.64 [R1+0xa800], R18 ;  /* 0x00a8001201007387 */ /* 0x0043e80000100a00 */
[----:B-1----:R-:W2:Y:S04]  /*89720*/  LDL.64 R18, [R1+0x1b8] ;  /* 0x0001b80001127983 */ /* 0x002ea80000100a00 */
[----:B--2---:R-:W-:Y:S01]  /*89730*/  STL.64 [R1+0xa818], R18 ;  /* 0x00a8181201007387 */ /* 0x004fe20000100a00 */
[----:B------:R-:W-:Y:S02]  /*89740*/  STL.64 [R1+0xa718], R10 ;  /* 0x00a7180a01007387 */ /* 0x000fe40000100a00 */
[----:B------:R-:W-:Y:S02]  /*89750*/  STL.64 [R1+0xa710], R8 ;  /* 0x00a7100801007387 */ /* 0x000fe40000100a00 */
[----:B------:R-:W-:Y:S01]  /*89760*/  STL.64 [R1+0xa738], R26 ;  /* 0x00a7381a01007387 */ /* 0x000fe20000100a00 */
[----:B------:R1:W-:Y:S04]  /*89770*/  STL.64 [R1+0xa730], R24 ;  /* 0x00a7301801007387 */ /* 0x0003e80000100a00 */
[----:B-1----:R-:W2:Y:S01]  /*89780*/  LDL.LU R24, [R1+0x710] ;  /* 0x0007100001187983 */ /* 0x002ea20000300800 */
[----:B------:R-:W2:Y:S02]  /*89790*/  LDL.LU R25, [R1+0x714] ;  /* 0x0007140001197983 */ /* 0x000ea40000300800 */
[----:B------:R-:W2:Y:S02]  /*897a0*/  LDL.LU R26, [R1+0x718] ;  /* 0x00071800011a7983 */ /* 0x000ea40000300800 */
[----:B------:R-:W2:Y:S01]  /*897b0*/  LDL.LU R27, [R1+0x71c] ;  /* 0x00071c00011b7983 */ /* 0x000ea20000300800 */
[----:B0-----:R0:W-:Y:S01]  /*897c0*/  STL.64 [R1+0xa650], R22 ;  /* 0x00a6501601007387 */ /* 0x0011e20000100a00 */
[----:B------:R1:W-:Y:S03]  /*897d0*/  STL.64 [R1+0xa648], R20 ;  /* 0x00a6481401007387 */ /* 0x0003e60000100a00 */
[----:B0-----:R-:W3:Y:S04]  /*897e0*/  LDL.64 R22, [R1+0x168] ;  /* 0x0001680001167983 */ /* 0x001ee80000100a00 */
[----:B---3--:R0:W-:Y:S01]  /*897f0*/  STL.64 [R1+0xa7f8], R22 ;  /* 0x00a7f81601007387 */ /* 0x0081e20000100a00 */
[----:B-1----:R-:W3:Y:S02]  /*89800*/  LDL.LU R20, [R1+0x6c0] ;  /* 0x0006c00001147983 */ /* 0x002ee40000300800 */
[----:B------:R-:W3:Y:S01]  /*89810*/  LDL.LU R21, [R1+0x6c4] ;  /* 0x0006c40001157983 */ /* 0x000ee20000300800 */
[----:B0-----:R-:W4:Y:S01]  /*89820*/  LDL.LU R22, [R1+0x6c8] ;  /* 0x0006c80001167983 */ /* 0x001f220000300800 */
[----:B------:R-:W4:Y:S02]  /*89830*/  LDL.LU R23, [R1+0x6cc] ;  /* 0x0006cc0001177983 */ /* 0x000f240000300800 */
        /* <DEDUP_REMOVED lines=8> */
[----:B--2---:R0:W-:Y:S01]  /*898c0*/  STL.64 [R1+0xa848], R10 ;  /* 0x00a8480a01007387 */ /* 0x0041e20000100a00 */
[----:B------:R-:W-:Y:S03]  /*898d0*/  STL.64 [R1+0xa840], R8 ;  /* 0x00a8400801007387 */ /* 0x000fe60000100a00 */
[----:B0-----:R-:W2:Y:S01]  /*898e0*/  LDL.64 R10, [R1+0x38] ;  /* 0x00003800010a7983 */ /* 0x001ea20000100a00 */
[----:B------:R0:W-:Y:S02]  /*898f0*/  STL.64 [R1+0xa828], R14 ;  /* 0x00a8280e01007387 */ /* 0x0001e40000100a00 */
[----:B------:R-:W-:Y:S01]  /*89900*/  STL.64 [R1+0xa820], R12 ;  /* 0x00a8200c01007387 */ /* 0x000fe20000100a00 */
[----:B0-----:R-:W2:Y:S04]  /*89910*/  LDL.64 R14, [R1+0x1d8] ;  /* 0x0001d800010e7983 */ /* 0x001ea80000100a00 */
[----:B--2---:R0:W-:Y:S01]  /*89920*/  STL.64 [R1+0xa838], R14 ;  /* 0x00a8380e01007387 */ /* 0x0041e20000100a00 */
[----:B------:R-:W2:Y:S01]  /*89930*/  LDL.64 R18, [R1+0x1c8] ;  /* 0x0001c80001127983 */ /* 0x000ea20000100a00 */
[----:B------:R-:W-:Y:S02]  /*89940*/  HMMA.16816.F32 R24, R4, R10, R24 ;  /* 0x0000000a0418723c */ /* 0x000fe40000001818 */
[----:B0-----:R-:W3:Y:S04]  /*89950*/  LDL.64 R14, [R1+0x1e8] ;  /* 0x0001e800010e7983 */ /* 0x001ee80000100a00 */
[----:B--2---:R0:W-:Y:S01]  /*89960*/  STL.64 [R1+0xa830], R18 ;  /* 0x00a8301201007387 */ /* 0x0041e20000100a00 */
[----:B------:R-:W2:Y:S02]  /*89970*/  LDL.LU R16, [R1+0x6f0] ;  /* 0x0006f00001107983 */ /* 0x000ea40000300800 */
[----:B------:R-:W2:Y:S01]  /*89980*/  LDL.LU R17, [R1+0x6f4] ;  /* 0x0006f40001117983 */ /* 0x000ea20000300800 */
[----:B0-----:R-:W2:Y:S01]  /*89990*/  LDL.LU R18, [R1+0x6f8] ;  /* 0x0006f80001127983 */ /* 0x001ea20000300800 */
[----:B------:R-:W2:Y:S02]  /*899a0*/  LDL.LU R19, [R1+0x6fc] ;  /* 0x0006fc0001137983 */ /* 0x000ea40000300800 */
[----:B----4-:R-:W-:Y:S02]  /*899b0*/  STL.64 [R1+0xa810], R22 ;  /* 0x00a8101601007387 */ /* 0x010fe40000100a00 */
[----:B---3--:R0:W-:Y:S02]  /*899c0*/  STL.64 [R1+0xa808], R20 ;  /* 0x00a8081401007387 */ /* 0x0081e40000100a00 */
[----:B0-----:R-:W3:Y:S01]  /*899d0*/  LDL.LU R20, [R1+0x6d0] ;  /* 0x0006d00001147983 */ /* 0x001ee20000300800 */
[----:B------:R-:W3:Y:S02]  /*899e0*/  LDL.LU R21, [R1+0x6d4] ;  /* 0x0006d40001157983 */ /* 0x000ee40000300800 */
[----:B------:R-:W3:Y:S02]  /*899f0*/  LDL.LU R22, [R1+0x6d8] ;  /* 0x0006d80001167983 */ /* 0x000ee40000300800 */
[----:B------:R-:W3:Y:S01]  /*89a00*/  LDL.LU R23, [R1+0x6dc] ;  /* 0x0006dc0001177983 */ /* 0x000ee20000300800 */
[----:B------:R0:W-:Y:S01]  /*89a10*/  STL.64 [R1+0x710], R24 ;  /* 0x0007101801007387 */ /* 0x0001e20000100a00 */
[----:B------:R-:W-:Y:S02]  /*89a20*/  STL.64 [R1+0x718], R26 ;  /* 0x0007181a01007387 */ /* 0x000fe40000100a00 */
[----:B0-----:R-:W-:-:S02]  /*89a30*/  IMAD.MOV.U32 R25, RZ, RZ, R10 ;  /* 0x000000ffff197224 */ /* 0x001fc400078e000a */
[----:B------:R-:W-:Y:S02]  /*89a40*/  IMAD.MOV.U32 R24, RZ, RZ, R11 ;  /* 0x000000ffff187224 */ /* 0x000fe400078e000b */
[----:B------:R-:W4:Y:S01]  /*89a50*/  LDL.LU.64 R10, [R1+0xa848] ;  /* 0x00a84800010a7983 */ /* 0x000f220000300a00 */
[----:B------:R-:W4:Y:S02]  /*89a60*/  LDL.LU.64 R8, [R1+0xa840] ;  /* 0x00a8400001087983 */ /* 0x000f240000300a00 */
        /* <DEDUP_REMOVED lines=11> */
[C---:B----4-:R-:W-:Y:S01]  /*89b20*/  HMMA.16816.F32 R8, R4.reuse, R14, R8 ;  /* 0x0000000e0408723c */ /* 0x050fe20000001808 */
        /* <DEDUP_REMOVED lines=8> */
[----:B------:R1:W-:Y:S02]  /*89bb0*/  STL.64 [R1+0x708], R10 ;  /* 0x0007080a01007387 */ /* 0x0003e40000100a00 */
[----:B0-----:R-:W-:Y:S02]  /*89bc0*/  IMAD.MOV.U32 R9, RZ, RZ, R14 ;  /* 0x000000ffff097224 */ /* 0x001fe400078e000e */
[----:B------:R-:W-:Y:S02]  /*89bd0*/  IMAD.MOV.U32 R8, RZ, RZ, R15 ;  /* 0x000000ffff087224 */ /* 0x000fe400078e000f */
[----:B------:R-:W4:Y:S02]  /*89be0*/  LDL.LU.64 R14, [R1+0xa838] ;  /* 0x00a83800010e7983 */ /* 0x000f240000300a00 */
[----:B----4-:R-:W-:Y:S01]  /*89bf0*/  HMMA.16816.F32 R16, R4, R14, R16 ;  /* 0x0000000e0410723c */ /* 0x010fe20000001810 */
[----:B-1----:R-:W-:-:S02]  /*89c00*/  IMAD.MOV.U32 R11, RZ, RZ, R14 ;  /* 0x000000ffff0b7224 */ /* 0x002fc400078e000e */
[----:B------:R-:W-:Y:S11]  /*89c10*/  IMAD.MOV.U32 R10, RZ, RZ, R15 ;  /* 0x000000ffff0a7224 */ /* 0x000ff600078e000f */
[----:B------:R-:W-:Y:S09]  /*89c20*/  @!UPT UIADD3 URZ, URZ, URZ, URZ ;  /* 0x0000003f3f3ff290 */ /* 0x000ff2000fffe03f */
[----:B------:R-:W-:Y:S01]  /*89c30*/  STL.64 [R1+0x6f0], R16 ;  /* 0x0006f01001007387 */ /* 0x000fe20000100a00 */
[----:B------:R0:W-:Y:S03]  /*89c40*/  STL.64 [R1+0x6f8], R18 ;  /* 0x0006f81201007387 */ /* 0x0001e60000100a00 */
[----:B0-----:R-:W4:Y:S01]  /*89c50*/  LDL.LU.64 R18, [R1+0xa830] ;  /* 0x00a8300001127983 */ /* 0x001f220000300a00 */
[----:B------:R-:W4:Y:S02]  /*89c60*/  LDL.LU.64 R14, [R1+0xa828] ;  /* 0x00a82800010e7983 */ /* 0x000f240000300a00 */
[----:B------:R-:W4:Y:S02]  /*89c70*/  LDL.LU.64 R12, [R1+0xa820] ;  /* 0x00a82000010c7983 */ /* 0x000f240000300a00 */
        /* <DEDUP_REMOVED lines=52> */
[----:B------:R-:W3:Y:S01]  /*89fc0*/  LDL.LU.64 R18, [R1+0xa7a0] ;  /* 0x00a7a00001127983 */ /* 0x000ee20000300a00 */
[----:B------:R-:W4:Y:S11]  /*89fd0*/  LDL.LU.64 R16, [R1+0xa798] ;  /* 0x00a7980001107983 */ /* 0x000f360000300a00 */
[----:B------:R-:W-:Y:S10]  /*89fe0*/  @!UPT UIADD3 URZ, URZ, URZ, URZ ;  /* 0x0000003f3f3ff290 */ /* 0x000ff4000fffe03f */
[----:B------:R-:W-:Y:S01]  /*89ff0*/  STL.64 [R1+0x3b0], R4 ;  /* 0x0003b00401007387 */ /* 0x000fe20000100a00 */
[----:B------:R0:W-:Y:S03]  /*8a000*/  STL.64 [R1+0x3b8], R6 ;  /* 0x0003b80601007387 */ /* 0x0001e60000100a00 */
[----:B0-----:R-:W2:Y:S04]  /*8a010*/  LDL.64 R6, [R1+0x188] ;  /* 0x0001880001067983 */ /* 0x001ea80000100a00 */
[----:B--2---:R0:W-:Y:S02]  /*8a020*/  STL.64 [R1+0xa678], R6 ;  /* 0x00a6780601007387 */ /* 0x0041e40000100a00 */
[----:B0-----:R-:W-:-:S02]  /*8a030*/  IMAD.MOV.U32 R6, RZ, RZ, R21 ;  /* 0x000000ffff067224 */ /* 0x001fc400078e0015 */
[----:B------:R-:W-:-:S05]  /*8a040*/  IMAD.MOV.U32 R7, RZ, RZ, R20 ;  /* 0x000000ffff077224 */ /* 0x000fca00078e0014 */
[----:B------:R0:W-:Y:S02]  /*8a050*/  STL.64 [R1+0xa690], R6 ;  /* 0x00a6900601007387 */ /* 0x0001e40000100a00 */
[----:B0-----:R-:W-:Y:S02]  /*8a060*/  IMAD.MOV.U32 R6, RZ, RZ, R15 ;  /* 0x000000ffff067224 */ /* 0x001fe400078e000f */
[----:B------:R-:W-:-:S05]  /*8a070*/  IMAD.MOV.U32 R7, RZ, RZ, R14 ;  /* 0x000000ffff077224 */ /* 0x000fca00078e000e */
[----:B------:R-:W-:Y:S01]  /*8a080*/  STL.64 [R1+0xa6a8], R6 ;  /* 0x00a6a80601007387 */ /* 0x000fe20000100a00 */
[----:B------:R0:W-:Y:S02]  /*8a090*/  STL.64 [R1+0xa660], R22 ;  /* 0x00a6601601007387 */ /* 0x0001e40000100a00 */
[----:B------:R-:W2:Y:S02]  /*8a0a0*/  LDL.LU R20, [R1+0x2d0] ;  /* 0x0002d00001147983 */ /* 0x000ea40000300800 */
[----:B------:R-:W2:Y:S01]  /*8a0b0*/  LDL.LU R21, [R1+0x2d4] ;  /* 0x0002d40001157983 */ /* 0x000ea20000300800 */
[----:B0-----:R-:W2:Y:S01]  /*8a0c0*/  LDL.LU R22, [R1+0x2d8] ;  /* 0x0002d80001167983 */ /* 0x001ea20000300800 */
[----:B------:R-:W2:Y:S02]  /*8a0d0*/  LDL.LU R23, [R1+0x2dc] ;  /* 0x0002dc0001177983 */ /* 0x000ea40000300800 */
[----:B------:R-:W-:Y:S02]  /*8a0e0*/  IMAD.MOV.U32 R6, RZ, RZ, R13 ;  /* 0x000000ffff067224 */ /* 0x000fe400078e000d */
        /* <DEDUP_REMOVED lines=29> */
[----:B------:R-:W2:Y:S02]  /*8a2c0*/  LDL.LU R15, [R1+0x37c] ;  /* 0x00037c00010f7983 */ /* 0x000ea40000300800 */
[----:B---3--:R-:W-:-:S02]  /*8a2d0*/  IMAD.MOV.U32 R26, RZ, RZ, R19 ;  /* 0x000000ffff1a7224 */ /* 0x008fc400078e0013 */
[----:B----4-:R-:W-:Y:S01]  /*8a2e0*/  IMAD.MOV.U32 R27, RZ, RZ, R16 ;  /* 0x000000ffff1b7224 */ /* 0x010fe200078e0010 */
[----:B--2---:R-:W-:Y:S01]  /*8a2f0*/  STL.64 [R1+0xa748], R14 ;  /* 0x00a7480e01007387 */ /* 0x004fe20000100a00 */
[----:B------:R0:W-:Y:S02]  /*8a300*/  STL.64 [R1+0xa740], R12 ;  /* 0x00a7400c01007387 */ /* 0x0001e40000100a00 */
[----:B------:R-:W2:Y:S02]  /*8a310*/  LDL.LU R19, [R1+0xa790] ;  /* 0x00a7900001137983 */ /* 0x000ea40000300800 */
[----:B------:R-:W3:Y:S01]  /*8a320*/  LDL.LU R16, [R1+0xa78c] ;  /* 0x00a78c0001107983 */ /* 0x000ee20000300800 */
[----:B------:R1:W-:Y:S04]  /*8a330*/  STL.64 [R1+0xa750], R26 ;  /* 0x00a7501a01007387 */ /* 0x0003e80000100a00 */
[----:B0-----:R-:W4:Y:S01]  /*8a340*/  LDL.LU R12, [R1+0x380] ;  /* 0x00038000010c7983 */ /* 0x001f220000300800 */
[----:B------:R-:W4:Y:S02]  /*8a350*/  LDL.LU R13, [R1+0x384] ;  /* 0x00038400010d7983 */ /* 0x000f240000300800 */
[----:B------:R-:W2:Y:S02]  /*8a360*/  LDL.LU R14, [R1+0x388] ;  /* 0x00038800010e7983 */ /* 0x000ea40000300800 */
[----:B------:R-:W2:Y:S02]  /*8a370*/  LDL.LU R15, [R1+0x38c] ;  /* 0x00038c00010f7983 */ /* 0x000ea40000300800 */
[----:B-1----:R-:W-:-:S02]  /*8a380*/  IMAD.MOV.U32 R26, RZ, RZ, R17 ;  /* 0x000000ffff1a7224 */ /* 0x002fc400078e0011 */
[----:B------:R-:W-:Y:S01]  /*8a390*/  IMAD.MOV.U32 R27, RZ, RZ, R18 ;  /* 0x000000ffff1b7224 */ /* 0x000fe200078e0012 */
[----:B--2---:R-:W-:Y:S01]  /*8a3a0*/  STL.64 [R1+0xa760], R14 ;  /* 0x00a7600e01007387 */ /* 0x004fe20000100a00 */
[----:B----4-:R-:W-:Y:S02]  /*8a3b0*/  STL.64 [R1+0xa758], R12 ;  /* 0x00a7580c01007387 */ /* 0x010fe40000100a00 */
[----:B------:R-:W3:Y:S02]  /*8a3c0*/  LDL.LU R17, [R1+0xa788] ;  /* 0x00a7880001117983 */ /* 0x000ee40000300800 */
[----:B------:R-:W3:Y:S01]  /*8a3d0*/  LDL.LU R18, [R1+0xa784] ;  /* 0x00a7840001127983 */ /* 0x000ee20000300800 */
[----:B------:R0:W-:Y:S02]  /*8a3e0*/  STL.64 [R1+0xa768], R26 ;  /* 0x00a7681a01007387 */ /* 0x0001e40000100a00 */
[----:B0-----:R-:W-:Y:S02]  /*8a3f0*/  IMAD.MOV.U32 R26, RZ, RZ, R19 ;  /* 0x000000ffff1a7224 */ /* 0x001fe400078e0013 */
[----:B------:R-:W3:Y:S01]  /*8a400*/  LDL.LU R19, [R1+0xa780] ;  /* 0x00a7800001137983 */ /* 0x000ee20000300800 */
[----:B------:R-:W2:Y:S02]  /*8a410*/  LDL.LU R12, [R1+0x390] ;  /* 0x00039000010c7983 */ /* 0x000ea40000300800 */
[----:B------:R-:W2:Y:S02]  /*8a420*/  LDL.LU R13, [R1+0x394] ;  /* 0x00039400010d7983 */ /* 0x000ea40000300800 */
[----:B------:R-:W4:Y:S01]  /*8a430*/  LDL.LU R14, [R1+0x398] ;  /* 0x00039800010e7983 */ /* 0x000f220000300800 */
[----:B------:R-:W4:Y:S01]  /*8a440*/  LDL.LU R15, [R1+0x39c] ;  /* 0x00039c00010f7983 */ /* 0x000f220000300800 */
[----:B------:R-:W-:-:S02]  /*8a450*/  IMAD.MOV.U32 R6, RZ, RZ, R25 ;  /* 0x000000ffff067224 */ /* 0x000fc400078e0019 */
[----:B------:R-:W-:Y:S01]  /*8a460*/  IMAD.MOV.U32 R7, RZ, RZ, R24 ;  /* 0x000000ffff077224 */ /* 0x000fe200078e0018 */
[----:B----4-:R-:W-:Y:S01]  /*8a470*/  STL.64 [R1+0xa778], R14 ;  /* 0x00a7780e01007387 */ /* 0x010fe20000100a00 */
[----:B--2---:R0:W-:Y:S03]  /*8a480*/  STL.64 [R1+0xa770], R12 ;  /* 0x00a7700c01007387 */ /* 0x0041e60000100a00 */
[----:B0-----:R-:W3:Y:S01]  /*8a490*/  LDL.LU R12, [R1+0x3a0] ;  /* 0x0003a000010c7983 */ /* 0x001ee20000300800 */
[----:B------:R-:W3:Y:S02]  /*8a4a0*/  LDL.LU R13, [R1+0x3a4] ;  /* 0x0003a400010d7983 */ /* 0x000ee40000300800 */
[----:B------:R-:W3:Y:S02]  /*8a4b0*/  LDL.LU R14, [R1+0x3a8] ;  /* 0x0003a800010e7983 */ /* 0x000ee40000300800 */
[----:B------:R-:W3:Y:S01]  /*8a4c0*/  LDL.LU R15, [R1+0x3ac] ;  /* 0x0003ac00010f7983 */ /* 0x000ee20000300800 */
[----:B------:R-:W2:Y:S01]  /*8a4d0*/  LDL.LU R8, [R1+0x360] ;  /* 0x0003600001087983 */ /* 0x000ea20000300800 */
[----:B------:R-:W2:Y:S02]  /*8a4e0*/  LDL.LU R9, [R1+0x364] ;  /* 0x0003640001097983 */ /* 0x000ea40000300800 */
[----:B------:R-:W2:Y:S02]  /*8a4f0*/  LDL.LU R10, [R1+0x368] ;  /* 0x00036800010a7983 */ /* 0x000ea40000300800 */
[----:B------:R-:W2:Y:S01]  /*8a500*/  LDL.LU R11, [R1+0x36c] ;  /* 0x00036c00010b7983 */ /* 0x000ea20000300800 */
[----:B------:R0:W-:Y:S01]  /*8a510*/  STL.64 [R1+0xa708], R6 ;  /* 0x00a7080601007387 */ /* 0x0001e20000100a00 */
[----:B------:R-:W4:Y:S02]  /*8a520*/  LDL.LU R4, [R1+0x350] ;  /* 0x0003500001047983 */ /* 0x000f240000300800 */
[----:B------:R-:W4:Y:S01]  /*8a530*/  LDL.LU R5, [R1+0x354] ;  /* 0x0003540001057983 */ /* 0x000f220000300800 */
[----:B0-----:R-:W4:Y:S01]  /*8a540*/  LDL.LU R6, [R1+0x358] ;  /* 0x0003580001067983 */ /* 0x001f220000300800 */
[----:B------:R-:W4:Y:S02]  /*8a550*/  LDL.LU R7, [R1+0x35c] ;  /* 0x00035c0001077983 */ /* 0x000f240000300800 */
[----:B------:R-:W-:Y:S02]  /*8a560*/  STL.64 [R1+0xa6d0], R22 ;  /* 0x00a6d01601007387 */ /* 0x000fe40000100a00 */
[----:B------:R0:W-:Y:S02]  /*8a570*/  STL.64 [R1+0xa6c8], R20 ;  /* 0x00a6c81401007387 */ /* 0x0001e40000100a00 */
[----:B0-----:R-:W2:Y:S01]  /*8a580*/  LDL.LU R20, [R1+0x320] ;  /* 0x0003200001147983 */ /* 0x001ea20000300800 */
[----:B------:R-:W2:Y:S02]  /*8a590*/  LDL.LU R21, [R1+0x324] ;  /* 0x0003240001157983 */ /* 0x000ea40000300800 */
[----:B------:R-:W2:Y:S02]  /*8a5a0*/  LDL.LU R22, [R1+0x328] ;  /* 0x0003280001167983 */ /* 0x000ea40000300800 */
[----:B------:R-:W2:Y:S02]  /*8a5b0*/  LDL.LU R23, [R1+0x32c] ;  /* 0x00032c0001177983 */ /* 0x000ea40000300800 */
[----:B------:R-:W-:Y:S01]  /*8a5c0*/  IMAD.MOV.U32 R27, RZ, RZ, R29 ;  /* 0x000000ffff1b7224 */ /* 0x000fe200078e001d */
        /* <DEDUP_REMOVED lines=32> */
[----:B------:R-:W2:Y:S01]  /*8a7d0*/  LDL.LU.64 R24, [R1+0xa730] ;  /* 0x00a7300001187983 */ /* 0x000ea20000300a00 */
[C---:B---3--:R-:W-:Y:S11]  /*8a7e0*/  HMMA.16816.F32 R12, R16.reuse, R26, R12 ;  /* 0x0000001a100c723c */ /* 0x048ff6000000180c */
[----:B------:R-:W-:Y:S11]  /*8a7f0*/  @!UPT UIADD3 URZ, URZ, URZ, URZ ;  /* 0x0000003f3f3ff290 */ /* 0x000ff6000fffe03f */
[----:B------:R-:W-:Y:S01]  /*8a800*/  @!UPT UIADD3 URZ, URZ, URZ, URZ ;  /* 0x0000003f3f3ff290 */ /* 0x000fe2000fffe03f */
[----:B------:R-:W-:Y:S01]  /*8a810*/  STL.64 [R1+0x370], R12 ;  /* 0x0003700c01007387 */ /* 0x000fe20000100a00 */
[----:B------:R0:W-:Y:S03]  /*8a820*/  STL.64 [R1+0x378], R14 ;  /* 0x0003780e01007387 */ /* 0x0001e60000100a00 */
[----:B0-----:R-:W3:Y:S01]  /*8a830*/  LDL.LU.64 R14, [R1+0xa728] ;  /* 0x00a72800010e7983 */ /* 0x001ee20000300a00 */
[----:B------:R-:W4:Y:S02]  /*8a840*/  LDL.LU.64 R12, [R1+0xa720] ;  /* 0x00a72000010c7983 */ /* 0x000f240000300a00 */
[----:B------:R-:W-:Y:S02]  /*8a850*/  STL.64 [R1+0xa638], R26 ;  /* 0x00a6381a01007387 */ /* 0x000fe40000100a00 */
[----:B--2---:R-:W-:Y:S01]  /*8a860*/  STL [R1+0xa630], R25 ;  /* 0x00a6301901007387 */ /* 0x004fe20000100800 */
[C---:B---3--:R-:W-:Y:S11]  /*8a870*/  HMMA.16816.F32 R8, R16.reuse, R14, R8 ;  /* 0x0000000e1008723c */ /* 0x048ff60000001808 */
[----:B------:R-:W-:Y:S11]  /*8a880*/  @!UPT UIADD3 URZ, URZ, URZ, URZ ;  /* 0x0000003f3f3ff290 */ /* 0x000ff6000fffe03f */
[----:B------:R-:W-:Y:S01]  /*8a890*/  @!UPT UIADD3 URZ, URZ, URZ, URZ ;  /* 0x0000003f3f3ff290 */ /* 0x000fe2000fffe03f */
[----:B------:R-:W-:Y:S01]  /*8a8a0*/  STL.64 [R1+0x360], R8 ;  /* 0x0003600801007387 */ /* 0x000fe20000100a00 */
[----:B------:R0:W-:Y:S03]  /*8a8b0*/  STL.64 [R1+0x368], R10 ;  /* 0x0003680a01007387 */ /* 0x0001e60000100a00 */
[----:B0-----:R-:W2:Y:S01]  /*8a8c0*/  LDL.LU.64 R10, [R1+0xa718] ;  /* 0x00a71800010a7983 */ /* 0x001ea20000300a00 */
[----:B------:R-:W3:Y:S02]  /*8a8d0*/  LDL.LU.64 R8, [R1+0xa710] ;  /* 0x00a7100001087983 */ /* 0x000ee40000300a00 */
[----:B------:R-:W-:Y:S02]  /*8a8e0*/  STL.64 [R1+0xa5f0], R14 ;  /* 0x00a5f00e01007387 */ /* 0x000fe40000100a00 */
[----:B----4-:R-:W-:Y:S01]  /*8a8f0*/  STL.64 [R1+0xa5e8], R12 ;  /* 0x00a5e80c01007387 */ /* 0x010fe20000100a00 */
[C---:B--2---:R-:W-:Y:S11]  /*8a900*/  HMMA.16816.F32 R4, R16.reuse, R10, R4 ;  /* 0x0000000a1004723c */ /* 0x044ff60000001804 */
[----:B------:R-:W-:Y:S11]  /*8a910*/  @!UPT UIADD3 URZ, URZ, URZ, URZ ;  /* 0x0000003f3f3ff290 */ /* 0x000ff6000fffe03f */
[----:B------:R-:W-:Y:S01]  /*8a920*/  @!UPT UIADD3 URZ, URZ, URZ, URZ ;  /* 0x0000003f3f3ff290 */ /* 0x000fe2000fffe03f */
[----:B------:R-:W-:Y:S01]  /*8a930*/  STL.64 [R1+0x350], R4 ;  /* 0x0003500401007387 */ /* 0x000fe20000100a00 */
[----:B------:R0:W-:Y:S03]  /*8a940*/  STL.64 [R1+0x358], R6 ;  /* 0x0003580601007387 */ /* 0x0001e60000100a00 */
[----:B0-----:R-:W2:Y:S01]  /*8a950*/  LDL.LU.64 R6, [R1+0xa708] ;  /* 0x00a7080001067983 */ /* 0x001ea20000300a00 */
[----:B------:R-:W-:Y:S02]  /*8a960*/  STL.64 [R1+0xa5e0], R10 ;  /* 0x00a5e00a01007387 */ /* 0x000fe40000100a00 */
[----:B---3--:R0:W-:Y:S02]  /*8a970*/  STL.64 [R1+0xa5d8], R8 ;  /* 0x00a5d80801007387 */ /* 0x0081e40000100a00 */
        /* <DEDUP_REMOVED lines=47> */
[----:B------:R-:W-:-:S07]  /*8ac70*/  IMAD.MOV.U32 R15, RZ, RZ, R3 ;  /* 0x000000ffff0f7224 */ /* 0x000fce00078e0003 */
[C---:B---3--:R-:W-:Y:S11]  /*8ac80*/  HMMA.16816.F32 R12, R16.reuse, R14, R8 ;  /* 0x0000000e100c723c */ /* 0x048ff60000001808 */
[----:B------:R-:W-:Y:S11]  /*8ac90*/  @!UPT UIADD3 URZ, URZ, URZ, URZ ;  /* 0x0000003f3f3ff290 */ /* 0x000ff6000fffe03f */
[----:B------:R-:W-:Y:S01]  /*8aca0*/  @!UPT UIADD3 URZ, URZ, URZ, URZ ;  /* 0x0000003f3f3ff290 */ /* 0x000fe2000fffe03f */
[----:B------:R0:W-:Y:S01]  /*8acb0*/  STL.64 [R1+0x2e0], R12 ;  /* 0x0002e00c01007387 */ /* 0x0001e20000100a00 */
[----:B------:R1:W-:Y:S01]  /*8acc0*/  STL.64 [R1+0x2e8], R14 ;  /* 0x0002e80e01007387 */ /* 0x0003e20000100a00 */
[----:B--2---:R-:W-:Y:S11]  /*8acd0*/  HMMA.16816.F32 R8, R16, R6, R20 ;  /* 0x000000061008723c */ /* 0x004ff60000001814 */
[----:B------:R-:W-:Y:S11]  /*8ace0*/  @!UPT UIADD3 URZ, URZ, URZ, URZ ;  /* 0x0000003f3f3ff290 */ /* 0x000ff6000fffe03f */
[----:B------:R-:W-:Y:S01]  /*8acf0*/  @!UPT UIADD3 URZ, URZ, URZ, URZ ;  /* 0x0000003f3f3ff290 */ /* 0x000fe2000fffe03f */
[----:B------:R-:W-:Y:S01]  /*8ad00*/  STL.64 [R1+0x2d0], R8 ;  /* 0x0002d00801007387 */ /* 0x000fe20000100a00 */
[----:B------:R-:W-:Y:S02]  /*8ad10*/  STL.64 [R1+0x2d8], R10 ;  /* 0x0002d80a01007387 */ /* 0x000fe40000100a00 */
[----:B0-----:R-:W2:Y:S02]  /*8ad20*/  LDL.LU R12, [R1+0x280] ;  /* 0x00028000010c7983 */ /* 0x001ea40000300800 */
[----:B------:R-:W2:Y:S01]  /*8ad30*/  LDL.LU R13, [R1+0x284] ;  /* 0x00028400010d7983 */ /* 0x000ea20000300800 */
[----:B-1----:R-:W3:Y:S01]  /*8ad40*/  LDL.LU R14, [R1+0x288] ;  /* 0x00028800010e7983 */ /* 0x002ee20000300800 */
[----:B------:R-:W3:Y:S02]  /*8ad50*/  LDL.LU R15, [R1+0x28c] ;  /* 0x00028c00010f7983 */ /* 0x000ee40000300800 */
[----:B------:R-:W4:Y:S02]  /*8ad60*/  LDL.64 R26, [R1+0x28] ;  /* 0x00002800011a7983 */ /* 0x000f240000100a00 */
[----:B------:R-:W-:-:S02]  /*8ad70*/  IMAD.MOV.U32 R28, RZ, RZ, R7 ;  /* 0x000000ffff1c7224 */ /* 0x000fc400078e0007 */
[----:B------:R0:W1:Y:S04]  /*8ad80*/  LDSM.16.MT88.4 R4, [R24+0x14280] ;  /* 0x014280001804783b */ /* 0x0000680000004200 */
[----:B----4-:R4:W-:Y:S01]  /*8ad90*/  STL.64 [R1+0xa658], R26 ;  /* 0x00a6581a01007387 */ /* 0x0109e20000100a00 */
[----:B0-----:R-:W2:Y:S02]  /*8ada0*/  LDL.LU R24, [R1+0x2c0] ;  /* 0x0002c00001187983 */ /* 0x001ea40000300800 */
[----:B------:R-:W2:Y:S01]  /*8adb0*/  LDL.LU R25, [R1+0x2c4] ;  /* 0x0002c40001197983 */ /* 0x000ea20000300800 */
[----:B----4-:R-:W4:Y:S01]  /*8adc0*/  LDL.LU R26, [R1+0x2c8] ;  /* 0x0002c800011a7983 */ /* 0x010f220000300800 */
[----:B------:R-:W4:Y:S03]  /*8add0*/  LDL.LU R27, [R1+0x2cc] ;  /* 0x0002cc00011b7983 */ /* 0x000f260000300800 */
[----:B----4-:R-:W-:Y:S01]  /*8ade0*/  STL.64 [R1+0xa670], R26 ;  /* 0x00a6701a01007387 */ /* 0x010fe20000100a00 */
[----:B--2---:R0:W-:Y:S03]  /*8adf0*/  STL.64 [R1+0xa668], R24 ;  /* 0x00a6681801007387 */ /* 0x0041e60000100a00 */
[----:B0-----:R-:W2:Y:S01]  /*8ae00*/  LDL.LU R24, [R1+0x680] ;  /* 0x0006800001187983 */ /* 0x001ea20000300800 */
[----:B------:R-:W2:Y:S02]  /*8ae10*/  LDL.LU R25, [R1+0x684] ;  /* 0x0006840001197983 */ /* 0x000ea40000300800 */
[----:B------:R-:W2:Y:S02]  /*8ae20*/  LDL.LU R26, [R1+0x688] ;  /* 0x00068800011a7983 */ /* 0x000ea40000300800 */
[----:B------:R-:W2:Y:S01]  /*8ae30*/  LDL.LU R27, [R1+0x68c] ;  /* 0x00068c00011b7983 */ /* 0x000ea20000300800 */
[----:B---3--:R0:W-:Y:S01]  /*8ae40*/  STL.64 [R1+0xa600], R14 ;  /* 0x00a6000e01007387 */ /* 0x0081e20000100a00 */
[----:B------:R-:W-:Y:S03]  /*8ae50*/  STL.64 [R1+0xa5f8], R12 ;  /* 0x00a5f80c01007387 */ /* 0x000fe60000100a00 */
[----:B0-----:R-:W3:Y:S04]  /*8ae60*/  LDL.64 R14, [R1+0x8] ;  /* 0x00000800010e7983 */ /* 0x001ee80000100a00 */
[----:B---3--:R0:W-:Y:S04]  /*8ae70*/  STL.64 [R1+0xa618], R14 ;  /* 0x00a6180e01007387 */ /* 0x0081e80000100a00 */
[----:B0-----:R-:W3:Y:S04]  /*8ae80*/  LDL.64 R14, [R1+0x18] ;  /* 0x00001800010e7983 */ /* 0x001ee80000100a00 */
[----:B---3--:R0:W-:Y:S01]  /*8ae90*/  STL.64 [R1+0xa640], R14 ;  /* 0x00a6400e01007387 */ /* 0x0081e20000100a00 */
[----:B------:R-:W3:Y:S02]  /*8aea0*/  LDL.LU R12, [R1+0x2b0] ;  /* 0x0002b000010c7983 */ /* 0x000ee40000300800 */
[----:B------:R-:W3:Y:S01]  /*8aeb0*/  LDL.LU R13, [R1+0x2b4] ;  /* 0x0002b400010d7983 */ /* 0x000ee20000300800 */
[----:B0-----:R-:W3:Y:S01]  /*8aec0*/  LDL.LU R14, [R1+0x2b8] ;  /* 0x0002b800010e7983 */ /* 0x001ee20000300800 */
[----:B------:R-:W3:Y:S02]  /*8aed0*/  LDL.LU R15, [R1+0x2bc] ;  /* 0x0002bc00010f7983 */ /* 0x000ee40000300800 */
[----:B------:R-:W4:Y:S02]  /*8aee0*/  LDL.LU R8, [R1+0x270] ;  /* 0x0002700001087983 */ /* 0x000f240000300800 */
[----:B------:R-:W4:Y:S01]  /*8aef0*/  LDL.LU R9, [R1+0x274] ;  /* 0x0002740001097983 */ /* 0x000f220000300800 */
[----:B------:R-:W2:Y:S01]  /*8af00*/  LDL.LU R10, [R1+0x278] ;  /* 0x00027800010a7983 */ /* 0x000ea20000300800 */
[----:B------:R-:W2:Y:S02]  /*8af10*/  LDL.LU R11, [R1+0x27c] ;  /* 0x00027c00010b7983 */ /* 0x000ea40000300800 */
[----:B------:R-:W-:-:S02]  /*8af20*/  IMAD.MOV.U32 R22, RZ, RZ, R2 ;  /* 0x000000ffff167224 */ /* 0x000fc400078e0002 */
[----:B------:R-:W-:Y:S01]  /*8af30*/  IMAD.MOV.U32 R23, RZ, RZ, R0 ;  /* 0x000000ffff177224 */ /* 0x000fe200078e0000 */
[----:B--2---:R-:W-:Y:S01]  /*8af40*/  STL.64 [R1+0xa610], R10 ;  /* 0x00a6100a01007387 */ /* 0x004fe20000100a00 */
[----:B----4-:R0:W-:Y:S03]  /*8af50*/  STL.64 [R1+0xa608], R8 ;  /* 0x00a6080801007387 */ /* 0x0101e60000100a00 */
[----:B0-----:R-:W2:Y:S01]  /*8af60*/  LDL.LU R8, [R1+0x290] ;  /* 0x0002900001087983 */ /* 0x001ea20000300800 */
[----:B------:R-:W2:Y:S02]  /*8af70*/  LDL.LU R9, [R1+0x294] ;  /* 0x0002940001097983 */ /* 0x000ea40000300800 */
[----:B------:R-:W4:Y:S02]  /*8af80*/  LDL.LU R10, [R1+0x298] ;  /* 0x00029800010a7983 */ /* 0x000f240000300800 */
[----:B------:R-:W4:Y:S01]  /*8af90*/  LDL.LU R11, [R1+0x29c] ;  /* 0x00029c00010b7983 */ /* 0x000f220000300800 */
[C---:B------:R-:W-:Y:S01]  /*8afa0*/  HMMA.16816.F32 R20, R16.reuse, R22, R24 ;  /* 0x000000161014723c */ /* 0x040fe20000001818 */
[----:B----4-:R-:W-:Y:S01]  /*8afb0*/  STL.64 [R1+0xa628], R10 ;  /* 0x00a6280a01007387 */ /* 0x010fe20000100a00 */
[----:B--2---:R0:W-:Y:S03]  /*8afc0*/  STL.64 [R1+0xa620], R8 ;  /* 0x00a6200801007387 */ /* 0x0041e60000100a00 */
[----:B0-----:R-:W2:Y:S01]  /*8afd0*/  LDL.LU R8, [R1+0x2a0] ;  /* 0x0002a00001087983 */ /* 0x001ea20000300800 */
[----:B------:R-:W2:Y:S02]  /*8afe0*/  LDL.LU R9, [R1+0x2a4] ;  /* 0x0002a40001097983 */ /* 0x000ea40000300800 */
[----:B------:R-:W2:Y:S02]  /*8aff0*/  LDL.LU R10, [R1+0x2a8] ;  /* 0x0002a800010a7983 */ /* 0x000ea40000300800 */
[----:B------:R-:W2:Y:S01]  /*8b000*/  LDL.LU R11, [R1+0x2ac] ;  /* 0x0002ac00010b7983 */ /* 0x000ea20000300800 */
[----:B-1----:R-:W-:Y:S01]  /*8b010*/  STL [R1+0xa510], R5 ;  /* 0x00a5100501007387 */ /* 0x002fe20000100800 */
[----:B------:R-:W-:Y:S02]  /*8b020*/  STL [R1+0xa50c], R6 ;  /* 0x00a50c0601007387 */ /* 0x000fe40000100800 */
[----:B------:R-:W-:Y:S02]  /*8b030*/  STL [R1+0xa508], R7 ;  /* 0x00a5080701007387 */ /* 0x000fe40000100800 */
[----:B------:R-:W4:Y:S01]  /*8b040*/  LDL.LU.64 R26, [R1+0xa670] ;  /* 0x00a67000011a7983 */ /* 0x000f220000300a00 */
[----:B------:R-:W4:Y:S06]  /*8b050*/  LDL.LU.64 R24, [R1+0xa668] ;  /* 0x00a6680001187983 */ /* 0x000f2c0000300a00 */
[----:B------:R-:W-:Y:S02]  /*8b060*/  STL.64 [R1+0x680], R20 ;  /* 0x0006801401007387 */ /* 0x000fe40000100a00 */
[----:B------:R0:W-:Y:S02]  /*8b070*/  STL.64 [R1+0x688], R22 ;  /* 0x0006881601007387 */ /* 0x0001e40000100a00 */
[----:B0-----:R-:W4:Y:S02]  /*8b080*/  LDL.LU.64 R22, [R1+0xa660] ;  /* 0x00a6600001167983 */ /* 0x001f240000300a00 */
[----:B----4-:R-:W-:Y:S02]  /*8b090*/  HMMA.16816.F32 R16, R16, R22, R24 ;  /* 0x000000161010723c */ /* 0x010fe40000001818 */
[----:B------:R-:W3:Y:S01]  /*8b0a0*/  LDL.LU.64 R26, [R1+0xa658] ;  /* 0x00a65800011a7983 */ /* 0x000ee20000300a00 */
[----:B------:R-:W-:-:S02]  /*8b0b0*/  IMAD.MOV.U32 R5, RZ, RZ, R22 ;  /* 0x000000ffff057224 */ /* 0x000fc400078e0016 */
[----:B------:R-:W-:Y:S11]  /*8b0c0*/  IMAD.MOV.U32 R3, RZ, RZ, R23 ;  /* 0x000000ffff037224 */ /* 0x000ff600078e0017 */
[----:B------:R-:W-:Y:S07]  /*8b0d0*/  @!UPT UIADD3 URZ, URZ, URZ, URZ ;  /* 0x0000003f3f3ff290 */ /* 0x000fee000fffe03f */
[----:B------:R-:W-:Y:S01]  /*8b0e0*/  STL.64 [R1+0x2c0], R16 ;  /* 0x0002c01001007387 */ /* 0x000fe20000100a00 */
[----:B------:R0:W-:Y:S02]  /*8b0f0*/  STL.64 [R1+0x2c8], R18 ;  /* 0x0002c81201007387 */ /* 0x0001e40000100a00 */
[----:B------:R-:W3:Y:S02]  /*8b100*/  LDL.LU.64 R22, [R1+0xa650] ;  /* 0x00a6500001167983 */ /* 0x000ee40000300a00 */
[----:B------:R-:W3:Y:S01]  /*8b110*/  LDL.LU.64 R20, [R1+0xa648] ;  /* 0x00a6480001147983 */ /* 0x000ee20000300a00 */
[----:B0-----:R-:W4:Y:S04]  /*8b120*/  LDL R19, [R1+0x8f0] ;  /* 0x0008f00001137983 */ /* 0x001f280000100800 */
[----:B----4-:R0:W-:Y:S04]  /*8b130*/  STL [R1+0xa5c8], R19 ;  /* 0x00a5c81301007387 */ /* 0x0101e80000100800 */
[----:B0-----:R-:W4:Y:S01]  /*8b140*/  LDL.64 R18, [R1+0x38] ;  /* 0x0000380001127983 */ /* 0x001f220000100a00 */
[C---:B---3--:R-:W-:Y:S03]  /*8b150*/  HMMA.16816.F32 R12, R20.reuse, R26, R12 ;  /* 0x0000001a140c723c */ /* 0x048fe6000000180c */
[----:B----4-:R0:W-:Y:S01]  /*8b160*/  STL.64 [R1+0xa5d0], R18 ;  /* 0x00a5d01201007387 */ /* 0x0101e20000100a00 */
[----:B------:R-:W3:Y:S02]  /*8b170*/  LDL.LU R16, [R1+0x260] ;  /* 0x0002600001107983 */ /* 0x000ee40000300800 */
[----:B------:R-:W3:Y:S01]  /*8b180*/  LDL.LU R17, [R1+0x264] ;  /* 0x0002640001117983 */ /* 0x000ee20000300800 */
[----:B0-----:R-:W3:Y:S01]  /*8b190*/  LDL.LU R18, [R1+0x268] ;  /* 0x0002680001127983 */ /* 0x001ee20000300800 */
[----:B------:R-:W3:Y:S11]  /*8b1a0*/  LDL.LU R19, [R1+0x26c] ;  /* 0x00026c0001137983 */ /* 0x000ef60000300800 */
[----:B------:R-:W-:Y:S04]  /*8b1b0*/  @!UPT UIADD3 URZ, URZ, URZ, URZ ;  /* 0x0000003f3f3ff290 */ /* 0x000fe8000fffe03f */
[----:B------:R-:W-:Y:S02]  /*8b1c0*/  STL.64 [R1+0x2b0], R12 ;  /* 0x0002b00c01007387 */ /* 0x000fe40000100a00 */
[----:B------:R0:W-:Y:S02]  /*8b1d0*/  STL.64 [R1+0x2b8], R14 ;  /* 0x0002b80e01007387 */ /* 0x0001e40000100a00 */
[----:B0-----:R-:W2:Y:S01]  /*8b1e0*/  LDL.LU.64 R14, [R1+0xa640] ;  /* 0x00a64000010e7983 */ /* 0x001ea20000300a00 */
[----:B------:R-:W-:Y:S02]  /*8b1f0*/  IMAD.MOV.U32 R29, RZ, RZ, R26 ;  /* 0x000000ffff1d7224 */ /* 0x000fe400078e001a */
[----:B------:R-:W-:Y:S02]  /*8b200*/  IMAD.MOV.U32 R24, RZ, RZ, R27 ;  /* 0x000000ffff187224 */ /* 0x000fe400078e001b */
[----:B------:R-:W4:Y:S01]  /*8b210*/  LDL.LU.64 R26, [R1+0xa638] ;  /* 0x00a63800011a7983 */ /* 0x000f220000300a00 */
        /* <DEDUP_REMOVED lines=18> */
[----:B------:R-:W4:Y:S02]  /*8b340*/  LDL.LU.64 R14, [R1+0xa600] ;  /* 0x00a60000010e7983 */ /* 0x000f240000300a00 */
[----:B------:R-:W4:Y:S01]  /*8b350*/  LDL.LU.64 R12, [R1+0xa5f8] ;  /* 0x00a5f800010c7983 */ /* 0x000f220000300a00 */
[----:B------:R-:W-:Y:S01]  /*8b360*/  STL.64 [R1+0xa570], R6 ;  /* 0x00a5700601007387 */ /* 0x000fe20000100a00 */
[----:B------:R-:W-:Y:S01]  /*8b370*/  STL [R1+0xa568], R4 ;  /* 0x00a5680401007387 */ /* 0x000fe20000100800 */
[C---:B----4-:R-:W-:Y:S11]  /*8b380*/  HMMA.16816.F32 R12, R20.reuse, R26, R12 ;  /* 0x0000001a140c723c */ /* 0x050ff6000000180c */
[----:B------:R-:W-:Y:S11]  /*8b390*/  @!UPT UIADD3 URZ, URZ, URZ, URZ ;  /* 0x0000003f3f3ff290 */ /* 0x000ff6000fffe03f */
[----:B------:R-:W-:Y:S01]  /*8b3a0*/  @!UPT UIADD3 URZ, URZ, URZ, URZ ;  /* 0x0000003f3f3ff290 */ /* 0x000fe2000fffe03f */
[----:B------:R-:W-:Y:S01]  /*8b3b0*/  STL.64 [R1+0x280], R12 ;  /* 0x0002800c01007387 */ /* 0x000fe20000100a00 */
[----:B------:R0:W-:Y:S03]  /*8b3c0*/  STL.64 [R1+0x288], R14 ;  /* 0x0002880e01007387 */ /* 0x0001e60000100a00 */
[----:B0-----:R-:W2:Y:S01]  /*8b3d0*/  LDL.LU.64 R14, [R1+0xa5f0] ;  /* 0x00a5f000010e7983 */ /* 0x001ea20000300a00 */
[----:B------:R-:W4:Y:S02]  /*8b3e0*/  LDL.LU.64 R12, [R1+0xa5e8] ;  /* 0x00a5e800010c7983 */ /* 0x000f240000300a00 */
[----:B------:R0:W-:Y:S02]  /*8b3f0*/  STL.64 [R1+0xa4b8], R26 ;  /* 0x00a4b81a01007387 */ /* 0x0001e40000100a00 */
[----:B---3--:R-:W-:Y:S01]  /*8b400*/  STL [R1+0xa4b0], R25 ;  /* 0x00a4b01901007387 */ /* 0x008fe20000100800 */
[----:B------:R-:W-:Y:S04]  /*8b410*/  STL [R1+0xa588], R24 ;  /* 0x00a5881801007387 */ /* 0x000fe80000100800 */
[----:B0-----:R-:W3:Y:S01]  /*8b420*/  LDL.64 R26, [R1+0x1e8] ;  /* 0x0001e800011a7983 */ /* 0x001ee20000100a00 */
        /* <DEDUP_REMOVED lines=8> */
[----:B----4-:R0:W-:Y:S02]  /*8b4b0*/  STL.64 [R1+0xa4a0], R12 ;  /* 0x00a4a00c01007387 */ /* 0x0101e40000100a00 */
        /* <DEDUP_REMOVED lines=20> */
[----:B------:R-:W-:Y:S02]  /*8b600*/  STL.64 [R1+0x258], R10 ;  /* 0x0002580a01007387 */ /* 0x000fe40000100a00 */
[----:B0-----:R-:W-:Y:S02]  /*8b610*/  IMAD.MOV.U32 R8, RZ, RZ, R19 ;  /* 0x000000ffff087224 */ /* 0x001fe400078e0013 */
[----:B------:R-:W2:Y:S01]  /*8b620*/  LDL.LU R19, [R1+0xa5c8] ;  /* 0x00a5c80001137983 */ /* 0x000ea20000300800 */
[----:B------:R-:W-:-:S03]  /*8b630*/  IMAD.MOV.U32 R9, RZ, RZ, R18 ;  /* 0x000000ffff097224 */ /* 0x000fc600078e0012 */
[----:B--2---:R-:W0:Y:S04]  /*8b640*/  LDSM.16.MT88.4 R16, [R19+0x14300] ;  /* 0x014300001310783b */ /* 0x004e280000004200 */
[----:B0-----:R0:W-:Y:S01]  /*8b650*/  STL.64 [R1+0xa3d0], R18 ;  /* 0x00a3d01201007387 */ /* 0x0011e20000100a00 */
[----:B------:R-:W-:Y:S03]  /*8b660*/  STL.64 [R1+0xa3c8], R16 ;  /* 0x00a3c81001007387 */ /* 0x000fe60000100a00 */
[----:B0-----:R-:W2:Y:S01]  /*8b670*/  LDL R18, [R1+0x188] ;  /* 0x0001880001127983 */ /* 0x001ea20000100800 */
[----:B----4-:R-:W-:Y:S01]  /*8b680*/  HMMA.16816.F32 R12, R20, R26, R12 ;  /* 0x0000001a140c723c */ /* 0x010fe2000000180c */
[----:B------:R-:W-:-:S02]  /*8b690*/  IMAD.MOV.U32 R19, RZ, RZ, R28 ;  /* 0x000000ffff137224 */ /* 0x000fc400078e001c */
[----:B------:R-:W-:Y:S02]  /*8b6a0*/  IMAD.MOV.U32 R11, RZ, RZ, R26 ;  /* 0x000000ffff0b7224 */ /* 0x000fe400078e001a */
[----:B------:R-:W-:Y:S01]  /*8b6b0*/  IMAD.MOV.U32 R10, RZ, RZ, R27 ;  /* 0x000000ffff0a7224 */ /* 0x000fe200078e001b */
[----:B--2---:R-:W-:Y:S11]  /*8b6c0*/  STL.64 [R1+0xa5a0], R18 ;  /* 0x00a5a01201007387 */ /* 0x004ff60000100a00 */
[----:B------:R-:W-:Y:S06]  /*8b6d0*/  @!UPT UIADD3 URZ, URZ, URZ, URZ ;  /* 0x0000003f3f3ff290 */ /* 0x000fec000fffe03f */
[----:B------:R-:W-:Y:S02]  /*8b6e0*/  STL.64 [R1+0x670], R12 ;  /* 0x0006700c01007387 */ /* 0x000fe40000100a00 */
[----:B------:R-:W-:Y:S02]  /*8b6f0*/  STL.64 [R1+0x678], R14 ;  /* 0x0006780e01007387 */ /* 0x000fe40000100a00 */
[----:B------:R0:W-:Y:S01]  /*8b700*/  STL.64 [R1+0xa520], R10 ;  /* 0x00a5200a01007387 */ /* 0x0001e20000100a00 */
[----:B------:R-:W-:Y:S01]  /*8b710*/  STL.64 [R1+0xa518], R8 ;  /* 0x00a5180801007387 */ /* 0x000fe20000100a00 */
[----:B------:R-:W2:Y:S02]  /*8b720*/  LDL.LU R4, [R1+0x620] ;  /* 0x0006200001047983 */ /* 0x000ea40000300800 */
[----:B0-----:R-:W-:Y:S02]  /*8b730*/  IMAD.MOV.U32 R10, RZ, RZ, R5 ;  /* 0x000000ffff0a7224 */ /* 0x001fe400078e0005 */
[----:B------:R-:W2:Y:S01]  /*8b740*/  LDL.LU R5, [R1+0x624] ;  /* 0x0006240001057983 */ /* 0x000ea20000300800 */
[----:B------:R-:W3:Y:S02]  /*8b750*/  LDL.LU R6, [R1+0x628] ;  /* 0x0006280001067983 */ /* 0x000ee40000300800 */
[----:B------:R-:W3:Y:S02]  /*8b760*/  LDL.LU R7, [R1+0x62c] ;  /* 0x00062c0001077983 */ /* 0x000ee40000300800 */
[----:B------:R-:W4:Y:S01]  /*8b770*/  LDL.LU R24, [R1+0x630] ;  /* 0x0006300001187983 */ /* 0x000f220000300800 */
[----:B------:R-:W4:Y:S01]  /*8b780*/  LDL.LU R25, [R1+0x634] ;  /* 0x0006340001197983 */ /* 0x000f220000300800 */
        /* <DEDUP_REMOVED lines=10> */
[----:B--2---:R0:W-:Y:S01]  /*8b830*/  STL.64 [R1+0xa5b0], R18 ;  /* 0x00a5b01201007387 */ /* 0x0041e20000100a00 */
[----:B------:R-:W-:Y:S03]  /*8b840*/  STL.64 [R1+0xa5a8], R16 ;  /* 0x00a5a81001007387 */ /* 0x000fe60000100a00 */
[----:B0-----:R-:W2:Y:S04]  /*8b850*/  LDL.64 R18, [R1+0x1c8] ;  /* 0x0001c80001127983 */ /* 0x001ea80000100a00 */
[----:B--2---:R0:W-:Y:S04]  /*8b860*/  STL.64 [R1+0xa5c0], R18 ;  /* 0x00a5c01201007387 */ /* 0x0041e80000100a00 */
[----:B0-----:R-:W2:Y:S01]  /*8b870*/  LDL.64 R18, [R1+0x1d8] ;  /* 0x0001d80001127983 */ /* 0x001ea20000100a00 */
[----:B------:R0:W-:Y:S02]  /*8b880*/  STL.64 [R1+0xa598], R26 ;  /* 0x00a5981a01007387 */ /* 0x0001e40000100a00 */
[----:B----4-:R1:W-:Y:S01]  /*8b890*/  STL.64 [R1+0xa590], R24 ;  /* 0x00a5901801007387 */ /* 0x0103e20000100a00 */
[----:B0-----:R-:W4:Y:S01]  /*8b8a0*/  LDL.64 R26, [R1+0x1b8] ;  /* 0x0001b800011a7983 */ /* 0x001f220000100a00 */
[----:B------:R-:W-:-:S03]  /*8b8b0*/  IMAD.MOV.U32 R11, RZ, RZ, R3 ;  /* 0x000000ffff0b7224 */ /* 0x000fc600078e0003 */
[----:B----4-:R0:W-:Y:S01]  /*8b8c0*/  STL.64 [R1+0xa5b8], R26 ;  /* 0x00a5b81a01007387 */ /* 0x0101e20000100a00 */
[----:B-1----:R-:W4:Y:S02]  /*8b8d0*/  LDL.LU R24, [R1+0x650] ;  /* 0x0006500001187983 */ /* 0x002f240000300800 */
[----:B------:R-:W4:Y:S01]  /*8b8e0*/  LDL.LU R25, [R1+0x654] ;  /* 0x0006540001197983 */ /* 0x000f220000300800 */
[----:B0-----:R-:W4:Y:S01]  /*8b8f0*/  LDL.LU R26, [R1+0x658] ;  /* 0x00065800011a7983 */ /* 0x001f220000300800 */
[----:B------:R-:W4:Y:S02]  /*8b900*/  LDL.LU R27, [R1+0x65c] ;  /* 0x00065c00011b7983 */ /* 0x000f240000300800 */
[----:B---3--:R0:W-:Y:S02]  /*8b910*/  STL.64 [R1+0xa580], R6 ;  /* 0x00a5800601007387 */ /* 0x0081e40000100a00 */
[----:B------:R-:W-:Y:S01]  /*8b920*/  STL.64 [R1+0xa578], R4 ;  /* 0x00a5780401007387 */ /* 0x000fe20000100a00 */
[----:B0-----:R-:W3:Y:S01]  /*8b930*/  LDL.64 R6, [R1+0x1a8] ;  /* 0x0001a80001067983 */ /* 0x001ee20000100a00 */
[----:B------:R0:W-:Y:S03]  /*8b940*/  STL.64 [R1+0xa538], R10 ;  /* 0x00a5380a01007387 */ /* 0x0001e60000100a00 */
[----:B0-----:R-:W3:Y:S01]  /*8b950*/  LDL.64 R10, [R1+0x178] ;  /* 0x00017800010a7983 */ /* 0x001ee20000100a00 */
[----:B--2---:R-:W-:Y:S03]  /*8b960*/  HMMA.16816.F32 R12, R20, R18, R12 ;  /* 0x00000012140c723c */ /* 0x004fe6000000180c */
[----:B---3--:R0:W-:Y:S01]  /*8b970*/  STL.64 [R1+0xa550], R10 ;  /* 0x00a5500a01007387 */ /* 0x0081e20000100a00 */
[----:B------:R-:W2:Y:S02]  /*8b980*/  LDL.LU R8, [R1+0x610] ;  /* 0x0006100001087983 */ /* 0x000ea40000300800 */
[----:B------:R-:W2:Y:S01]  /*8b990*/  LDL.LU R9, [R1+0x614] ;  /* 0x0006140001097983 */ /* 0x000ea20000300800 */
[----:B0-----:R-:W3:Y:S01]  /*8b9a0*/  LDL.LU R10, [R1+0x618] ;  /* 0x00061800010a7983 */ /* 0x001ee20000300800 */
[----:B------:R-:W3:Y:S03]  /*8b9b0*/  LDL.LU R11, [R1+0x61c] ;  /* 0x00061c00010b7983 */ /* 0x000ee60000300800 */
[----:B---3--:R0:W-:Y:S01]  /*8b9c0*/  STL.64 [R1+0xa560], R10 ;  /* 0x00a5600a01007387 */ /* 0x0081e20000100a00 */
[----:B--2---:R-:W-:Y:S03]  /*8b9d0*/  STL.64 [R1+0xa558], R8 ;  /* 0x00a5580801007387 */ /* 0x004fe60000100a00 */
[----:B0-----:R-:W2:Y:S08]  /*8b9e0*/  LDL.64 R10, [R1+0x198] ;  /* 0x00019800010a7983 */ /* 0x001eb00000100a00 */
[----:B------:R0:W-:Y:S02]  /*8b9f0*/  STL.64 [R1+0x660], R12 ;  /* 0x0006600c01007387 */ /* 0x0001e40000100a00 */
[----:B------:R1:W-:Y:S02]  /*8ba00*/  STL.64 [R1+0x668], R14 ;  /* 0x0006680e01007387 */ /* 0x0003e40000100a00 */
[----:B0-----:R-:W-:-:S02]  /*8ba10*/  IMAD.MOV.U32 R13, RZ, RZ, R18 ;  /* 0x000000ffff0d7224 */ /* 0x001fc400078e0012 */
[----:B------:R-:W-:Y:S02]  /*8ba20*/  IMAD.MOV.U32 R12, RZ, RZ, R19 ;  /* 0x000000ffff0c7224 */ /* 0x000fe400078e0013 */
[----:B------:R-:W4:Y:S02]  /*8ba30*/  LDL.LU.64 R18, [R1+0xa5c0] ;  /* 0x00a5c00001127983 */ /* 0x000f240000300a00 */
[C---:B----4-:R-:W-:Y:S01]  /*8ba40*/  HMMA.16816.F32 R24, R20.reuse, R18, R24 ;  /* 0x000000121418723c */ /* 0x050fe20000001818 */
[----:B-1----:R-:W-:Y:S02]  /*8ba50*/  IMAD.MOV.U32 R15, RZ, RZ, R18 ;  /* 0x000000ffff0f7224 */ /* 0x002fe400078e0012 */
[----:B------:R-:W-:Y:S11]  /*8ba60*/  IMAD.MOV.U32 R14, RZ, RZ, R19 ;  /* 0x000000ffff0e7224 */ /* 0x000ff600078e0013 */
[----:B------:R-:W-:Y:S09]  /*8ba70*/  @!UPT UIADD3 URZ, URZ, URZ, URZ ;  /* 0x0000003f3f3ff290 */ /* 0x000ff2000fffe03f */
[----:B------:R-:W-:Y:S01]  /*8ba80*/  STL.64 [R1+0x650], R24 ;  /* 0x0006501801007387 */ /* 0x000fe20000100a00 */
[----:B------:R0:W-:Y:S03]  /*8ba90*/  STL.64 [R1+0x658], R26 ;  /* 0x0006581a01007387 */ /* 0x0001e60000100a00 */
[----:B0-----:R-:W3:Y:S01]  /*8baa0*/  LDL.LU.64 R26, [R1+0xa5b8] ;  /* 0x00a5b800011a7983 */ /* 0x001ee20000300a00 */
[----:B------:R-:W3:Y:S02]  /*8bab0*/  LDL.LU.64 R18, [R1+0xa5b0] ;  /* 0x00a5b00001127983 */ /* 0x000ee40000300a00 */
[----:B------:R-:W3:Y:S02]  /*8bac0*/  LDL.LU.64 R16, [R1+0xa5a8] ;  /* 0x00a5a80001107983 */ /* 0x000ee40000300a00 */
[----:B------:R-:W-:Y:S01]  /*8bad0*/  STL.64 [R1+0xa530], R14 ;  /* 0x00a5300e01007387 */ /* 0x000fe20000100a00 */
[----:B------:R0:W-:Y:S04]  /*8bae0*/  STL.64 [R1+0xa528], R12 ;  /* 0x00a5280c01007387 */ /* 0x0001e80000100a00 */
[----:B0-----:R-:W4:Y:S01]  /*8baf0*/  LDL.LU R12, [R1+0x240] ;  /* 0x00024000010c7983 */ /* 0x001f220000300800 */
[----:B------:R-:W4:Y:S02]  /*8bb00*/  LDL.LU R13, [R1+0x244] ;  /* 0x00024400010d7983 */ /* 0x000f240000300800 */
[----:B------:R-:W2:Y:S02]  /*8bb10*/  LDL.LU R14, [R1+0x248] ;  /* 0x00024800010e7983 */ /* 0x000ea40000300800 */
[----:B------:R-:W2:Y:S01]  /*8bb20*/  LDL.LU R15, [R1+0x24c] ;  /* 0x00024c00010f7983 */ /* 0x000ea20000300800 */
[C---:B---3--:R-:W-:Y:S01]  /*8bb30*/  HMMA.16816.F32 R16, R20.reuse, R26, R16 ;  /* 0x0000001a1410723c */ /* 0x048fe20000001810 */
[----:B--2---:R-:W-:Y:S01]  /*8bb40*/  STL.64 [R1+0xa548], R14 ;  /* 0x00a5480e01007387 */ /* 0x004fe20000100a00 */
[----:B----4-:R0:W-:Y:S03]  /*8bb50*/  STL.64 [R1+0xa540], R12 ;  /* 0x00a5400c01007387 */ /* 0x0101e60000100a00 */
[----:B0-----:R-:W2:Y:S01]  /*8bb60*/  LDL.LU R12, [R1+0x600] ;  /* 0x00060000010c7983 */ /* 0x001ea20000300800 */
[----:B------:R-:W2:Y:S02]  /*8bb70*/  LDL.LU R13, [R1+0x604] ;  /* 0x00060400010d7983 */ /* 0x000ea40000300800 */
[----:B------:R-:W2:Y:S02]  /*8bb80*/  LDL.LU R14, [R1+0x608] ;  /* 0x00060800010e7983 */ /* 0x000ea40000300800 */
[----:B------:R-:W2:Y:S11]  /*8bb90*/  LDL.LU R15, [R1+0x60c] ;  /* 0x00060c00010f7983 */ /* 0x000eb60000300800 */
[----:B------:R-:W-:Y:S02]  /*8bba0*/  @!UPT UIADD3 URZ, URZ, URZ, URZ ;  /* 0x0000003f3f3ff290 */ /* 0x000fe4000fffe03f */
[----:B------:R0:W-:Y:S01]  /*8bbb0*/  STL.64 [R1+0x640], R16 ;  /* 0x0006401001007387 */ /* 0x0001e20000100a00 */
[----:B------:R1:W-:Y:S02]  /*8bbc0*/  STL.64 [R1+0x648], R18 ;  /* 0x0006481201007387 */ /* 0x0003e40000100a00 */
[----:B0-----:R-:W-:Y:S01]  /*8bbd0*/  IMAD.MOV.U32 R17, RZ, RZ, R26 ;  /* 0x000000ffff117224 */ /* 0x001fe200078e001a */
[----:B-1----:R-:W3:Y:S01]  /*8bbe0*/  LDL.LU.64 R18, [R1+0xa5a0] ;  /* 0x00a5a00001127983 */ /* 0x002ee20000300a00 */
[----:B------:R-:W-:Y:S02]  /*8bbf0*/  IMAD.MOV.U32 R16, RZ, RZ, R27 ;  /* 0x000000ffff107224 */ /* 0x000fe400078e001b */
[----:B------:R-:W4:Y:S02]  /*8bc00*/  LDL.LU.64 R26, [R1+0xa598] ;  /* 0x00a59800011a7983 */ /* 0x000f240000300a00 */
[----:B------:R-:W4:Y:S02]  /*8bc10*/  LDL.LU.64 R24, [R1+0xa590] ;  /* 0x00a5900001187983 */ /* 0x000f240000300a00 */
[C---:B----4-:R-:W-:Y:S11]  /*8bc20*/  HMMA.16816.F32 R24, R20.reuse, R6, R24 ;  /* 0x000000061418723c */ /* 0x050ff60000001818 */
[----:B------:R-:W-:Y:S11]  /*8bc30*/  @!UPT UIADD3 URZ, URZ, URZ, URZ ;  /* 0x0000003f3f3ff290 */ /* 0x000ff6000fffe03f */
[----:B------:R-:W-:Y:S01]  /*8bc40*/  @!UPT UIADD3 URZ, URZ, URZ, URZ ;  /* 0x0000003f3f3ff290 */ /* 0x000fe2000fffe03f */
[----:B------:R0:W-:Y:S01]  /*8bc50*/  STL.64 [R1+0x630], R24 ;  /* 0x0006301801007387 */ /* 0x0001e20000100a00 */
[----:B------:R1:W-:Y:S03]  /*8bc60*/  STL.64 [R1+0x638], R26 ;  /* 0x0006381a01007387 */ /* 0x0003e60000100a00 */
[----:B0-----:R-:W4:Y:S01]  /*8bc70*/  LDL.LU R24, [R1+0xa588] ;  /* 0x00a5880001187983 */ /* 0x001f220000300800 */
[----:B-1----:R-:W-:Y:S02]  /*8bc80*/  IMAD.MOV.U32 R26, RZ, RZ, R6 ;  /* 0x000000ffff1a7224 */ /* 0x002fe400078e0006 */
[----:B------:R-:W-:Y:S02]  /*8bc90*/  IMAD.MOV.U32 R25, RZ, RZ, R7 ;  /* 0x000000ffff197224 */ /* 0x000fe400078e0007 */
[----:B------:R-:W2:Y:S01]  /*8bca0*/  LDL.LU.64 R6, [R1+0xa580] ;  /* 0x00a5800001067983 */ /* 0x000ea20000300a00 */
[----:B------:R-:W2:Y:S02]  /*8bcb0*/  LDL.LU.64 R4, [R1+0xa578] ;  /* 0x00a5780001047983 */ /* 0x000ea40000300a00 */
[----:B------:R-:W-:Y:S01]  /*8bcc0*/  IMAD.MOV.U32 R27, RZ, RZ, R11 ;  /* 0x000000ffff1b7224 */ /* 0x000fe200078e000b */
[C---:B--2---:R-:W-:Y:S11]  /*8bcd0*/  HMMA.16816.F32 R4, R20.reuse, R10, R4 ;  /* 0x0000000a1404723c */ /* 0x044ff60000001804 */
[----:B------:R-:W-:Y:S11]  /*8bce0*/  @!UPT UIADD3 URZ, URZ, URZ, URZ ;  /* 0x0000003f3f3ff290 */ /* 0x000ff6000fffe03f */
[----:B------:R-:W-:Y:S01]  /*8bcf0*/  @!UPT UIADD3 URZ, URZ, URZ, URZ ;  /* 0x0000003f3f3ff290 */ /* 0x000fe2000fffe03f */
[----:B------:R0:W-:Y:S01]  /*8bd00*/  STL.64 [R1+0x620], R4 ;  /* 0x0006200401007387 */ /* 0x0001e20000100a00 */
[----:B------:R1:W-:Y:S02]  /*8bd10*/  STL.64 [R1+0x628], R6 ;  /* 0x0006280601007387 */ /* 0x0003e40000100a00 */
[----:B0-----:R-:W-:Y:S01]  /*8bd20*/  IMAD.MOV.U32 R5, RZ, RZ, R10 ;  /* 0x000000ffff057224 */ /* 0x001fe200078e000a */
[----:B-1----:R-:W2:Y:S01]  /*8bd30*/  LDL.LU.64 R6, [R1+0xa570] ;  /* 0x00a5700001067983 */ /* 0x002ea20000300a00 */
[----:B------:R-:W2:Y:S02]  /*8bd40*/  LDL.LU R4, [R1+0xa568] ;  /* 0x00a5680001047983 */ /* 0x000ea40000300800 */
[----:B------:R-:W3:Y:S02]  /*8bd50*/  LDL.LU.64 R10, [R1+0xa560] ;  /* 0x00a56000010a7983 */ /* 0x000ee40000300a00 */
[----:B------:R-:W3:Y:S02]  /*8bd60*/  LDL.LU.64 R8, [R1+0xa558] ;  /* 0x00a5580001087983 */ /* 0x000ee40000300a00 */
[C---:B---3--:R-:W-:Y:S11]  /*8bd70*/  HMMA.16816.F32 R8, R20.reuse, R18, R8 ;  /* 0x000000121408723c */ /* 0x048ff60000001808 */
[----:B------:R-:W-:Y:S11]  /*8bd80*/  @!UPT UIADD3 URZ, URZ, URZ, URZ ;  /* 0x0000003f3f3ff290 */ /* 0x000ff6000fffe03f */
[----:B------:R-:W-:Y:S01]  /*8bd90*/  @!UPT UIADD3 URZ, URZ, URZ, URZ ;  /* 0x0000003f3f3ff290 */ /* 0x000fe2000fffe03f */
[----:B------:R-:W-:Y:S01]  /*8bda0*/  STL.64 [R1+0x610], R8 ;  /* 0x0006100801007387 */ /* 0x000fe20000100a00 */
[----:B------:R0:W-:Y:S03]  /*8bdb0*/  STL.64 [R1+0x618], R10 ;  /* 0x0006180a01007387 */ /* 0x0001e60000100a00 */
[----:B0-----:R-:W3:Y:S01]  /*8bdc0*/  LDL.LU.64 R10, [R1+0xa550] ;  /* 0x00a55000010a7983 */ /* 0x001ee20000300a00 */
[----:B------:R0:W-:Y:S03]  /*8bdd0*/  STL.64 [R1+0xa3e0], R18 ;  /* 0x00a3e01201007387 */ /* 0x0001e60000100a00 */
[----:B0-----:R-:W2:Y:S01]  /*8bde0*/  LDL R19, [R1+0x8f0] ;  /* 0x0008f00001137983 */ /* 0x001ea20000100800 */
        /* <DEDUP_REMOVED lines=9> */
[----:B------:R-:W-:Y:S01]  /*8be80*/  IMAD.MOV.U32 R18, RZ, RZ, R5 ;  /* 0x000000ffff127224 */ /* 0x000fe200078e0005 */
[----:B---3--:R-:W-:Y:S01]  /*8be90*/  HMMA.16816.F32 R20, R20, R10, R12 ;  /* 0x0000000a1414723c */ /* 0x008fe2000000180c */
[----:B------:R-:W3:Y:S01]  /*8bea0*/  LDL.LU.64 R14, [R1+0xa530] ;  /* 0x00a53000010e7983 */ /* 0x000ee20000300a00 */
[----:B------:R-:W3:Y:S02]  /*8beb0*/  LDL.LU.64 R12, [R1+0xa528] ;  /* 0x00a52800010c7983 */ /* 0x000ee40000300a00 */
[----:B------:R-:W3:Y:S02]  /*8bec0*/  LDL.LU.64 R10, [R1+0xa520] ;  /* 0x00a52000010a7983 */ /* 0x000ee40000300a00 */
[----:B------:R-:W3:Y:S11]  /*8bed0*/  LDL.LU.64 R8, [R1+0xa518] ;  /* 0x00a5180001087983 */ /* 0x000ef60000300a00 */
[----:B------:R-:W-:Y:S06]  /*8bee0*/  @!UPT UIADD3 URZ, URZ, URZ, URZ ;  /* 0x0000003f3f3ff290 */ /* 0x000fec000fffe03f */
[----:B------:R-:W-:Y:S01]  /*8bef0*/  STL.64 [R1+0x240], R20 ;  /* 0x0002401401007387 */ /* 0x000fe20000100a00 */
[----:B------:R-:W-:Y:S02]  /*8bf00*/  STL.64 [R1+0x248], R22 ;  /* 0x0002481601007387 */ /* 0x000fe40000100a00 */
[----:B--2---:R0:W1:Y:S04]  /*8bf10*/  LDSM.16.MT88.4 R20, [R19+0x14380] ;  /* 0x014380001314783b */ /* 0x0040680000004200 */
[----:B------:R-:W2:Y:S02]  /*8bf20*/  LDL.LU R5, [R1+0xa510] ;  /* 0x00a5100001057983 */ /* 0x000ea40000300800 */
[----:B0-----:R-:W-:-:S05]  /*8bf30*/  IMAD.MOV.U32 R19, RZ, RZ, R27 ;  /* 0x000000ffff137224 */ /* 0x001fca00078e001b */
[----:B------:R-:W-:Y:S04]  /*8bf40*/  STL.64 [R1+0xa3f8], R18 ;  /* 0x00a3f81201007387 */ /* 0x000fe80000100a00 */
[----:B-1----:R0:W-:Y:S01]  /*8bf50*/  STL.64 [R1+0xa288], R22 ;  /* 0x00a2881601007387 */ /* 0x0021e20000100a00 */
[----:B------:R1:W-:Y:S03]  /*8bf60*/  STL.64 [R1+0xa280], R20 ;  /* 0x00a2801401007387 */ /* 0x0003e60000100a00 */
[----:B0-----:R-:W2:Y:S01]  /*8bf70*/  LDL.64 R22, [R1+0x168] ;  /* 0x0001680001167983 */ /* 0x001ea20000100a00 */
[----:B------:R-:W-:Y:S02]  /*8bf80*/  IMAD.MOV.U32 R18, RZ, RZ, R26 ;  /* 0x000000ffff127224 */ /* 0x000fe400078e001a */
[----:B------:R-:W-:Y:S01]  /*8bf90*/  IMAD.MOV.U32 R19, RZ, RZ, R25 ;  /* 0x000000ffff137224 */ /* 0x000fe200078e0019 */
[----:B--2---:R0:W-:Y:S01]  /*8bfa0*/  STL.64 [R1+0xa3d8], R22 ;  /* 0x00a3d81601007387 */ /* 0x0041e20000100a00 */
[----:B-1----:R-:W2:Y:S02]  /*8bfb0*/  LDL.LU R20, [R1+0x520] ;  /* 0x0005200001147983 */ /* 0x002ea40000300800 */
[----:B------:R-:W2:Y:S01]  /*8bfc0*/  LDL.LU R21, [R1+0x524] ;  /* 0x0005240001157983 */ /* 0x000ea20000300800 */
[----:B0-----:R-:W2:Y:S01]  /*8bfd0*/  LDL.LU R22, [R1+0x528] ;  /* 0x0005280001167983 */ /* 0x001ea20000300800 */
[----:B------:R-:W2:Y:S02]  /*8bfe0*/  LDL.LU R23, [R1+0x52c] ;  /* 0x00052c0001177983 */ /* 0x000ea40000300800 */
        /* <DEDUP_REMOVED lines=17> */
[----:B------:R-:W-:-:S05]  /*8c100*/  IMAD.MOV.U32 R19, RZ, RZ, R14 ;  /* 0x000000ffff137224 */ /* 0x000fca00078e000e */
        /* <DEDUP_REMOVED lines=21> */
[----:B------:R-:W2:Y:S01]  /*8c260*/  LDL.LU R6, [R1+0xa50c] ;  /* 0x00a50c0001067983 */ /* 0x000ea20000300800 */
[----:B------:R-:W2:Y:S02]  /*8c270*/  LDL.LU R7, [R1+0xa508] ;  /* 0x00a5080001077983 */ /* 0x000ea40000300800 */
[----:B------:R0:W-:Y:S02]  /*8c280*/  STL.64 [R1+0xa4d0], R26 ;  /* 0x00a4d01a01007387 */ /* 0x0001e40000100a00 */
[----:B------:R-:W2:Y:S01]  /*8c290*/  LDL.LU R12, [R1+0x5c0] ;  /* 0x0005c000010c7983 */ /* 0x000ea20000300800 */
[----:B------:R-:W2:Y:S01]  /*8c2a0*/  LDL.LU R13, [R1+0x5c4] ;  /* 0x0005c400010d7983 */ /* 0x000ea20000300800 */
[----:B------:R-:W2:Y:S02]  /*8c2b0*/  LDL.LU R14, [R1+0x5c8] ;  /* 0x0005c800010e7983 */ /* 0x000ea40000300800 */
[----:B------:R-:W2:Y:S02]  /*8c2c0*/  LDL.LU R15, [R1+0x5cc] ;  /* 0x0005cc00010f7983 */ /* 0x000ea40000300800 */
[----:B0-----:R-:W-:-:S02]  /*8c2d0*/  IMAD.MOV.U32 R26, RZ, RZ, R0 ;  /* 0x000000ffff1a7224 */ /* 0x001fc400078e0000 */
        /* <DEDUP_REMOVED lines=40> */
[----:B----4-:R-:W-:Y:S01]  /*8c560*/  IMAD.MOV.U32 R27, RZ, RZ, R24 ;  /* 0x000000ffff1b7224 */ /* 0x010fe200078e0018 */
        /* <DEDUP_REMOVED lines=32> */
[----:B------:R-:W4:Y:S01]  /*8c770*/  LDL.LU R25, [R1+0xa4b0] ;  /* 0x00a4b00001197983 */ /* 0x000f220000300800 */
[C---:B---3--:R-:W-:Y:S11]  /*8c780*/  HMMA.16816.F32 R12, R4.reuse, R26, R12 ;  /* 0x0000001a040c723c */ /* 0x048ff6000000180c */
[----:B------:R-:W-:Y:S11]  /*8c790*/  @!UPT UIADD3 URZ, URZ, URZ, URZ ;  /* 0x0000003f3f3ff290 */ /* 0x000ff6000fffe03f */
[----:B------:R-:W-:Y:S01]  /*8c7a0*/  @!UPT UIADD3 URZ, URZ, URZ, URZ ;  /* 0x0000003f3f3ff290 */ /* 0x000fe2000fffe03f */
[----:B------:R-:W-:Y:S01]  /*8c7b0*/  STL.64 [R1+0x5c0], R12 ;  /* 0x0005c00c01007387 */ /* 0x000fe20000100a00 */
[----:B------:R0:W-:Y:S03]  /*8c7c0*/  STL.64 [R1+0x5c8], R14 ;  /* 0x0005c80e01007387 */ /* 0x0001e60000100a00 */
[----:B0-----:R-:W3:Y:S01]  /*8c7d0*/  LDL.LU.64 R14, [R1+0xa4a8] ;  /* 0x00a4a800010e7983 */ /* 0x001ee20000300a00 */
[----:B------:R-:W2:Y:S02]  /*8c7e0*/  LDL.LU.64 R12, [R1+0xa4a0] ;  /* 0x00a4a000010c7983 */ /* 0x000ea40000300a00 */
[----:B------:R-:W-:Y:S02]  /*8c7f0*/  STL.64 [R1+0xa390], R26 ;  /* 0x00a3901a01007387 */ /* 0x000fe40000100a00 */
[----:B----4-:R0:W-:Y:S01]  /*8c800*/  STL [R1+0xa388], R25 ;  /* 0x00a3881901007387 */ /* 0x0101e20000100800 */
[----:B------:R-:W4:Y:S04]  /*8c810*/  LDL.LU R24, [R1+0x230] ;  /* 0x0002300001187983 */ /* 0x000f280000300800 */
[----:B0-----:R-:W4:Y:S01]  /*8c820*/  LDL.LU R25, [R1+0x234] ;  /* 0x0002340001197983 */ /* 0x001f220000300800 */
        /* <DEDUP_REMOVED lines=10> */
[----:B--2---:R-:W-:Y:S01]  /*8c8d0*/  STL.64 [R1+0xa378], R12 ;  /* 0x00a3780c01007387 */ /* 0x004fe20000100a00 */
        /* <DEDUP_REMOVED lines=61> */
[----:B------:R-:W-:Y:S02]  /*8ccb0*/  IMAD.MOV.U32 R14, RZ, RZ, R28 ;  /* 0x000000ffff0e7224 */ /* 0x000fe400078e001c */
[----:B------:R-:W-:Y:S01]  /*8ccc0*/  IMAD.MOV.U32 R15, RZ, RZ, R3 ;  /* 0x000000ffff0f7224 */ /* 0x000fe200078e0003 */
[C---:B--2---:R-:W-:Y:S01]  /*8ccd0*/  HMMA.16816.F32 R16, R4.reuse, R18, R20 ;  /* 0x000000120410723c */ /* 0x044fe20000001814 */
[----:B------:R-:W2:Y:S07]  /*8cce0*/  LDL.LU.64 R22, [R1+0xa3d8] ;  /* 0x00a3d80001167983 */ /* 0x000eae0000300a00 */
[C---:B---3--:R-:W-:Y:S11]  /*8ccf0*/  HMMA.16816.F32 R12, R4.reuse, R14, R8 ;  /* 0x0000000e040c723c */ /* 0x048ff60000001808 */
[----:B------:R-:W-:Y:S04]  /*8cd00*/  @!UPT UIADD3 URZ, URZ, URZ, URZ ;  /* 0x0000003f3f3ff290 */ /* 0x000fe8000fffe03f */
[----:B------:R-:W-:Y:S01]  /*8cd10*/  STL.64 [R1+0x520], R16 ;  /* 0x0005201001007387 */ /* 0x000fe20000100a00 */
[----:B------:R0:W-:Y:S03]  /*8cd20*/  STL.64 [R1+0x528], R18 ;  /* 0x0005281201007387 */ /* 0x0001e60000100a00 */
[----:B0-----:R-:W3:Y:S01]  /*8cd30*/  LDL.LU.64 R18, [R1+0xa3d0] ;  /* 0x00a3d00001127983 */ /* 0x001ee20000300a00 */
[----:B------:R-:W3:Y:S02]  /*8cd40*/  LDL.LU.64 R16, [R1+0xa3c8] ;  /* 0x00a3c80001107983 */ /* 0x000ee40000300a00 */
[----:B------:R-:W4:Y:S02]  /*8cd50*/  LDL.LU R8, [R1+0x150] ;  /* 0x0001500001087983 */ /* 0x000f240000300800 */
[----:B------:R0:W-:Y:S01]  /*8cd60*/  STL.64 [R1+0x510], R12 ;  /* 0x0005100c01007387 */ /* 0x0001e20000100a00 */
[----:B------:R1:W-:Y:S01]  /*8cd70*/  STL.64 [R1+0x518], R14 ;  /* 0x0005180e01007387 */ /* 0x0003e20000100a00 */
[----:B--2---:R-:W-:Y:S11]  /*8cd80*/  HMMA.16816.F32 R4, R4, R22, R24 ;  /* 0x000000160404723c */ /* 0x004ff60000001818 */
[----:B------:R-:W-:Y:S11]  /*8cd90*/  @!UPT UIADD3 URZ, URZ, URZ, URZ ;  /* 0x0000003f3f3ff290 */ /* 0x000ff6000fffe03f */
[----:B------:R-:W-:Y:S01]  /*8cda0*/  @!UPT UIADD3 URZ, URZ, URZ, URZ ;  /* 0x0000003f3f3ff290 */ /* 0x000fe2000fffe03f */
[----:B------:R-:W-:Y:S01]  /*8cdb0*/  STL.64 [R1+0x230], R4 ;  /* 0x0002300401007387 */ /* 0x000fe20000100a00 */
[----:B------:R-:W-:Y:S02]  /*8cdc0*/  STL.64 [R1+0x238], R6 ;  /* 0x0002380601007387 */ /* 0x000fe40000100a00 */
[----:B------:R-:W4:Y:S02]  /*8cdd0*/  LDL.LU R9, [R1+0x154] ;  /* 0x0001540001097983 */ /* 0x000f240000300800 */
[----:B------:R-:W2:Y:S01]  /*8cde0*/  LDL.LU R10, [R1+0x158] ;  /* 0x00015800010a7983 */ /* 0x000ea20000300800 */
[----:B------:R-:W2:Y:S04]  /*8cdf0*/  LDL.LU R11, [R1+0x15c] ;  /* 0x00015c00010b7983 */ /* 0x000ea80000300800 */
[----:B--2---:R-:W-:Y:S01]  /*8ce00*/  STL.64 [R1+0xa3a0], R10 ;  /* 0x00a3a00a01007387 */ /* 0x004fe20000100a00 */
[----:B----4-:R-:W-:Y:S02]  /*8ce10*/  STL.64 [R1+0xa398], R8 ;  /* 0x00a3980801007387 */ /* 0x010fe40000100a00 */
[----:B0-----:R-:W2:Y:S02]  /*8ce20*/  LDL.LU R12, [R1+0x1f0] ;  /* 0x0001f000010c7983 */ /* 0x001ea40000300800 */
[----:B------:R-:W2:Y:S01]  /*8ce30*/  LDL.LU R13, [R1+0x1f4] ;  /* 0x0001f400010d7983 */ /* 0x000ea20000300800 */
[----:B-1----:R-:W4:Y:S01]  /*8ce40*/  LDL.LU R14, [R1+0x1f8] ;  /* 0x0001f800010e7983 */ /* 0x002f220000300800 */
[----:B------:R-:W4:Y:S03]  /*8ce50*/  LDL.LU R15, [R1+0x1fc] ;  /* 0x0001fc00010f7983 */ /* 0x000f260000300800 */
[----:B----4-:R0:W-:Y:S01]  /*8ce60*/  STL.64 [R1+0xa3b0], R14 ;  /* 0x00a3b00e01007387 */ /* 0x0101e20000100a00 */
[----:B--2---:R-:W-:Y:S03]  /*8ce70*/  STL.64 [R1+0xa3a8], R12 ;  /* 0x00a3a80c01007387 */ /* 0x004fe60000100a00 */
[----:B0-----:R-:W2:Y:S01]  /*8ce80*/  LDL.LU.64 R14, [R1+0x18] ;  /* 0x00001800010e7983 */ /* 0x001ea20000300a00 */
        /* <DEDUP_REMOVED lines=8> */
[----:B------:R-:W2:Y:S02]  /*8cf10*/  LDL.LU R10, [R1+0x218] ;  /* 0x00021800010a7983 */ /* 0x000ea40000300800 */
[----:B------:R-:W2:Y:S01]  /*8cf20*/  LDL.LU R11, [R1+0x21c] ;  /* 0x00021c00010b7983 */ /* 0x000ea20000300800 */
[----:B------:R-:W4:Y:S01]  /*8cf30*/  LDL.LU.64 R26, [R1+0x8] ;  /* 0x00000800011a7983 */ /* 0x000f220000300a00 */
[----:B------:R0:W-:Y:S02]  /*8cf40*/  STL.64 [R1+0xa2a0], R22 ;  /* 0x00a2a01601007387 */ /* 0x0001e40000100a00 */
[----:B------:R-:W3:Y:S02]  /*8cf50*/  LDL.LU R20, [R1+0x220] ;  /* 0x0002200001147983 */ /* 0x000ee40000300800 */
[----:B------:R-:W3:Y:S01]  /*8cf60*/  LDL.LU R21, [R1+0x224] ;  /* 0x0002240001157983 */ /* 0x000ee20000300800 */
[----:B0-----:R-:W3:Y:S01]  /*8cf70*/  LDL.LU R22, [R1+0x228] ;  /* 0x0002280001167983 */ /* 0x001ee20000300800 */
[----:B------:R-:W3:Y:S02]  /*8cf80*/  LDL.LU R23, [R1+0x22c] ;  /* 0x00022c0001177983 */ /* 0x000ee40000300800 */
[----:B------:R-:W2:Y:S02]  /*8cf90*/  LDL R7, [R1+0x8f0] ;  /* 0x0008f00001077983 */ /* 0x000ea40000100800 */
[----:B--2---:R0:W-:Y:S04]  /*8cfa0*/  STL [R1+0xa338], R7 ;  /* 0x00a3380701007387 */ /* 0x0041e80000100800 */
[----:B0-----:R-:W3:Y:S02]  /*8cfb0*/  LDL.LU.64 R6, [R1+0x28] ;  /* 0x0000280001067983 */ /* 0x001ee40000300a00 */
[C---:B---3--:R-:W-:Y:S11]  /*8cfc0*/  HMMA.16816.F32 R20, R16.reuse, R6, R20 ;  /* 0x000000061014723c */ /* 0x048ff60000001814 */
[----:B------:R-:W-:Y:S11]  /*8cfd0*/  @!UPT UIADD3 URZ, URZ, URZ, URZ ;  /* 0x0000003f3f3ff290 */ /* 0x000ff6000fffe03f */
[----:B------:R-:W-:Y:S01]  /*8cfe0*/  @!UPT UIADD3 URZ, URZ, URZ, URZ ;  /* 0x0000003f3f3ff290 */ /* 0x000fe2000fffe03f */
[----:B------:R0:W-:Y:S01]  /*8cff0*/  STL.64 [R1+0x220], R20 ;  /* 0x0002201401007387 */ /* 0x0001e20000100a00 */
[----:B------:R-:W-:Y:S02]  /*8d000*/  STL.64 [R1+0x228], R22 ;  /* 0x0002281601007387 */ /* 0x000fe40000100a00 */
[----:B0-----:R-:W-:Y:S02]  /*8d010*/  IMAD.MOV.U32 R21, RZ, RZ, R6 ;  /* 0x000000ffff157224 */ /* 0x001fe400078e0006 */
[----:B------:R-:W-:Y:S02]  /*8d020*/  IMAD.MOV.U32 R20, RZ, RZ, R7 ;  /* 0x000000ffff147224 */ /* 0x000fe400078e0007 */
[----:B------:R-:W2:Y:S01]  /*8d030*/  LDL.64 R6, [R1+0x1e8] ;  /* 0x0001e80001067983 */ /* 0x000ea20000100a00 */
[----:B------:R-:W-:Y:S03]  /*8d040*/  HMMA.16816.F32 R8, R16, R14, R8 ;  /* 0x0000000e1008723c */ /* 0x000fe60000001808 */
[----:B--2---:R0:W-:Y:S04]  /*8d050*/  STL.64 [R1+0xa348], R6 ;  /* 0x00a3480601007387 */ /* 0x0041e80000100a00 */
[----:B0-----:R-:W2:Y:S01]  /*8d060*/  LDL.LU.64 R6, [R1+0x38] ;  /* 0x0000380001067983 */ /* 0x001ea20000300a00 */
[----:B------:R-:W-:-:S02]  /*8d070*/  IMAD.MOV.U32 R23, RZ, RZ, R14 ;  /* 0x000000ffff177224 */ /* 0x000fc400078e000e */
[----:B------:R-:W-:Y:S01]  /*8d080*/  IMAD.MOV.U32 R22, RZ, RZ, R15 ;  /* 0x000000ffff167224 */ /* 0x000fe200078e000f */
[----:B--2---:R0:W-:Y:S01]  /*8d090*/  STL.64 [R1+0xa360], R6 ;  /* 0x00a3600601007387 */ /* 0x0041e20000100a00 */
[----:B------:R-:W2:Y:S02]  /*8d0a0*/  LDL.LU R4, [R1+0x140] ;  /* 0x0001400001047983 */ /* 0x000ea40000300800 */
[----:B------:R-:W2:Y:S01]  /*8d0b0*/  LDL.LU R5, [R1+0x144] ;  /* 0x0001440001057983 */ /* 0x000ea20000300800 */
[----:B0-----:R-:W2:Y:S01]  /*8d0c0*/  LDL.LU R6, [R1+0x148] ;  /* 0x0001480001067983 */ /* 0x001ea20000300800 */
[----:B------:R-:W2:Y:S07]  /*8d0d0*/  LDL.LU R7, [R1+0x14c] ;  /* 0x00014c0001077983 */ /* 0x000eae0000300800 */
[----:B------:R-:W-:Y:S02]  /*8d0e0*/  STL.64 [R1+0x210], R8 ;  /* 0x0002100801007387 */ /* 0x000fe40000100a00 */
[----:B------:R0:W-:Y:S02]  /*8d0f0*/  STL.64 [R1+0x218], R10 ;  /* 0x0002180a01007387 */ /* 0x0001e40000100a00 */
[----:B0-----:R-:W4:Y:S01]  /*8d100*/  LDL.LU.64 R10, [R1+0xa3c0] ;  /* 0x00a3c000010a7983 */ /* 0x001f220000300a00 */
[----:B------:R-:W4:Y:S02]  /*8d110*/  LDL.LU.64 R8, [R1+0xa3b8] ;  /* 0x00a3b80001087983 */ /* 0x000f240000300a00 */
[----:B------:R-:W3:Y:S02]  /*8d120*/  LDL.LU.64 R14, [R1+0xa3b0] ;  /* 0x00a3b000010e7983 */ /* 0x000ee40000300a00 */
[----:B------:R-:W3:Y:S01]  /*8d130*/  LDL.LU.64 R12, [R1+0xa3a8] ;  /* 0x00a3a800010c7983 */ /* 0x000ee20000300a00 */
[----:B------:R0:W-:Y:S01]  /*8d140*/  STL.64 [R1+0xa328], R22 ;  /* 0x00a3281601007387 */ /* 0x0001e20000100a00 */
[----:B------:R1:W-:Y:S03]  /*8d150*/  STL.64 [R1+0xa320], R20 ;  /* 0x00a3201401007387 */ /* 0x0003e60000100a00 */
[----:B0-----:R-:W2:Y:S04]  /*8d160*/  LDL.LU.64 R22, [R1+0x1d8] ;  /* 0x0001d80001167983 */ /* 0x001ea80000300a00 */
[----:B--2---:R0:W-:Y:S01]  /*8d170*/  STL.64 [R1+0xa340], R22 ;  /* 0x00a3401601007387 */ /* 0x0041e20000100a00 */
[----:B-1----:R-:W2:Y:S02]  /*8d180*/  LDL.LU R20, [R1+0x120] ;  /* 0x0001200001147983 */ /* 0x002ea40000300800 */
[----:B------:R-:W2:Y:S01]  /*8d190*/  LDL.LU R21, [R1+0x124] ;  /* 0x0001240001157983 */ /* 0x000ea20000300800 */
[----:B0-----:R-:W2:Y:S01]  /*8d1a0*/  LDL.LU R22, [R1+0x128] ;  /* 0x0001280001167983 */ /* 0x001ea20000300800 */
[----:B------:R-:W2:Y:S01]  /*8d1b0*/  LDL.LU R23, [R1+0x12c] ;  /* 0x00012c0001177983 */ /* 0x000ea20000300800 */
[----:B----4-:R-:W-:Y:S01]  /*8d1c0*/  HMMA.16816.F32 R8, R16, R26, R8 ;  /* 0x0000001a1008723c */ /* 0x010fe20000001808 */
[----:B------:R-:W-:-:S02]  /*8d1d0*/  IMAD.MOV.U32 R29, RZ, RZ, R26 ;  /* 0x000000ffff1d7224 */ /* 0x000fc400078e001a */
[----:B------:R-:W-:Y:S01]  /*8d1e0*/  IMAD.MOV.U32 R28, RZ, RZ, R27 ;  /* 0x000000ffff1c7224 */ /* 0x000fe200078e001b */
[----:B--2---:R-:W-:Y:S01]  /*8d1f0*/  STL.64 [R1+0xa358], R22 ;  /* 0x00a3581601007387 */ /* 0x004fe20000100a00 */
[----:B------:R0:W-:Y:S03]  /*8d200*/  STL.64 [R1+0xa350], R20 ;  /* 0x00a3501401007387 */ /* 0x0001e60000100a00 */
[----:B0-----:R-:W2:Y:S01]  /*8d210*/  LDL.LU R20, [R1+0x130] ;  /* 0x0001300001147983 */ /* 0x001ea20000300800 */
[----:B------:R-:W2:Y:S02]  /*8d220*/  LDL.LU R21, [R1+0x134] ;  /* 0x0001340001157983 */ /* 0x000ea40000300800 */
[----:B------:R-:W2:Y:S02]  /*8d230*/  LDL.LU R22, [R1+0x138] ;  /* 0x0001380001167983 */ /* 0x000ea40000300800 */
[----:B------:R-:W2:Y:S10]  /*8d240*/  LDL.LU R23, [R1+0x13c] ;  /* 0x00013c0001177983 */ /* 0x000eb40000300800 */
[----:B------:R-:W-:Y:S01]  /*8d250*/  STL.64 [R1+0x200], R8 ;  /* 0x0002000801007387 */ /* 0x000fe20000100a00 */
[----:B------:R0:W-:Y:S03]  /*8d260*/  STL.64 [R1+0x208], R10 ;  /* 0x0002080a01007387 */ /* 0x0001e60000100a00 */
[----:B0-----:R-:W4:Y:S01]  /*8d270*/  LDL.LU.64 R10, [R1+0xa3a0] ;  /* 0x00a3a000010a7983 */ /* 0x001f220000300a00 */
[----:B------:R-:W4:Y:S02]  /*8d280*/  LDL.LU.64 R8, [R1+0xa398] ;  /* 0x00a3980001087983 */ /* 0x000f240000300a00 */
[----:B------:R-:W3:Y:S02]  /*8d290*/  LDL.LU.64 R26, [R1+0xa390] ;  /* 0x00a39000011a7983 */ /* 0x000ee40000300a00 */
[----:B------:R-:W2:Y:S01]  /*8d2a0*/  LDL.LU R25, [R1+0xa388] ;  /* 0x00a3880001197983 */ /* 0x000ea20000300800 */
[C---:B---3--:R-:W-:Y:S11]  /*8d2b0*/  HMMA.16816.F32 R12, R16.reuse, R26, R12 ;  /* 0x0000001a100c723c */ /* 0x048ff6000000180c */
[----:B------:R-:W-:Y:S11]  /*8d2c0*/  @!UPT UIADD3 URZ, URZ, URZ, URZ ;  /* 0x0000003f3f3ff290 */ /* 0x000ff6000fffe03f */
[----:B------:R-:W-:Y:S01]  /*8d2d0*/  @!UPT UIADD3 URZ, URZ, URZ, URZ ;  /* 0x0000003f3f3ff290 */ /* 0x000fe2000fffe03f */
[----:B------:R-:W-:Y:S01]  /*8d2e0*/  STL.64 [R1+0x1f0], R12 ;  /* 0x0001f00c01007387 */ /* 0x000fe20000100a00 */
[----:B------:R0:W-:Y:S03]  /*8d2f0*/  STL.64 [R1+0x1f8], R14 ;  /* 0x0001f80e01007387 */ /* 0x0001e60000100a00 */
[----:B0-----:R-:W4:Y:S01]  /*8d300*/  LDL.LU.64 R14, [R1+0xa380] ;  /* 0x00a38000010e7983 */ /* 0x001f220000300a00 */
[----:B------:R-:W3:Y:S01]  /*8d310*/  LDL.LU.64 R12, [R1+0xa378] ;  /* 0x00a37800010c7983 */ /* 0x000ee20000300a00 */
[C---:B----4-:R-:W-:Y:S11]  /*8d320*/  HMMA.16816.F32 R8, R16.reuse, R14, R8 ;  /* 0x0000000e1008723c */ /* 0x050ff60000001808 */
[----:B------:R-:W-:Y:S11]  /*8d330*/  @!UPT UIADD3 URZ, URZ, URZ, URZ ;  /* 0x0000003f3f3ff290 */ /* 0x000ff6000fffe03f */
[----:B------:R-:W-:Y:S01]  /*8d340*/  @!UPT UIADD3 URZ, URZ, URZ, URZ ;  /* 0x0000003f3f3ff290 */ /* 0x000fe2000fffe03f */
[----:B------:R-:W-:Y:S01]  /*8d350*/  STL.64 [R1+0x8d0], R8 ;  /* 0x0008d00801007387 */ /* 0x000fe20000100a00 */
[----:B------:R0:W-:Y:S03]  /*8d360*/  STL.64 [R1+0x8d8], R10 ;  /* 0x0008d80a01007387 */ /* 0x0001e60000100a00 */
[----:B0-----:R-:W4:Y:S01]  /*8d370*/  LDL.LU.64 R10, [R1+0xa370] ;  /* 0x00a37000010a7983 */ /* 0x001f220000300a00 */
[----:B------:R-:W2:Y:S02]  /*8d380*/  LDL.LU.64 R8, [R1+0xa368] ;  /* 0x00a3680001087983 */ /* 0x000ea40000300a00 */
[----:B------:R0:W-:Y:S02]  /*8d390*/  STL.64 [R1+0xa228], R14 ;  /* 0x00a2280e01007387 */ /* 0x0001e40000100a00 */
[----:B---3--:R1:W-:Y:S01]  /*8d3a0*/  STL.64 [R1+0xa220], R12 ;  /* 0x00a2200c01007387 */ /* 0x0083e20000100a00 */
[----:B0-----:R-:W3:Y:S01]  /*8d3b0*/  LDL.64 R14, [R1+0x1c8] ;  /* 0x0001c800010e7983 */ /* 0x001ee20000100a00 */
[C---:B----4-:R-:W-:Y:S03]  /*8d3c0*/  HMMA.16816.F32 R4, R16.reuse, R10, R4 ;  /* 0x0000000a1004723c */ /* 0x050fe60000001804 */
[----:B---3--:R0:W-:Y:S01]  /*8d3d0*/  STL.64 [R1+0xa330], R14 ;  /* 0x00a3300e01007387 */ /* 0x0081e20000100a00 */
[----:B-1----:R-:W3:Y:S02]  /*8d3e0*/  LDL.LU R12, [R1+0x110] ;  /* 0x00011000010c7983 */ /* 0x002ee40000300800 */
[----:B------:R-:W3:Y:S01]  /*8d3f0*/  LDL.LU R13, [R1+0x114] ;  /* 0x00011400010d7983 */ /* 0x000ee20000300800 */
[----:B0-----:R-:W3:Y:S01]  /*8d400*/  LDL.LU R14, [R1+0x118] ;  /* 0x00011800010e7983 */ /* 0x001ee20000300800 */
[----:B------:R-:W3:Y:S11]  /*8d410*/  LDL.LU R15, [R1+0x11c] ;  /* 0x00011c00010f7983 */ /* 0x000ef60000300800 */
[----:B------:R-:W-:Y:S04]  /*8d420*/  @!UPT UIADD3 URZ, URZ, URZ, URZ ;  /* 0x0000003f3f3ff290 */ /* 0x000fe8000fffe03f */
[----:B------:R-:W-:Y:S02]  /*8d430*/  STL.64 [R1+0x150], R4 ;  /* 0x0001500401007387 */ /* 0x000fe40000100a00 */
[----:B------:R0:W-:Y:S02]  /*8d440*/  STL.64 [R1+0x158], R6 ;  /* 0x0001580601007387 */ /* 0x0001e40000100a00 */
[----:B0-----:R-:W4:Y:S01]  /*8d450*/  LDL.LU.64 R6, [R1+0xa360] ;  /* 0x00a3600001067983 */ /* 0x001f220000300a00 */
[----:B------:R-:W-:Y:S02]  /*8d460*/  STL.64 [R1+0xa218], R10 ;  /* 0x00a2180a01007387 */ /* 0x000fe40000100a00 */
[----:B--2---:R0:W-:Y:S02]  /*8d470*/  STL.64 [R1+0xa210], R8 ;  /* 0x00a2100801007387 */ /* 0x0041e40000100a00 */
[----:B0-----:R-:W2:Y:S01]  /*8d480*/  LDL.LU R8, [R1+0x100] ;  /* 0x0001000001087983 */ /* 0x001ea20000300800 */
[----:B------:R-:W2:Y:S02]  /*8d490*/  LDL.LU R9, [R1+0x104] ;  /* 0x0001040001097983 */ /* 0x000ea40000300800 */
[----:B------:R-:W2:Y:S02]  /*8d4a0*/  LDL.LU R10, [R1+0x108] ;  /* 0x00010800010a7983 */ /* 0x000ea40000300800 */
[----:B------:R-:W2:Y:S01]  /*8d4b0*/  LDL.LU R11, [R1+0x10c] ;  /* 0x00010c00010b7983 */ /* 0x000ea20000300800 */
        /* <DEDUP_REMOVED lines=9> */
[----:B------:R-:W-:Y:S01]  /*8d550*/  STL.64 [R1+0xa238], R26 ;  /* 0x00a2381a01007387 */ /* 0x000fe20000100a00 */
[----:B------:R-:W-:Y:S01]  /*8d560*/  STL [R1+0xa230], R24 ;  /* 0x00a2301801007387 */ /* 0x000fe20000100800 */
[C---:B----4-:R-:W-:Y:S11]  /*8d570*/  HMMA.16816.F32 R20, R16.reuse, R6, R20 ;  /* 0x000000061014723c */ /* 0x050ff60000001814 */
[----:B------:R-:W-:Y:S11]  /*8d580*/  @!UPT UIADD3 URZ, URZ, URZ, URZ ;  /* 0x0000003f3f3ff290 */ /* 0x000ff6000fffe03f */
[----:B------:R-:W-:Y:S01]  /*8d590*/  @!UPT UIADD3 URZ, URZ, URZ, URZ ;  /* 0x0000003f3f3ff290 */ /* 0x000fe2000fffe03f */
[----:B------:R-:W-:Y:S01]  /*8d5a0*/  STL.64 [R1+0x960], R20 ;  /* 0x0009601401007387 */ /* 0x000fe20000100a00 */
[----:B------:R0:W-:Y:S03]  /*8d5b0*/  STL.64 [R1+0x968], R22 ;  /* 0x0009681601007387 */ /* 0x0001e60000100a00 */
[----:B0-----:R-:W3:Y:S01]  /*8d5c0*/  LDL.LU.64 R22, [R1+0xa340] ;  /* 0x00a3400001167983 */ /* 0x001ee20000300a00 */
[----:B------:R-:W-:Y:S02]  /*8d5d0*/  IMAD.MOV.U32 R6, RZ, RZ, R7 ;  /* 0x000000ffff067224 */ /* 0x000fe400078e0007 */
[----:B------:R-:W4:Y:S03]  /*8d5e0*/  LDL.LU R7, [R1+0xa338] ;  /* 0x00a3380001077983 */ /* 0x000f260000300800 */
[----:B------:R-:W-:Y:S01]  /*8d5f0*/  STL [R1+0xa1e8], R6 ;  /* 0x00a1e80601007387 */ /* 0x000fe20000100800 */
[C---:B---3--:R-:W-:Y:S11]  /*8d600*/  HMMA.16816.F32 R12, R16.reuse, R22, R12 ;  /* 0x00000016100c723c */ /* 0x048ff6000000180c */
[----:B------:R-:W-:Y:S11]  /*8d610*/  @!UPT UIADD3 URZ, URZ, URZ, URZ ;  /* 0x0000003f3f3ff290 */ /* 0x000ff6000fffe03f */
[----:B------:R-:W-:Y:S01]  /*8d620*/  @!UPT UIADD3 URZ, URZ, URZ, URZ ;  /* 0x0000003f3f3ff290 */ /* 0x000fe2000fffe03f */
[----:B------:R-:W-:Y:S01]  /*8d630*/  STL.64 [R1+0x950], R12 ;  /* 0x0009500c01007387 */ /* 0x000fe20000100a00 */
[----:B------:R0:W-:Y:S03]  /*8d640*/  STL.64 [R1+0x958], R14 ;  /* 0x0009580e01007387 */ /* 0x0001e60000100a00 */
[----:B0-----:R-:W2:Y:S01]  /*8d650*/  LDL.LU.64 R14, [R1+0xa330] ;  /* 0x00a33000010e7983 */ /* 0x001ea20000300a00 */
[----:B------:R-:W-:Y:S02]  /*8d660*/  IMAD.MOV.U32 R4, RZ, RZ, R23 ;  /* 0x000000ffff047224 */ /* 0x000fe400078e0017 */
[----:B------:R-:W-:Y:S02]  /*8d670*/  IMAD.MOV.U32 R5, RZ, RZ, R22 ;  /* 0x000000ffff057224 */ /* 0x000fe400078e0016 */
[----:B------:R-:W3:Y:S01]  /*8d680*/  LDL.LU.64 R22, [R1+0xa328] ;  /* 0x00a3280001167983 */ /* 0x000ee20000300a00 */
[----:B------:R-:W3:Y:S02]  /*8d690*/  LDL.LU.64 R20, [R1+0xa320] ;  /* 0x00a3200001147983 */ /* 0x000ee40000300a00 */
[----:B------:R-:W-:Y:S02]  /*8d6a0*/  STL [R1+0xa1f0], R4 ;  /* 0x00a1f00401007387 */ /* 0x000fe40000100800 */
[----:B------:R-:W-:Y:S01]  /*8d6b0*/  STL [R1+0xa1ec], R5 ;  /* 0x00a1ec0501007387 */ /* 0x000fe20000100800 */
        /* <DEDUP_REMOVED lines=13> */
[----:B------:R-:W2:Y:S02]  /*8d790*/  LDL.LU R29, [R1+0xa318] ;  /* 0x00a31800011d7983 */ /* 0x000ea40000300800 */
[----:B------:R3:W-:Y:S01]  /*8d7a0*/  STL.64 [R1+0xa250], R26 ;  /* 0x00a2501a01007387 */ /* 0x0007e20000100a00 */
[----:B0-----:R-:W2:Y:S01]  /*8d7b0*/  LDL.LU R8, [R1+0x70] ;  /* 0x0000700001087983 */ /* 0x001ea20000300800 */
[----:B------:R-:W2:Y:S02]  /*8d7c0*/  LDL.LU R9, [R1+0x74] ;  /* 0x0000740001097983 */ /* 0x000ea40000300800 */
[----:B------:R-:W2:Y:S02]  /*8d7d0*/  LDL.LU R10, [R1+0x78] ;  /* 0x00007800010a7983 */ /* 0x000ea40000300800 */
[----:B------:R-:W2:Y:S02]  /*8d7e0*/  LDL.LU R11, [R1+0x7c] ;  /* 0x00007c00010b7983 */ /* 0x000ea40000300800 */
[----:B---3--:R-:W-:-:S02]  /*8d7f0*/  IMAD.MOV.U32 R26, RZ, RZ, R23 ;  /* 0x000000ffff1a7224 */ /* 0x008fc400078e0017 */
        /* <DEDUP_REMOVED lines=8> */
[----:B---3--:R-:W-:Y:S01]  /*8d880*/  STL.64 [R1+0xa278], R10 ;  /* 0x00a2780a01007387 */ /* 0x008fe20000100a00 */
[----:B--2---:R-:W-:Y:S02]  /*8d890*/  STL.64 [R1+0xa270], R8 ;  /* 0x00a2700801007387 */ /* 0x004fe40000100a00 */
[----:B------:R-:W2:Y:S02]  /*8d8a0*/  LDL.LU.64 R22, [R1+0x178] ;  /* 0x0001780001167983 */ /* 0x000ea40000300a00 */
[----:B--2---:R0:W-:Y:S04]  /*8d8b0*/  STL.64 [R1+0xa2b8], R22 ;  /* 0x00a2b81601007387 */ /* 0x0041e80000100a00 */
[----:B0-----:R-:W2:Y:S01]  /*8d8c0*/  LDL.64 R22, [R1+0x188] ;  /* 0x0001880001167983 */ /* 0x001ea20000100a00 */
[----:B------:R-:W-:-:S02]  /*8d8d0*/  IMAD.MOV.U32 R26, RZ, RZ, R21 ;  /* 0x000000ffff1a7224 */ /* 0x000fc400078e0015 */
[----:B------:R-:W-:Y:S01]  /*8d8e0*/  IMAD.MOV.U32 R27, RZ, RZ, R20 ;  /* 0x000000ffff1b7224 */ /* 0x000fe200078e0014 */
[----:B--2---:R0:W-:Y:S04]  /*8d8f0*/  STL.64 [R1+0xa2d0], R22 ;  /* 0x00a2d01601007387 */ /* 0x0041e80000100a00 */
[----:B0-----:R-:W2:Y:S04]  /*8d900*/  LDL.LU.64 R22, [R1+0x198] ;  /* 0x0001980001167983 */ /* 0x001ea80000300a00 */
[----:B--2---:R-:W-:Y:S01]  /*8d910*/  STL.64 [R1+0xa2e8], R22 ;  /* 0x00a2e81601007387 */ /* 0x004fe20000100a00 */
[----:B------:R-:W-:Y:S02]  /*8d920*/  STL.64 [R1+0xa298], R26 ;  /* 0x00a2981a01007387 */ /* 0x000fe40000100a00 */
[----:B------:R0:W-:Y:S02]  /*8d930*/  STL [R1+0xa290], R25 ;  /* 0x00a2901901007387 */ /* 0x0001e40000100800 */
[----:B------:R-:W2:Y:S01]  /*8d940*/  LDL.LU R24, [R1+0xa0] ;  /* 0x0000a00001187983 */ /* 0x000ea20000300800 */
[----:B0-----:R-:W2:Y:S01]  /*8d950*/  LDL.LU R25, [R1+0xa4] ;  /* 0x0000a40001197983 */ /* 0x001ea20000300800 */
[----:B------:R-:W3:Y:S02]  /*8d960*/  LDL.LU R26, [R1+0xa8] ;  /* 0x0000a800011a7983 */ /* 0x000ee40000300800 */
[----:B------:R-:W3:Y:S02]  /*8d970*/  LDL.LU R27, [R1+0xac] ;  /* 0x0000ac00011b7983 */ /* 0x000ee40000300800 */
[----:B------:R-:W2:Y:S02]  /*8d980*/  LDL.64 R22, [R1+0x1a8] ;  /* 0x0001a80001167983 */ /* 0x000ea40000100a00 */
[----:B--2---:R0:W-:Y:S04]  /*8d990*/  STL.64 [R1+0xa300], R22 ;  /* 0x00a3001601007387 */ /* 0x0041e80000100a00 */
[----:B0-----:R-:W2:Y:S01]  /*8d9a0*/  LDL.LU.64 R22, [R1+0x1b8] ;  /* 0x0001b80001167983 */ /* 0x001ea20000300a00 */
        /* <DEDUP_REMOVED lines=33> */
[----:B------:R-:W-:Y:S01]  /*8dbc0*/  IMAD.MOV.U32 R6, RZ, RZ, R15 ;  /* 0x000000ffff067224 */ /* 0x000fe200078e000f */
[----:B------:R-:W3:Y:S01]  /*8dbd0*/  LDL.LU R11, [R1+0x9c] ;  /* 0x00009c00010b7983 */ /* 0x000ee20000300800 */
[----:B------:R-:W3:Y:S02]  /*8dbe0*/  LDL.LU R12, [R1+0x60] ;  /* 0x00006000010c7983 */ /* 0x000ee40000300800 */
[----:B------:R-:W3:Y:S02]  /*8dbf0*/  LDL.LU R13, [R1+0x64] ;  /* 0x00006400010d7983 */ /* 0x000ee40000300800 */
[----:B------:R-:W3:Y:S01]  /*8dc00*/  LDL.LU R14, [R1+0x68] ;  /* 0x00006800010e7983 */ /* 0x000ee20000300800 */
[----:B------:R-:W3:Y:S01]  /*8dc10*/  LDL.LU R15, [R1+0x6c] ;  /* 0x00006c00010f7983 */ /* 0x000ee20000300800 */
        /* <DEDUP_REMOVED lines=52> */
[----:B------:R-:W3:Y:S01]  /*8df60*/  LDL.LU.64 R26, [R1+0xa298] ;  /* 0x00a29800011a7983 */ /* 0x000ee20000300a00 */
[----:B------:R-:W2:Y:S02]  /*8df70*/  LDL.LU R25, [R1+0xa290] ;  /* 0x00a2900001197983 */ /* 0x000ea40000300800 */
[----:B------:R-:W-:-:S02]  /*8df80*/  IMAD.MOV.U32 R6, RZ, RZ, R23 ;  /* 0x000000ffff067224 */ /* 0x000fc400078e0017 */
[----:B------:R-:W3:Y:S11]  /*8df90*/  LDL.LU.64 R22, [R1+0xa288] ;  /* 0x00a2880001167983 */ /* 0x000ef60000300a00 */
[----:B------:R-:W-:Y:S06]  /*8dfa0*/  @!UPT UIADD3 URZ, URZ, URZ, URZ ;  /* 0x0000003f3f3ff290 */ /* 0x000fec000fffe03f */
[----:B------:R2:W-:Y:S01]  /*8dfb0*/  STL.64 [R1+0x130], R16 ;  /* 0x0001301001007387 */ /* 0x0005e20000100a00 */
[----:B------:R-:W-:Y:S02]  /*8dfc0*/  STL.64 [R1+0x138], R18 ;  /* 0x0001381201007387 */ /* 0x000fe40000100a00 */
[----:B------:R-:W3:Y:S02]  /*8dfd0*/  LDL.LU.64 R20, [R1+0xa280] ;  /* 0x00a2800001147983 */ /* 0x000ee40000300a00 */
[----:B--2---:R-:W-:Y:S02]  /*8dfe0*/  IMAD.MOV.U32 R17, RZ, RZ, R25 ;  /* 0x000000ffff117224 */ /* 0x004fe400078e0019 */
[C---:B---3--:R-:W-:Y:S01]  /*8dff0*/  HMMA.16816.F32 R24, R20.reuse, R26, R8 ;  /* 0x0000001a1418723c */ /* 0x048fe20000001808 */
        /* <DEDUP_REMOVED lines=19> */
[----:B0-----:R-:W3:Y:S01]  /*8e130*/  LDL.LU.64 R26, [R1+0xa238] ;  /* 0x00a23800011a7983 */ /* 0x001ee20000300a00 */
[----:B------:R-:W2:Y:S01]  /*8e140*/  LDL.LU R24, [R1+0xa230] ;  /* 0x00a2300001187983 */ /* 0x000ea20000300800 */
[C---:B---3--:R-:W-:Y:S11]  /*8e150*/  HMMA.16816.F32 R12, R20.reuse, R26, R12 ;  /* 0x0000001a140c723c */ /* 0x048ff6000000180c */
[----:B------:R-:W-:Y:S11]  /*8e160*/  @!UPT UIADD3 URZ, URZ, URZ, URZ ;  /* 0x0000003f3f3ff290 */ /* 0x000ff6000fffe03f */
[----:B------:R-:W-:Y:S01]  /*8e170*/  @!UPT UIADD3 URZ, URZ, URZ, URZ ;  /* 0x0000003f3f3ff290 */ /* 0x000fe2000fffe03f */
[----:B------:R-:W-:Y:S01]  /*8e180*/  STL.64 [R1+0xf0], R12 ;  /* 0x0000f00c01007387 */ /* 0x000fe20000100a00 */
[----:B------:R0:W-:Y:S03]  /*8e190*/  STL.64 [R1+0xf8], R14 ;  /* 0x0000f80e01007387 */ /* 0x0001e60000100a00 */
[----:B0-----:R-:W2:Y:S01]  /*8e1a0*/  LDL.LU.64 R14, [R1+0xa228] ;  /* 0x00a22800010e7983 */ /* 0x001ea20000300a00 */
[----:B------:R-:W3:Y:S02]  /*8e1b0*/  LDL.LU.64 R12, [R1+0xa220] ;  /* 0x00a22000010c7983 */ /* 0x000ee40000300a00 */
[----:B------:R-:W-:Y:S01]  /*8e1c0*/  IMAD.MOV.U32 R16, RZ, RZ, R29 ;  /* 0x000000ffff107224 */ /* 0x000fe200078e001d */
[----:B--2---:R-:W-:Y:S11]  /*8e1d0*/  HMMA.16816.F32 R8, R20, R14, R8 ;  /* 0x0000000e1408723c */ /* 0x004ff60000001808 */
[----:B------:R-:W-:Y:S11]  /*8e1e0*/  @!UPT UIADD3 URZ, URZ, URZ, URZ ;  /* 0x0000003f3f3ff290 */ /* 0x000ff6000fffe03f */
[----:B------:R-:W-:Y:S01]  /*8e1f0*/  @!UPT UIADD3 URZ, URZ, URZ, URZ ;  /* 0x0000003f3f3ff290 */ /* 0x000fe2000fffe03f */
[----:B------:R-:W-:Y:S01]  /*8e200*/  STL.64 [R1+0xe0], R8 ;  /* 0x0000e00801007387 */ /* 0x000fe20000100a00 */
[----:B------:R0:W-:Y:S02]  /*8e210*/  STL [R1+0xe8], R10 ;  /* 0x0000e80a01007387 */ /* 0x0001e40000100800 */
[----:B------:R-:W-:Y:S02]  /*8e220*/  IMAD.MOV.U32 R29, RZ, RZ, R11 ;  /* 0x000000ffff1d7224 */ /* 0x000fe400078e000b */
[----:B0-----:R-:W2:Y:S01]  /*8e230*/  LDL.LU.64 R10, [R1+0xa218] ;  /* 0x00a21800010a7983 */ /* 0x001ea20000300a00 */
[----:B------:R-:W3:Y:S02]  /*8e240*/  LDL.LU.64 R8, [R1+0xa210] ;  /* 0x00a2100001087983 */ /* 0x000ee40000300a00 */
[----:B------:R-:W-:Y:S02]  /*8e250*/  IMAD.MOV.U32 R18, RZ, RZ, R2 ;  /* 0x000000ffff127224 */ /* 0x000fe400078e0002 */
[----:B------:R-:W-:Y:S01]  /*8e260*/  IMAD.MOV.U32 R19, RZ, RZ, R0 ;  /* 0x000000ffff137224 */ /* 0x000fe200078e0000 */
[----:B------:R-:W0:Y:S04]  /*8e270*/  S2R R2, SR_TID.X ;  /* 0x0000000000027919 */ /* 0x000e280000002100 */
[----:B------:R-:W1:Y:S04]  /*8e280*/  S2R R0, SR_TID.X ;  /* 0x0000000000007919 */ /* 0x000e680000002100 */
[----:B------:R0:W-:Y:S02]  /*8e290*/  STL [R1+0x99a0], R29 ;  /* 0x0099a01d01007387 */ /* 0x0001e40000100800 */
[----:B0-----:R-:W-:Y:S01]  /*8e2a0*/  LOP3.LUT R2, R2, 0x7, RZ, 0xc0, !PT ;  /* 0x0000000702027812 */ /* 0x001fe200078ec0ff */
[----:B-1----:R-:W-:-:S04]  /*8e2b0*/  IMAD.SHL.U32 R28, R0, 0x2, RZ ;  /* 0x00000002001c7824 */ /* 0x002fc800078e00ff */
[----:B------:R-:W-:-:S05]  /*8e2c0*/  IMAD R25, R2, 0x210, RZ ;  /* 0x0000021002197824 */ /* 0x000fca00078e02ff */
[----:B------:R-:W-:-:S04]  /*8e2d0*/  LOP3.LUT R29, R25, 0x30, R28, 0x78, !PT ;  /* 0x00000030191d7812 */ /* 0x000fc800078e781c */
[----:B------:R-:W-:Y:S01]  /*8e2e0*/  LOP3.LUT R29, R29, 0x40, RZ, 0x3c, !PT ;  /* 0x000000401d1d7812 */ /* 0x000fe200078e3cff */
[----:B--2---:R-:W-:Y:S11]  /*8e2f0*/  HMMA.16816.F32 R16, R20, R10, R16 ;  /* 0x0000000a1410723c */ /* 0x004ff60000001810 */
[----:B------:R-:W-:Y:S11]  /*8e300*/  @!UPT UIADD3 URZ, URZ, URZ, URZ ;  /* 0x0000003f3f3ff290 */ /* 0x000ff6000fffe03f */
[----:B------:R-:W-:Y:S01]  /*8e310*/  @!UPT UIADD3 URZ, URZ, URZ, URZ ;  /* 0x0000003f3f3ff290 */ /* 0x000fe2000fffe03f */
[----:B------:R-:W-:Y:S01]  /*8e320*/  STL.64 [R1+0xd0], R16 ;  /* 0x0000d01001007387 */ /* 0x000fe20000100a00 */
[----:B------:R-:W-:Y:S02]  /*8e330*/  IMAD.MOV.U32 R2, RZ, RZ, R18 ;  /* 0x000000ffff027224 */ /* 0x000fe400078e0012 */
[----:B------:R-:W-:Y:S02]  /*8e340*/  IMAD.MOV.U32 R0, RZ, RZ, R19 ;  /* 0x000000ffff007224 */ /* 0x000fe400078e0013 */
[----:B----4-:R-:W0:Y:S04]  /*8e350*/  LDSM.16.MT88.4 R16, [R7+0x18000] ;  /* 0x018000000710783b */ /* 0x010e280000004200 */
[----:B------:R-:W-:Y:S01]  /*8e360*/  STL [R1+0x98a4], R2 ;  /* 0x0098a40201007387 */ /* 0x000fe20000100800 */
[----:B------:R-:W-:Y:S03]  /*8e370*/  STL [R1+0x98a0], R0 ;  /* 0x0098a00001007387 */ /* 0x000fe60000100800 */
[----:B0-----:R0:W-:Y:S02]  /*8e380*/  STL.64 [R1+0xa138], R18 ;  /* 0x00a1381201007387 */ /* 0x0011e40000100a00 */
[----:B0-----:R-:W-:-:S02]  /*8e390*/  IMAD.MOV.U32 R18, RZ, RZ, R24 ;  /* 0x000000ffff127224 */ /* 0x001fc400078e0018 */
[----:B------:R-:W0:Y:S04]  /*8e3a0*/  LDSM.16.M88.4 R24, [R29+0x40080] ;  /* 0x040080001d18783b */ /* 0x000e280000000200 */
[----:B------:R-:W-:Y:S04]  /*8e3b0*/  STL.64 [R1+0xa130], R16 ;  /* 0x00a1301001007387 */ /* 0x000fe80000100a00 */
[----:B0-----:R-:W-:Y:S01]  /*8e3c0*/  STL.64 [R1+0x20], R24 ;  /* 0x0000201801007387 */ /* 0x001fe20000100a00 */
[----:B------:R-:W-:Y:S02]  /*8e3d0*/  STL.64 [R1+0x28], R26 ;  /* 0x0000281a01007387 */ /* 0x000fe40000100a00 */
[----:B------:R-:W0:Y:S02]  /*8e3e0*/  LDSM.16.M88.4 R24, [R29+0x41080] ;  /* 0x041080001d18783b */ /* 0x000e240000000200 */
[----:B0-----:R-:W-:Y:S02]  /*8e3f0*/  STL.64 [R1+0x10], R24 ;  /* 0x0000101801007387 */ /* 0x001fe40000100a00 */
[----:B------:R-:W-:Y:S02]  /*8e400*/  STL.64 [R1+0x18], R26 ;  /* 0x0000181a01007387 */ /* 0x000fe40000100a00 */
[----:B------:R-:W0:Y:S02]  /*8e410*/  LDSM.16.M88.4 R24, [R29+0x42080] ;  /* 0x042080001d18783b */ /* 0x000e240000000200 */
[----:B0-----:R-:W-:Y:S02]  /*8e420*/  STL.64 [R1], R24 ;  /* 0x0000001801007387 */ /* 0x001fe40000100a00 */
[----:B------:R-:W-:Y:S02]  /*8e430*/  STL.64 [R1+0x8], R26 ;  /* 0x0000081a01007387 */ /* 0x000fe40000100a00 */
[----:B------:R-:W0:Y:S02]  /*8e440*/  LDSM.16.M88.4 R24, [R29+0x43080] ;  /* 0x043080001d18783b */ /* 0x000e240000000200 */
[----:B0-----:R-:W-:Y:S02]  /*8e450*/  STL.64 [R1+0xa118], R26 ;  /* 0x00a1181a01007387 */ /* 0x001fe40000100a00 */
[----:B------:R3:W-:Y:S02]  /*8e460*/  STL.64 [R1+0xa110], R24 ;  /* 0x00a1101801007387 */ /* 0x0007e40000100a00 */
[----:B---3--:R-:W-:-:S02]  /*8e470*/  IMAD.MOV.U32 R24, RZ, RZ, R13 ;  /* 0x000000ffff187224 */ /* 0x008fc400078e000d */
[----:B------:R-:W-:Y:S02]  /*8e480*/  IMAD.MOV.U32 R25, RZ, RZ, R12 ;  /* 0x000000ffff197224 */ /* 0x000fe400078e000c */
[----:B------:R-:W-:Y:S01]  /*8e490*/  IMAD.MOV.U32 R26, RZ, RZ, R9 ;  /* 0x000000ffff1a7224 */ /* 0x000fe200078e0009 */
[----:B------:R-:W0:Y:S01]  /*8e4a0*/  LDSM.16.M88.4 R12, [R29+0x44080] ;  /* 0x044080001d0c783b */ /* 0x000e220000000200 */
[----:B------:R-:W-:Y:S02]  /*8e4b0*/  IMAD.MOV.U32 R27, RZ, RZ, R8 ;  /* 0x000000ffff1b7224 */ /* 0x000fe400078e0008 */
[----:B------:R-:W1:Y:S04]  /*8e4c0*/  LDSM.16.M88.4 R8, [R29+0x45080] ;  /* 0x045080001d08783b */ /* 0x000e680000000200 */
[----:B------:R-:W-:-:S07]  /*8e4d0*/  IMAD.MOV.U32 R19, RZ, RZ, R3 ;  /* 0x000000ffff137224 */ /* 0x000fce00078e0003 */
[----:B------:R-:W-:Y:S01]  /*8e4e0*/  HMMA.16816.F32 R16, R20, R18, R24 ;  /* 0x000000121410723c */ /* 0x000fe20000001818 */
[----:B0-----:R-:W-:Y:S01]  /*8e4f0*/  STL.64 [R1+0xa108], R14 ;  /* 0x00a1080e01007387 */ /* 0x001fe20000100a00 */
[----:B------:R-:W-:Y:S02]  /*8e500*/  STL.64 [R1+0xa100], R12 ;  /* 0x00a1000c01007387 */ /* 0x000fe40000100a00 */
[----:B-1----:R-:W-:Y:S02]  /*8e510*/  STL [R1+0x9760], R10 ;  /* 0x0097600a01007387 */ /* 0x002fe40000100800 */
[----:B------:R-:W-:Y:S01]  /*8e520*/  STL [R1+0x9740], R11 ;  /* 0x0097400b01007387 */ /* 0x000fe20000100800 */
[----:B------:R-:W-:Y:S02]  /*8e530*/  STL.64 [R1+0xa120], R8 ;  /* 0x00a1200801007387 */ /* 0x000fe40000100a00 */
[----:B------:R-:W0:Y:S11]  /*8e540*/  LDSM.16.M88.4 R8, [R29+0x46080] ;  /* 0x046080001d08783b */ /* 0x000e360000000200 */
[----:B------:R-:W-:Y:S04]  /*8e550*/  @!UPT UIADD3 URZ, URZ, URZ, URZ ;  /* 0x0000003f3f3ff290 */ /* 0x000fe8000fffe03f */
[----:B------:R-:W-:Y:S02]  /*8e560*/  IMAD.MOV.U32 R0, RZ, RZ, R17 ;  /* 0x000000ffff007224 */ /* 0x000fe400078e0011 */
[----:B------:R-:W-:Y:S01]  /*8e570*/  IMAD.MOV.U32 R2, RZ, RZ, R16 ;  /* 0x000000ffff027224 */ /* 0x000fe200078e0010 */
[----:B------:R-:W-:Y:S02]  /*8e580*/  STL.64 [R1+0x888], R18 ;  /* 0x0008881201007387 */ /* 0x000fe40000100a00 */
[----:B------:R-:W-:Y:S02]  /*8e590*/  STL [R1+0x9b00], R0 ;  /* 0x009b000001007387 */ /* 0x000fe40000100800 */
[----:B------:R-:W1:Y:S01]  /*8e5a0*/  LDSM.16.M88.4 R16, [R29+0x47080] ;  /* 0x047080001d10783b */ /* 0x000e620000000200 */
[----:B------:R-:W2:Y:S04]  /*8e5b0*/  LDSM.16.M88.4 R12, [R29+0x48080] ;  /* 0x048080001d0c783b */ /* 0x000ea80000000200 */
[----:B------:R3:W-:Y:S04]  /*8e5c0*/  STL [R1+0x99a4], R2 ;  /* 0x0099a40201007387 */ /* 0x0007e80000100800 */
[----:B0-----:R-:W-:Y:S01]  /*8e5d0*/  STL.64 [R1+0x30], R8 ;  /* 0x0000300801007387 */ /* 0x001fe20000100a00 */
[----:B---3--:R-:W-:-:S02]  /*8e5e0*/  IMAD.MOV.U32 R2, RZ, RZ, R8 ;  /* 0x000000ffff027224 */ /* 0x008fc400078e0008 */
[----:B------:R-:W-:Y:S02]  /*8e5f0*/  STL.64 [R1+0x38], R10 ;  /* 0x0000380a01007387 */ /* 0x000fe40000100a00 */
[----:B------:R-:W-:Y:S02]  /*8e600*/  IMAD.MOV.U32 R0, RZ, RZ, R9 ;  /* 0x000000ffff007224 */ /* 0x000fe400078e0009 */
[----:B------:R-:W0:Y:S04]  /*8e610*/  LDSM.16.M88.4 R8, [R29+0x49080] ;  /* 0x049080001d08783b */ /* 0x000e280000000200 */
[----:B-1----:R-:W-:Y:S01]  /*8e620*/  STL.64 [R1+0xc0], R16 ;  /* 0x0000c01001007387 */ /* 0x002fe20000100a00 */
[----:B------:R1:W-:Y:S02]  /*8e630*/  STL.64 [R1+0xc8], R18 ;  /* 0x0000c81201007387 */ /* 0x0003e40000100a00 */
[----:B--2---:R-:W-:Y:S02]  /*8e640*/  STL.64 [R1+0xb0], R12 ;  /* 0x0000b00c01007387 */ /* 0x004fe40000100a00 */
[----:B------:R-:W-:Y:S02]  /*8e650*/  STL.64 [R1+0xb8], R14 ;  /* 0x0000b80e01007387 */ /* 0x000fe40000100a00 */
[----:B------:R-:W2:Y:S01]  /*8e660*/  LDSM.16.M88.4 R12, [R29+0x4a080] ;  /* 0x04a080001d0c783b */ /* 0x000ea20000000200 */
[----:B0-----:R-:W-:-:S02]  /*8e670*/  IMAD.MOV.U32 R28, RZ, RZ, R9 ;  /* 0x000000ffff1c7224 */ /* 0x001fc400078e0009 */
[----:B------:R-:W-:Y:S01]  /*8e680*/  IMAD.MOV.U32 R3, RZ, RZ, R8 ;  /* 0x000000ffff037224 */ /* 0x000fe200078e0008 */
[----:B------:R-:W-:Y:S01]  /*8e690*/  STL.64 [R1+0xa0], R8 ;  /* 0x0000a00801007387 */ /* 0x000fe20000100a00 */
[----:B------:R-:W-:Y:S02]  /*8e6a0*/  STL.64 [R1+0xa8], R10 ;  /* 0x0000a80a01007387 */ /* 0x000fe40000100a00 */
[----:B------:R-:W-:Y:S02]  /*8e6b0*/  STL [R1+0xa0d4], R28 ;  /* 0x00a0d41c01007387 */ /* 0x000fe40000100800 */
[----:B------:R-:W0:Y:S01]  /*8e6c0*/  LDSM.16.M88.4 R8, [R29+0x4b080] ;  /* 0x04b080001d08783b */ /* 0x000e220000000200 */
[----:B------:R-:W-:Y:S03]  /*8e6d0*/  STL [R1+0xa0d0], R3 ;  /* 0x00a0d00301007387 */ /* 0x000fe60000100800 */
[----:B-1----:R-:W3:Y:S02]  /*8e6e0*/  LDL.LU R18, [R1+0x168] ;  /* 0x0001680001127983 */ /* 0x002ee40000300800 */
[----:B--2---:R-:W-:Y:S02]  /*8e6f0*/  STL.64 [R1+0x90], R12 ;  /* 0x0000900c01007387 */ /* 0x004fe40000100a00 */
[----:B------:R-:W-:Y:S02]  /*8e700*/  STL.64 [R1+0x98], R14 ;  /* 0x0000980e01007387 */ /* 0x000fe40000100a00 */
[----:B------:R-:W-:Y:S01]  /*8e710*/  IMAD.MOV.U32 R19, RZ, RZ, R6 ;  /* 0x000000ffff137224 */ /* 0x000fe200078e0006 */
[----:B------:R-:W-:Y:S04]  /*8e720*/  LDSM.16.M88.4 R12, [R29+0x4e080] ;  /* 0x04e080001d0c783b */ /* 0x000fe80000000200 */
[----:B0-----:R-:W-:Y:S01]  /*8e730*/  STL.64 [R1+0x80], R8 ;  /* 0x0000800801007387 */ /* 0x001fe20000100a00 */
[----:B------:R-:W-:Y:S02]  /*8e740*/  STL.64 [R1+0x88], R10 ;  /* 0x0000880a01007387 */ /* 0x000fe40000100a00 */
[----:B------:R-:W0:Y:S04]  /*8e750*/  LDSM.16.M88.4 R8, [R29+0x4c080] ;  /* 0x04c080001d08783b */ /* 0x000e280000000200 */
[----:B------:R-:W2:Y:S01]  /*8e760*/  LDL.LU R6, [R1+0xa20c] ;  /* 0x00a20c0001067983 */ /* 0x000ea20000300800 */
[----:B---3--:R-:W-:Y:S02]  /*8e770*/  STL.64 [R1+0xa148], R18 ;  /* 0x00a1481201007387 */ /* 0x008fe40000100a00 */
[----:B------:R-:W1:Y:S04]  /*8e780*/  LDSM.16.M88.4 R16, [R29+0x4d080] ;  /* 0x04d080001d10783b */ /* 0x000e680000000200 */
[----:B0-----:R-:W-:Y:S02]  /*8e790*/  STL.64 [R1+0x70], R8 ;  /* 0x0000700801007387 */ /* 0x001fe40000100a00 */
[----:B------:R-:W-:Y:S02]  /*8e7a0*/  STL.64 [R1+0x78], R10 ;  /* 0x0000780a01007387 */ /* 0x000fe40000100a00 */
[----:B------:R-:W0:Y:S04]  /*8e7b0*/  LDSM.16.M88.4 R8, [R29+0x4f080] ;  /* 0x04f080001d08783b */ /* 0x000e280000000200 */
[----:B-1----:R-:W-:Y:S01]  /*8e7c0*/  STL.64 [R1+0x60], R16 ;  /* 0x0000601001007387 */ /* 0x002fe20000100a00 */
[----:B------:R1:W-:Y:S02]  /*8e7d0*/  STL.64 [R1+0x68], R18 ;  /* 0x0000681201007387 */ /* 0x0003e40000100a00 */
[----:B------:R-:W-:Y:S02]  /*8e7e0*/  STL.64 [R1+0x50], R12 ;  /* 0x0000500c01007387 */ /* 0x000fe40000100a00 */
[----:B------:R-:W-:Y:S02]  /*8e7f0*/  STL.64 [R1+0x58], R14 ;  /* 0x0000580e01007387 */ /* 0x000fe40000100a00 */
[----:B-1----:R-:W-:-:S02]  /*8e800*/  IMAD.MOV.U32 R18, RZ, RZ, R4 ;  /* 0x000000ffff127224 */ /* 0x002fc400078e0004 */
[----:B------:R-:W-:Y:S01]  /*8e810*/  IMAD.MOV.U32 R19, RZ, RZ, R5 ;  /* 0x000000ffff137224 */ /* 0x000fe200078e0005 */
[----:B------:R-:W3:Y:S01]  /*8e820*/  LDL.LU R4, [R1+0xa208] ;  /* 0x00a2080001047983 */ /* 0x000ee20000300800 */
[----:B0-----:R-:W-:Y:S02]  /*8e830*/  STL.64 [R1+0x40], R8 ;  /* 0x0000400801007387 */ /* 0x001fe40000100a00 */
[----:B------:R-:W-:Y:S02]  /*8e840*/  STL.64 [R1+0x48], R10 ;  /* 0x0000480a01007387 */ /* 0x000fe40000100a00 */
[----:B------:R-:W4:Y:S01]  /*8e850*/  LDL.LU R5, [R1+0xa204] ;  /* 0x00a2040001057983 */ /* 0x000f220000300800 */
[----:B------:R0:W-:Y:S04]  /*8e860*/  STL.64 [R1+0xa160], R18 ;  /* 0x00a1601201007387 */ /* 0x0001e80000100a00 */
[----:B0-----:R-:W3:Y:S01]  /*8e870*/  LDL.LU R18, [R1+0x188] ;  /* 0x0001880001127983 */ /* 0x001ee20000300800 */
[----:B--2---:R-:W-:-:S02]  /*8e880*/  IMAD.MOV.U32 R19, RZ, RZ, R6 ;  /* 0x000000ffff137224 */ /* 0x004fc400078e0006 */
[----:B------:R-:W2:Y:S03]  /*8e890*/  LDL.LU R6, [R1+0xa200] ;  /* 0x00a2000001067983 */ /* 0x000ea60000300800 */
[----:B---3--:R-:W-:Y:S01]  /*8e8a0*/  STL.64 [R1+0xa178], R18 ;  /* 0x00a1781201007387 */ /* 0x008fe20000100a00 */
[----:B------:R-:W3:Y:S03]  /*8e8b0*/  LDL.64 R8, [R1+0x10] ;  /* 0x0000100001087983 */ /* 0x000ee60000100a00 */
[----:B---3--:R0:W-:Y:S04]  /*8e8c0*/  STL.64 [R1+0xa140], R8 ;  /* 0x00a1400801007387 */ /* 0x0081e80000100a00 */
[----:B0-----:R-:W3:Y:S01]  /*8e8d0*/  LDL.LU R8, [R1+0x500] ;  /* 0x0005000001087983 */ /* 0x001ee20000300800 */
[----:B------:R-:W3:Y:S02]  /*8e8e0*/  LDL.LU R9, [R1+0x504] ;  /* 0x0005040001097983 */ /* 0x000ee40000300800 */
[----:B------:R-:W2:Y:S02]  /*8e8f0*/  LDL.LU R10, [R1+0x508] ;  /* 0x00050800010a7983 */ /* 0x000ea40000300800 */
[----:B------:R-:W2:Y:S02]  /*8e900*/  LDL.LU R11, [R1+0x50c] ;  /* 0x00050c00010b7983 */ /* 0x000ea40000300800 */
[----:B----4-:R-:W-:-:S02]  /*8e910*/  IMAD.MOV.U32 R18, RZ, RZ, R5 ;  /* 0x000000ffff127224 */ /* 0x010fc400078e0005 */
[----:B------:R-:W-:Y:S01]  /*8e920*/  IMAD.MOV.U32 R19, RZ, RZ, R4 ;  /* 0x000000ffff137224 */ /* 0x000fe200078e0004 */
[----:B------:R-:W4:Y:S01]  /*8e930*/  LDL.LU R5, [R1+0xa1fc] ;  /* 0x00a1fc0001057983 */ /* 0x000f220000300800 */
[----:B------:R-:W4:Y:S03]  /*8e940*/  LDL.LU R4, [R1+0xa1f8] ;  /* 0x00a1f80001047983 */ /* 0x000f260000300800 */
[----:B------:R-:W-:Y:S04]  /*8e950*/  STL.64 [R1+0xa190], R18 ;  /* 0x00a1901201007387 */ /* 0x000fe80000100a00 */
[----:B--2---:R-:W-:Y:S01]  /*8e960*/  STL.64 [R1+0xa158], R10 ;  /* 0x00a1580a01007387 */ /* 0x004fe20000100a00 */
[----:B---3--:R0:W-:Y:S03]  /*8e970*/  STL.64 [R1+0xa150], R8 ;  /* 0x00a1500801007387 */ /* 0x0081e60000100a00 */
[----:B0-----:R-:W2:Y:S01]  /*8e980*/  LDL.LU R8, [R1+0x840] ;  /* 0x0008400001087983 */ /* 0x001ea20000300800 */
[----:B------:R-:W2:Y:S02]  /*8e990*/  LDL.LU R9, [R1+0x844] ;  /* 0x0008440001097983 */ /* 0x000ea40000300800 */
[----:B------:R-:W3:Y:S02]  /*8e9a0*/  LDL.LU R10, [R1+0x848] ;  /* 0x00084800010a7983 */ /* 0x000ee40000300800 */
[----:B------:R-:W3:Y:S01]  /*8e9b0*/  LDL.LU R11, [R1+0x84c] ;  /* 0x00084c00010b7983 */ /* 0x000ee20000300800 */
[----:B------:R-:W2:Y:S01]  /*8e9c0*/  LDL.LU R18, [R1+0x1a8] ;  /* 0x0001a80001127983 */ /* 0x000ea20000300800 */
[----:B------:R-:W-:-:S02]  /*8e9d0*/  IMAD.MOV.U32 R19, RZ, RZ, R6 ;  /* 0x000000ffff137224 */ /* 0x000fc400078e0006 */
[----:B----4-:R-:W-:Y:S02]  /*8e9e0*/  IMAD.MOV.U32 R14, RZ, RZ, R4 ;  /* 0x000000ffff0e7224 */ /* 0x010fe400078e0004 */
[----:B------:R-:W-:Y:S01]  /*8e9f0*/  IMAD.MOV.U32 R15, RZ, RZ, R5 ;  /* 0x000000ffff0f7224 */ /* 0x000fe200078e0005 */
[----:B------:R-:W4:Y:S04]  /*8ea00*/  LDL.LU R6, [R1+0xa1f4] ;  /* 0x00a1f40001067983 */ /* 0x000f280000300800 */
[----:B--2---:R0:W-:Y:S01]  /*8ea10*/  STL.64 [R1+0xa1a8], R18 ;  /* 0x00a1a81201007387 */ /* 0x0041e20000100a00 */
[----:B------:R-:W2:Y:S02]  /*8ea20*/  LDL.LU R4, [R1+0xa1f0] ;  /* 0x00a1f00001047983 */ /* 0x000ea40000300800 */
[----:B------:R-:W2:Y:S02]  /*8ea30*/  LDL.LU R5, [R1+0xa1ec] ;  /* 0x00a1ec0001057983 */ /* 0x000ea40000300800 */
[----:B------:R4:W-:Y:S01]  /*8ea40*/  STL.64 [R1+0xa1b0], R14 ;  /* 0x00a1b00e01007387 */ /* 0x0009e20000100a00 */
[----:B------:R-:W2:Y:S01]  /*8ea50*/  LDL.LU R16, [R1+0x890] ;  /* 0x0008900001107983 */ /* 0x000ea20000300800 */
[----:B------:R-:W2:Y:S03]  /*8ea60*/  LDL.LU R17, [R1+0x894] ;  /* 0x0008940001117983 */ /* 0x000ea60000300800 */
[----:B0-----:R-:W2:Y:S01]  /*8ea70*/  LDL.LU R18, [R1+0x898] ;  /* 0x0008980001127983 */ /* 0x001ea20000300800 */
[----:B------:R-:W2:Y:S02]  /*8ea80*/  LDL.LU R19, [R1+0x89c] ;  /* 0x00089c0001137983 */ /* 0x000ea40000300800 */
[----:B----4-:R-:W-:Y:S01]  /*8ea90*/  IMAD.MOV.U32 R15, RZ, RZ, R6 ;  /* 0x000000ffff0f7224 */ /* 0x010fe200078e0006 */
[----:B--2---:R-:W-:Y:S01]  /*8eaa0*/  STL.64 [R1+0xa1c0], R18 ;  /* 0x00a1c01201007387 */ /* 0x004fe20000100a00 */
[----:B------:R0:W-:Y:S02]  /*8eab0*/  STL.64 [R1+0xa1b8], R16 ;  /* 0x00a1b81001007387 */ /* 0x0001e40000100a00 */
[----:B------:R-:W2:Y:S02]  /*8eac0*/  LDL.LU R14, [R1+0x1c8] ;  /* 0x0001c800010e7983 */ /* 0x000ea40000300800 */
[----:B------:R-:W4:Y:S01]  /*8ead0*/  LDL.LU R6, [R1+0xa1e8] ;  /* 0x00a1e80001067983 */ /* 0x000f220000300800 */
[----:B--2---:R1:W-:Y:S01]  /*8eae0*/  STL.64 [R1+0xa1c8], R14 ;  /* 0x00a1c80e01007387 */ /* 0x0043e20000100a00 */
[----:B0-----:R-:W2:Y:S02]  /*8eaf0*/  LDL.LU R16, [R1+0x8a0] ;  /* 0x0008a00001107983 */ /* 0x001ea40000300800 */
[----:B------:R-:W2:Y:S02]  /*8eb00*/  LDL.LU R17, [R1+0x8a4] ;  /* 0x0008a40001117983 */ /* 0x000ea40000300800 */
[----:B------:R-:W2:Y:S01]  /*8eb10*/  LDL.LU R18, [R1+0x8a8] ;  /* 0x0008a80001127983 */ /* 0x000ea20000300800 */
[----:B------:R-:W2:Y:S01]  /*8eb20*/  LDL.LU R19, [R1+0x8ac] ;  /* 0x0008ac0001137983 */ /* 0x000ea20000300800 */
[----:B------:R-:W3:Y:S02]  /*8eb30*/  LDL.LU R26, [R1+0x1e8] ;  /* 0x0001e800011a7983 */ /* 0x000ee40000300800 */
[----:B-1----:R-:W-:-:S02]  /*8eb40*/  IMAD.MOV.U32 R14, RZ, RZ, R5 ;  /* 0x000000ffff0e7224 */ /* 0x002fc400078e0005 */
[----:B------:R-:W-:Y:S01]  /*8eb50*/  IMAD.MOV.U32 R15, RZ, RZ, R4 ;  /* 0x000000ffff0f7224 */ /* 0x000fe200078e0004 */
[----:B--2---:R-:W-:Y:S01]  /*8eb60*/  STL.64 [R1+0xa1d8], R18 ;  /* 0x00a1d81201007387 */ /* 0x004fe20000100a00 */
[----:B------:R-:W-:Y:S03]  /*8eb70*/  STL.64 [R1+0xa1d0], R16 ;  /* 0x00a1d01001007387 */ /* 0x000fe60000100a00 */
[----:B------:R0:W-:Y:S02]  /*8eb80*/  STL.64 [R1+0xa1e0], R14 ;  /* 0x00a1e00e01007387 */ /* 0x0001e40000100a00 */
[----:B------:R-:W2:Y:S01]  /*8eb90*/  LDL.LU R12, [R1+0x8c0] ;  /* 0x0008c000010c7983 */ /* 0x000ea20000300800 */
[----:B------:R-:W2:Y:S04]  /*8eba0*/  LDL.LU R13, [R1+0x8c4] ;  /* 0x0008c400010d7983 */ /* 0x000ea80000300800 */
[----:B0-----:R-:W2:Y:S01]  /*8ebb0*/  LDL.LU R14, [R1+0x8c8] ;  /* 0x0008c800010e7983 */ /* 0x001ea20000300800 */
[----:B------:R-:W2:Y:S02]  /*8ebc0*/  LDL.LU R15, [R1+0x8cc] ;  /* 0x0008cc00010f7983 */ /* 0x000ea40000300800 */
[----:B------:R-:W2:Y:S02]  /*8ebd0*/  LDL.LU R16, [R1+0x8b0] ;  /* 0x0008b00001107983 */ /* 0x000ea40000300800 */
[----:B------:R-:W2:Y:S01]  /*8ebe0*/  LDL.LU R17, [R1+0x8b4] ;  /* 0x0008b40001117983 */ /* 0x000ea20000300800 */
[----:B------:R-:W2:Y:S01]  /*8ebf0*/  LDL.LU R18, [R1+0x8b8] ;  /* 0x0008b80001127983 */ /* 0x000ea20000300800 */
[----:B------:R-:W2:Y:S02]  /*8ec00*/  LDL.LU R19, [R1+0x8bc] ;  /* 0x0008bc0001137983 */ /* 0x000ea40000300800 */
[----:B---3--:R-:W-:Y:S02]  /*8ec10*/  STL.64 [R1+0xa170], R10 ;  /* 0x00a1700a01007387 */ /* 0x008fe40000100a00 */
[----:B------:R0:W-:Y:S02]  /*8ec20*/  STL.64 [R1+0xa168], R8 ;  /* 0x00a1680801007387 */ /* 0x0001e40000100a00 */
[----:B0-----:R-:W3:Y:S01]  /*8ec30*/  LDL.LU R8, [R1+0x850] ;  /* 0x0008500001087983 */ /* 0x001ee20000300800 */
[----:B------:R-:W3:Y:S02]  /*8ec40*/  LDL.LU R9, [R1+0x854] ;  /* 0x0008540001097983 */ /* 0x000ee40000300800 */
[----:B------:R-:W2:Y:S02]  /*8ec50*/  LDL.LU R10, [R1+0x858] ;  /* 0x00085800010a7983 */ /* 0x000ea40000300800 */
[----:B------:R-:W2:Y:S02]  /*8ec60*/  LDL.LU R11, [R1+0x85c] ;  /* 0x00085c00010b7983 */ /* 0x000ea40000300800 */
[----:B----4-:R-:W-:-:S02]  /*8ec70*/  IMAD.MOV.U32 R27, RZ, RZ, R6 ;  /* 0x000000ffff1b7224 */ /* 0x010fc400078e0006 */
[----:B------:R-:W0:Y:S04]  /*8ec80*/  LDSM.16.MT88.4 R4, [R7+0x18080] ;  /* 0x018080000704783b */ /* 0x000e280000004200 */
[----:B--2---:R-:W-:Y:S01]  /*8ec90*/  STL.64 [R1+0xa188], R10 ;  /* 0x00a1880a01007387 */ /* 0x004fe20000100a00 */
[----:B---3--:R1:W-:Y:S03]  /*8eca0*/  STL.64 [R1+0xa180], R8 ;  /* 0x00a1800801007387 */ /* 0x0083e60000100a00 */
[----:B-1----:R-:W2:Y:S01]  /*8ecb0*/  LDL.LU R8, [R1+0x860] ;  /* 0x0008600001087983 */ /* 0x002ea20000300800 */
[----:B------:R-:W2:Y:S02]  /*8ecc0*/  LDL.LU R9, [R1+0x864] ;  /* 0x0008640001097983 */ /* 0x000ea40000300800 */
[----:B------:R-:W3:Y:S02]  /*8ecd0*/  LDL.LU R10, [R1+0x868] ;  /* 0x00086800010a7983 */ /* 0x000ee40000300800 */
[----:B------:R-:W3:Y:S01]  /*8ece0*/  LDL.LU R11, [R1+0x86c] ;  /* 0x00086c00010b7983 */ /* 0x000ee20000300800 */
[C---:B------:R-:W-:Y:S01]  /*8ecf0*/  HMMA.16816.F32 R24, R20.reuse, R26, R12 ;  /* 0x0000001a1418723c */ /* 0x040fe2000000180c */
[----:B---3--:R-:W-:Y:S01]  /*8ed00*/  STL.64 [R1+0xa1a0], R10 ;  /* 0x00a1a00a01007387 */ /* 0x008fe20000100a00 */
[----:B--2---:R1:W-:Y:S03]  /*8ed10*/  STL.64 [R1+0xa198], R8 ;  /* 0x00a1980801007387 */ /* 0x0043e60000100a00 */
[----:B-1----:R-:W2:Y:S01]  /*8ed20*/  LDL.LU R8, [R1+0x870] ;  /* 0x0008700001087983 */ /* 0x002ea20000300800 */
[----:B------:R-:W2:Y:S02]  /*8ed30*/  LDL.LU R9, [R1+0x874] ;  /* 0x0008740001097983 */ /* 0x000ea40000300800 */
[----:B------:R-:W2:Y:S02]  /*8ed40*/  LDL.LU R10, [R1+0x878] ;  /* 0x00087800010a7983 */ /* 0x000ea40000300800 */
[----:B------:R-:W2:Y:S01]  /*8ed50*/  LDL.LU R11, [R1+0x87c] ;  /* 0x00087c00010b7983 */ /* 0x000ea20000300800 */
[----:B0-----:R-:W-:Y:S01]  /*8ed60*/  STL.64 [R1+0xa038], R6 ;  /* 0x00a0380601007387 */ /* 0x001fe20000100a00 */
[----:B------:R0:W-:Y:S03]  /*8ed70*/  STL.64 [R1+0xa030], R4 ;  /* 0x00a0300401007387 */ /* 0x0001e60000100a00 */
[----:B0-----:R-:W3:Y:S01]  /*8ed80*/  LDL.LU R4, [R1+0x4f0] ;  /* 0x0004f00001047983 */ /* 0x001ee20000300800 */
[----:B------:R-:W3:Y:S02]  /*8ed90*/  LDL.LU R5, [R1+0x4f4] ;  /* 0x0004f40001057983 */ /* 0x000ee40000300800 */
[----:B------:R-:W3:Y:S02]  /*8eda0*/  LDL.LU R6, [R1+0x4f8] ;  /* 0x0004f80001067983 */ /* 0x000ee40000300800 */
[----:B------:R-:W3:Y:S01]  /*8edb0*/  LDL.LU R7, [R1+0x4fc] ;  /* 0x0004fc0001077983 */ /* 0x000ee20000300800 */
[----:B------:R-:W4:Y:S02]  /*8edc0*/  LDL.LU.64 R14, [R1+0xa1e0] ;  /* 0x00a1e000010e7983 */ /* 0x000f240000300a00 */
[----:B------:R0:W-:Y:S02]  /*8edd0*/  STL.64 [R1+0x8c0], R24 ;  /* 0x0008c01801007387 */ /* 0x0001e40000100a00 */
[----:B------:R-:W-:Y:S01]  /*8ede0*/  STL.64 [R1+0x8c8], R26 ;  /* 0x0008c81a01007387 */ /* 0x000fe20000100a00 */
[----:B0-----:R-:W2:Y:S01]  /*8edf0*/  LDL.64 R24, [R1] ;  /* 0x0000000001187983 */ /* 0x001ea20000100a00 */
[C---:B----4-:R-:W-:Y:S03]  /*8ee00*/  HMMA.16816.F32 R12, R20.reuse, R14, R16 ;  /* 0x0000000e140c723c */ /* 0x050fe60000001810 */
[----:B--2---:R0:W-:Y:S04]  /*8ee10*/  STL.64 [R1+0xa128], R24 ;  /* 0x00a1281801007387 */ /* 0x0041e80000100a00 */
[----:B0-----:R-:W2:Y:S01]  /*8ee20*/  LDL.LU R24, [R1+0x4e0] ;  /* 0x0004e00001187983 */ /* 0x001ea20000300800 */
[----:B------:R-:W2:Y:S02]  /*8ee30*/  LDL.LU R25, [R1+0x4e4] ;  /* 0x0004e40001197983 */ /* 0x000ea40000300800 */
[----:B------:R-:W2:Y:S02]  /*8ee40*/  LDL.LU R26, [R1+0x4e8] ;  /* 0x0004e800011a7983 */ /* 0x000ea40000300800 */
[----:B------:R-:W2:Y:S01]  /*8ee50*/  LDL.LU R27, [R1+0x4ec] ;  /* 0x0004ec00011b7983 */ /* 0x000ea20000300800 */
[----:B------:R-:W4:Y:S01]  /*8ee60*/  LDL.LU.64 R18, [R1+0xa1d8] ;  /* 0x00a1d80001127983 */ /* 0x000f220000300a00 */
[----:B------:R-:W4:Y:S09]  /*8ee70*/  LDL.LU.64 R16, [R1+0xa1d0] ;  /* 0x00a1d00001107983 */ /* 0x000f320000300a00 */
[----:B------:R-:W-:Y:S02]  /*8ee80*/  STL.64 [R1+0x8b0], R12 ;  /* 0x0008b00c01007387 */ /* 0x000fe40000100a00 */
[----:B------:R0:W-:Y:S02]  /*8ee90*/  STL.64 [R1+0x8b8], R14 ;  /* 0x0008b80e01007387 */ /* 0x0001e40000100a00 */
        /* <DEDUP_REMOVED lines=9> */
[----:B------:R-:W4:Y:S11]  /*8ef30*/  LDL.LU.64 R18, [R1+0xa1a8] ;  /* 0x00a1a80001127983 */ /* 0x000f360000300a00 */
[----:B------:R-:W-:Y:S10]  /*8ef40*/  @!UPT UIADD3 URZ, URZ, URZ, URZ ;  /* 0x0000003f3f3ff290 */ /* 0x000ff4000fffe03f */
[----:B------:R0:W-:Y:S01]  /*8ef50*/  STL.64 [R1+0x890], R12 ;  /* 0x0008900c01007387 */ /* 0x0001e20000100a00 */
[----:B------:R1:W-:Y:S03]  /*8ef60*/  STL.64 [R1+0x898], R14 ;  /* 0x0008980e01007387 */ /* 0x0003e60000100a00 */
[----:B0-----:R-:W2:Y:S01]  /*8ef70*/  LDL.LU R12, [R1+0x4c0] ;  /* 0x0004c000010c7983 */ /* 0x001ea20000300800 */
[----:B------:R-:W2:Y:S02]  /*8ef80*/  LDL.LU R13, [R1+0x4c4] ;  /* 0x0004c400010d7983 */ /* 0x000ea40000300800 */
[----:B-1----:R-:W2:Y:S02]  /*8ef90*/  LDL.LU R14, [R1+0x4c8] ;  /* 0x0004c800010e7983 */ /* 0x002ea40000300800 */
[----:B------:R-:W2:Y:S01]  /*8efa0*/  LDL.LU R15, [R1+0x4cc] ;  /* 0x0004cc00010f7983 */ /* 0x000ea20000300800 */
[C---:B----4-:R-:W-:Y:S01]  /*8efb0*/  HMMA.16816.F32 R16, R20.reuse, R18, R8 ;  /* 0x000000121410723c */ /* 0x050fe20000001808 */
[----:B------:R-:W4:Y:S01]  /*8efc0*/  LDL.LU.64 R10, [R1+0xa1a0] ;  /* 0x00a1a000010a7983 */ /* 0x000f220000300a00 */
[----:B------:R-:W4:Y:S11]  /*8efd0*/  LDL.LU.64 R8, [R1+0xa198] ;  /* 0x00a1980001087983 */ /* 0x000f360000300a00 */
[----:B------:R-:W-:Y:S10]  /*8efe0*/  @!UPT UIADD3 URZ, URZ, URZ, URZ ;  /* 0x0000003f3f3ff290 */ /* 0x000ff4000fffe03f */
        /* <DEDUP_REMOVED lines=24> */
[----:B----4-:R-:W-:Y:S02]  /*8f170*/  HMMA.16816.F32 R20, R20, R18, R8 ;  /* 0x000000121414723c */ /* 0x010fe40000001808 */
[----:B------:R-:W2:Y:S01]  /*8f180*/  LDL.LU.64 R8, [R1+0xa140] ;  /* 0x00a1400001087983 */ /* 0x000ea20000300a00 */
[----:B------:R-:W3:Y:S02]  /*8f190*/  LDL.LU.64 R18, [R1+0xa138] ;  /* 0x00a1380001127983 */ /* 0x000ee40000300a00 */
[----:B------:R-:W3:Y:S11]  /*8f1a0*/  LDL.LU.64 R16, [R1+0xa130] ;  /* 0x00a1300001107983 */ /* 0x000ef60000300a00 */
[----:B------:R-:W-:Y:S07]  /*8f1b0*/  @!UPT UIADD3 URZ, URZ, URZ, URZ ;  /* 0x0000003f3f3ff290 */ /* 0x000fee000fffe03f */
[----:B------:R0:W-:Y:S01]  /*8f1c0*/  STL.64 [R1+0x500], R20 ;  /* 0x0005001401007387 */ /* 0x0001e20000100a00 */
[----:B------:R-:W-:Y:S03]  /*8f1d0*/  STL.64 [R1+0x508], R22 ;  /* 0x0005081601007387 */ /* 0x000fe60000100a00 */
[----:B0-----:R-:W3:Y:S02]  /*8f1e0*/  LDL.64 R20, [R1+0x20] ;  /* 0x0000200001147983 */ /* 0x001ee40000100a00 */
[C---:B---3--:R-:W-:Y:S11]  /*8f1f0*/  HMMA.16816.F32 R4, R16.reuse, R20, R4 ;  /* 0x000000141004723c */ /* 0x048ff60000001804 */
[----:B------:R-:W-:Y:S11]  /*8f200*/  @!UPT UIADD3 URZ, URZ, URZ, URZ ;  /* 0x0000003f3f3ff290 */ /* 0x000ff6000fffe03f */
[----:B------:R-:W-:Y:S01]  /*8f210*/  @!UPT UIADD3 URZ, URZ, URZ, URZ ;  /* 0x0000003f3f3ff290 */ /* 0x000fe2000fffe03f */
[----:B------:R0:W-:Y:S01]  /*8f220*/  STL.64 [R1+0x4f0], R4 ;  /* 0x0004f00401007387 */ /* 0x0001e20000100a00 */
[----:B------:R1:W-:Y:S02]  /*8f230*/  STL.64 [R1+0x4f8], R6 ;  /* 0x0004f80601007387 */ /* 0x0003e40000100a00 */
[----:B0-----:R-:W-:Y:S02]  /*8f240*/  IMAD.MOV.U32 R5, RZ, RZ, R20 ;  /* 0x000000ffff057224 */ /* 0x001fe400078e0014 */
[----:B------:R-:W-:Y:S01]  /*8f250*/  IMAD.MOV.U32 R4, RZ, RZ, R21 ;  /* 0x000000ffff047224 */ /* 0x000fe200078e0015 */
[----:B------:R-:W3:Y:S01]  /*8f260*/  LDL.LU R20, [R1+0x4a0] ;  /* 0x0004a00001147983 */ /* 0x000ee20000300800 */
[----:B------:R-:W3:Y:S02]  /*8f270*/  LDL.LU R21, [R1+0x4a4] ;  /* 0x0004a40001157983 */ /* 0x000ee40000300800 */
[----:B------:R-:W4:Y:S02]  /*8f280*/  LDL.LU R22, [R1+0x4a8] ;  /* 0x0004a80001167983 */ /* 0x000f240000300800 */
[----:B------:R-:W4:Y:S01]  /*8f290*/  LDL.LU R23, [R1+0x4ac] ;  /* 0x0004ac0001177983 */ /* 0x000f220000300800 */
[----:B--2---:R-:W-:Y:S01]  /*8f2a0*/  HMMA.16816.F32 R24, R16, R8, R24 ;  /* 0x000000081018723c */ /* 0x004fe20000001818 */
[----:B-1----:R-:W-:-:S02]  /*8f2b0*/  IMAD.MOV.U32 R7, RZ, RZ, R8 ;  /* 0x000000ffff077224 */ /* 0x002fc400078e0008 */
[----:B------:R-:W-:Y:S01]  /*8f2c0*/  IMAD.MOV.U32 R6, RZ, RZ, R9 ;  /* 0x000000ffff067224 */ /* 0x000fe200078e0009 */
[----:B----4-:R-:W-:Y:S01]  /*8f2d0*/  STL.64 [R1+0xa0f8], R22 ;  /* 0x00a0f81601007387 */ /* 0x010fe20000100a00 */
[----:B---3--:R0:W-:Y:S03]  /*8f2e0*/  STL.64 [R1+0xa0f0], R20 ;  /* 0x00a0f01401007387 */ /* 0x0081e60000100a00 */
[----:B0-----:R-:W2:Y:S01]  /*8f2f0*/  LDL.LU R20, [R1+0x4b0] ;  /* 0x0004b00001147983 */ /* 0x001ea20000300800 */
[----:B------:R-:W2:Y:S02]  /*8f300*/  LDL.LU R21, [R1+0x4b4] ;  /* 0x0004b40001157983 */ /* 0x000ea40000300800 */
[----:B------:R-:W2:Y:S02]  /*8f310*/  LDL.LU R22, [R1+0x4b8] ;  /* 0x0004b80001167983 */ /* 0x000ea40000300800 */
[----:B------:R-:W2:Y:S10]  /*8f320*/  LDL.LU R23, [R1+0x4bc] ;  /* 0x0004bc0001177983 */ /* 0x000eb40000300800 */
[----:B------:R0:W-:Y:S01]  /*8f330*/  STL.64 [R1+0x4e0], R24 ;  /* 0x0004e01801007387 */ /* 0x0001e20000100a00 */
[----:B------:R-:W-:Y:S03]  /*8f340*/  STL.64 [R1+0x4e8], R26 ;  /* 0x0004e81a01007387 */ /* 0x000fe60000100a00 */
[----:B0-----:R-:W3:Y:S01]  /*8f350*/  LDL.LU.64 R24, [R1+0xa128] ;  /* 0x00a1280001187983 */ /* 0x001ee20000300a00 */
[----:B------:R-:W4:Y:S02]  /*8f360*/  LDL.LU.64 R8, [R1+0xa120] ;  /* 0x00a1200001087983 */ /* 0x000f240000300a00 */
[----:B------:R-:W-:Y:S02]  /*8f370*/  STL.64 [R1+0xa0e0], R6 ;  /* 0x00a0e00601007387 */ /* 0x000fe40000100a00 */
[----:B------:R0:W-:Y:S02]  /*8f380*/  STL.64 [R1+0xa0d8], R4 ;  /* 0x00a0d80401007387 */ /* 0x0001e40000100a00 */
[----:B0-----:R-:W2:Y:S01]  /*8f390*/  LDL.LU R4, [R1+0x4d0] ;  /* 0x0004d00001047983 */ /* 0x001ea20000300800 */
[----:B------:R-:W2:Y:S02]  /*8f3a0*/  LDL.LU R5, [R1+0x4d4] ;  /* 0x0004d40001057983 */ /* 0x000ea40000300800 */
[----:B------:R-:W2:Y:S02]  /*8f3b0*/  LDL.LU R6, [R1+0x4d8] ;  /* 0x0004d80001067983 */ /* 0x000ea40000300800 */
[----:B------:R-:W2:Y:S01]  /*8f3c0*/  LDL.LU R7, [R1+0x4dc] ;  /* 0x0004dc0001077983 */ /* 0x000ea20000300800 */
[----:B------:R-:W4:Y:S01]  /*8f3d0*/  LDL.LU.64 R26, [R1+0xa118] ;  /* 0x00a11800011a7983 */ /* 0x000f220000300a00 */
[----:B---3--:R-:W-:-:S02]  /*8f3e0*/  IMAD.MOV.U32 R28, RZ, RZ, R24 ;  /* 0x000000ffff1c7224 */ /* 0x008fc400078e0018 */
[----:B------:R-:W-:Y:S01]  /*8f3f0*/  IMAD.MOV.U32 R3, RZ, RZ, R25 ;  /* 0x000000ffff037224 */ /* 0x000fe200078e0019 */
[C---:B--2---:R-:W-:Y:S01]  /*8f400*/  HMMA.16816.F32 R4, R16.reuse, R24, R4 ;  /* 0x000000181004723c */ /* 0x044fe20000001804 */
[----:B------:R-:W2:Y:S11]  /*8f410*/  LDL.LU.64 R24, [R1+0xa110] ;  /* 0x00a1100001187983 */ /* 0x000eb60000300a00 */
[----:B------:R-:W-:Y:S11]  /*8f420*/  @!UPT UIADD3 URZ, URZ, URZ, URZ ;  /* 0x0000003f3f3ff290 */ /* 0x000ff6000fffe03f */
[----:B------:R-:W-:Y:S01]  /*8f430*/  @!UPT UIADD3 URZ, URZ, URZ, URZ ;  /* 0x0000003f3f3ff290 */ /* 0x000fe2000fffe03f */
[----:B------:R-:W-:Y:S01]  /*8f440*/  IMAD.MOV.U32 R10, RZ, RZ, R7 ;  /* 0x000000ffff0a7224 */ /* 0x000fe200078e0007 */
[----:B------:R-:W-:Y:S01]  /*8f450*/  STL.64 [R1+0x4d0], R4 ;  /* 0x0004d00401007387 */ /* 0x000fe20000100a00 */
[----:B------:R-:W-:Y:S03]  /*8f460*/  STL [R1+0x4d8], R6 ;  /* 0x0004d80601007387 */ /* 0x000fe60000100800 */
[----:B------:R-:W-:Y:S01]  /*8f470*/  STL [R1+0x9788], R10 ;  /* 0x0097880a01007387 */ /* 0x000fe20000100800 */
        /* <DEDUP_REMOVED lines=8> */
[----:B------:R0:W-:Y:S02]  /*8f500*/  STL.64 [R1+0x9fe0], R24 ;  /* 0x009fe01801007387 */ /* 0x0001e40000100a00 */
[----:B0-----:R-:W4:Y:S01]  /*8f510*/  LDL.64 R24, [R1+0xb0] ;  /* 0x0000b00001187983 */ /* 0x001f220000100a00 */
[C---:B---3--:R-:W-:Y:S03]  /*8f520*/  HMMA.16816.F32 R20, R16.reuse, R12, R20 ;  /* 0x0000000c1014723c */ /* 0x048fe60000001814 */
[----:B----4-:R0:W-:Y:S04]  /*8f530*/  STL.64 [R1+0xa0e8], R24 ;  /* 0x00a0e81801007387 */ /* 0x0101e80000100a00 */
[----:B0-----:R-:W3:Y:S01]  /*8f540*/  LDL.LU R24, [R1+0x830] ;  /* 0x0008300001187983 */ /* 0x001ee20000300800 */
[----:B------:R-:W3:Y:S02]  /*8f550*/  LDL.LU R25, [R1+0x834] ;  /* 0x0008340001197983 */ /* 0x000ee40000300800 */
[----:B------:R-:W3:Y:S02]  /*8f560*/  LDL.LU R26, [R1+0x838] ;  /* 0x00083800011a7983 */ /* 0x000ee40000300800 */
[----:B------:R-:W3:Y:S11]  /*8f570*/  LDL.LU R27, [R1+0x83c] ;  /* 0x00083c00011b7983 */ /* 0x000ef60000300800 */
[----:B------:R-:W-:Y:S01]  /*8f580*/  STL [R1+0x4b4], R21 ;  /* 0x0004b41501007387 */ /* 0x000fe20000100800 */
[----:B------:R0:W-:Y:S02]  /*8f590*/  STL.64 [R1+0x4b8], R22 ;  /* 0x0004b81601007387 */ /* 0x0001e40000100a00 */
[----:B------:R-:W-:Y:S01]  /*8f5a0*/  IMAD.MOV.U32 R11, RZ, RZ, R20 ;  /* 0x000000ffff0b7224 */ /* 0x000fe200078e0014 */
[----:B0-----:R-:W4:Y:S01]  /*8f5b0*/  LDL.LU.64 R22, [R1+0xa0f8] ;  /* 0x00a0f80001167983 */ /* 0x001f220000300a00 */
[----:B------:R-:W4:Y:S02]  /*8f5c0*/  LDL.LU.64 R20, [R1+0xa0f0] ;  /* 0x00a0f00001147983 */ /* 0x000f240000300a00 */
[----:B--2---:R-:W-:Y:S02]  /*8f5d0*/  STL.64 [R1+0x9fd8], R14 ;  /* 0x009fd80e01007387 */ /* 0x004fe40000100a00 */
[----:B------:R0:W-:Y:S02]  /*8f5e0*/  STL.64 [R1+0x9fd0], R12 ;  /* 0x009fd00c01007387 */ /* 0x0001e40000100a00 */
[----:B0-----:R-:W2:Y:S01]  /*8f5f0*/  LDL.LU R12, [R1+0x810] ;  /* 0x00081000010c7983 */ /* 0x001ea20000300800 */
[----:B------:R-:W2:Y:S02]  /*8f600*/  LDL.LU R13, [R1+0x814] ;  /* 0x00081400010d7983 */ /* 0x000ea40000300800 */
[----:B------:R-:W2:Y:S02]  /*8f610*/  LDL.LU R14, [R1+0x818] ;  /* 0x00081800010e7983 */ /* 0x000ea40000300800 */
[----:B------:R-:W2:Y:S01]  /*8f620*/  LDL.LU R15, [R1+0x81c] ;  /* 0x00081c00010f7983 */ /* 0x000ea20000300800 */
[----:B------:R0:W-:Y:S04]  /*8f630*/  STL [R1+0x9868], R11 ;  /* 0x0098680b01007387 */ /* 0x0001e80000100800 */
[----:B0-----:R-:W2:Y:S01]  /*8f640*/  LDL R11, [R1+0x8f0] ;  /* 0x0008f000010b7983 */ /* 0x001ea20000100800 */
[----:B----4-:R-:W-:Y:S11]  /*8f650*/  HMMA.16816.F32 R20, R16, R8, R20 ;  /* 0x000000081014723c */ /* 0x010ff60000001814 */
[----:B------:R-:W-:Y:S11]  /*8f660*/  @!UPT UIADD3 URZ, URZ, URZ, URZ ;  /* 0x0000003f3f3ff290 */ /* 0x000ff6000fffe03f */
[----:B------:R-:W-:Y:S01]  /*8f670*/  @!UPT UIADD3 URZ, URZ, URZ, URZ ;  /* 0x0000003f3f3ff290 */ /* 0x000fe2000fffe03f */
[----:B------:R-:W-:Y:S01]  /*8f680*/  STL.64 [R1+0x4a0], R20 ;  /* 0x0004a01401007387 */ /* 0x000fe20000100a00 */
[----:B------:R-:W-:Y:S02]  /*8f690*/  STL [R1+0x4a8], R22 ;  /* 0x0004a81601007387 */ /* 0x000fe40000100800 */
[----:B------:R-:W-:Y:S02]  /*8f6a0*/  IMAD.MOV.U32 R10, RZ, RZ, R23 ;  /* 0x000000ffff0a7224 */ /* 0x000fe400078e0017 */
[----:B--2---:R-:W0:Y:S04]  /*8f6b0*/  LDSM.16.MT88.4 R20, [R11+0x18100] ;  /* 0x018100000b14783b */ /* 0x004e280000004200 */
[----:B------:R-:W-:Y:S01]  /*8f6c0*/  STL [R1+0x986c], R10 ;  /* 0x00986c0a01007387 */ /* 0x000fe20000100800 */
[----:B------:R-:W-:Y:S02]  /*8f6d0*/  STL [R1+0x9ff8], R11 ;  /* 0x009ff80b01007387 */ /* 0x000fe40000100800 */
[----:B------:R1:W-:Y:S02]  /*8f6e0*/  STL.64 [R1+0x9ff0], R8 ;  /* 0x009ff00801007387 */ /* 0x0003e40000100a00 */
[----:B-1----:R-:W2:Y:S04]  /*8f6f0*/  LDL.64 R8, [R1+0xc0] ;  /* 0x0000c00001087983 */ /* 0x002ea80000100a00 */
[----:B0-----:R-:W-:Y:S01]  /*8f700*/  STL.64 [R1+0x9ef8], R22 ;  /* 0x009ef81601007387 */ /* 0x001fe20000100a00 */
[----:B------:R0:W-:Y:S03]  /*8f710*/  STL.64 [R1+0x9ef0], R20 ;  /* 0x009ef01401007387 */ /* 0x0001e60000100a00 */
[----:B0-----:R-:W4:Y:S01]  /*8f720*/  LDL.64 R20, [R1+0x40] ;  /* 0x0000400001147983 */ /* 0x001f220000100a00 */
[----:B------:R-:W-:-:S02]  /*8f730*/  IMAD.MOV.U32 R4, RZ, RZ, R2 ;  /* 0x000000ffff047224 */ /* 0x000fc400078e0002 */
[----:B------:R-:W-:-:S07]  /*8f740*/  IMAD.MOV.U32 R5, RZ, RZ, R0 ;  /* 0x000000ffff057224 */ /* 0x000fce00078e0000 */
[----:B---3--:R-:W-:Y:S01]  /*8f750*/  HMMA.16816.F32 R4, R16, R4, R24 ;  /* 0x000000041004723c */ /* 0x008fe20000001818 */
[----:B----4-:R0:W-:Y:S04]  /*8f760*/  STL.64 [R1+0xa0a8], R20 ;  /* 0x00a0a81401007387 */ /* 0x0101e80000100a00 */
[----:B0-----:R-:W3:Y:S01]  /*8f770*/  LDL.LU R20, [R1+0x820] ;  /* 0x0008200001147983 */ /* 0x001ee20000300800 */
[----:B------:R-:W3:Y:S02]  /*8f780*/  LDL.LU R21, [R1+0x824] ;  /* 0x0008240001157983 */ /* 0x000ee40000300800 */
[----:B------:R-:W3:Y:S02]  /*8f790*/  LDL.LU R22, [R1+0x828] ;  /* 0x0008280001167983 */ /* 0x000ee40000300800 */
[----:B------:R-:W3:Y:S01]  /*8f7a0*/  LDL.LU R23, [R1+0x82c] ;  /* 0x00082c0001177983 */ /* 0x000ee20000300800 */
[----:B------:R-:W4:Y:S01]  /*8f7b0*/  LDL.LU.64 R24, [R1+0xa0e8] ;  /* 0x00a0e80001187983 */ /* 0x000f220000300a00 */
[----:B--2---:R-:W-:-:S11]  /*8f7c0*/  IMAD.MOV.U32 R29, RZ, RZ, R9 ;  /* 0x000000ffff1d7224 */ /* 0x004fd600078e0009 */
[----:B------:R-:W-:Y:S02]  /*8f7d0*/  STL.64 [R1+0x830], R4 ;  /* 0x0008300401007387 */ /* 0x000fe40000100a00 */
[----:B------:R0:W-:Y:S02]  /*8f7e0*/  STL.64 [R1+0x838], R6 ;  /* 0x0008380601007387 */ /* 0x0001e40000100a00 */
[----:B0-----:R-:W2:Y:S01]  /*8f7f0*/  LDL.LU.64 R6, [R1+0xa0e0] ;  /* 0x00a0e00001067983 */ /* 0x001ea20000300a00 */
[----:B------:R-:W2:Y:S02]  /*8f800*/  LDL.LU.64 R4, [R1+0xa0d8] ;  /* 0x00a0d80001047983 */ /* 0x000ea40000300a00 */
[----:B------:R-:W-:Y:S01]  /*8f810*/  STL [R1+0x9fb8], R29 ;  /* 0x009fb81d01007387 */ /* 0x000fe20000100800 */
[C---:B---3--:R-:W-:Y:S08]  /*8f820*/  HMMA.16816.F32 R20, R16.reuse, R8, R20 ;  /* 0x000000081014723c */ /* 0x048ff00000001814 */
[----:B----4-:R-:W-:Y:S11]  /*8f830*/  HMMA.16816.F32 R8, R16, R24, R12 ;  /* 0x000000181008723c */ /* 0x010ff6000000180c */
[----:B------:R-:W-:Y:S04]  /*8f840*/  @!UPT UIADD3 URZ, URZ, URZ, URZ ;  /* 0x0000003f3f3ff290 */ /* 0x000fe8000fffe03f */
[----:B------:R-:W-:Y:S01]  /*8f850*/  STL.64 [R1+0x820], R20 ;  /* 0x0008201401007387 */ /* 0x000fe20000100a00 */
[----:B------:R-:W-:Y:S07]  /*8f860*/  STL.64 [R1+0x828], R22 ;  /* 0x0008281601007387 */ /* 0x000fee0000100a00 */
[----:B------:R0:W-:Y:S02]  /*8f870*/  STL.64 [R1+0x810], R8 ;  /* 0x0008100801007387 */ /* 0x0001e40000100a00 */
[----:B------:R1:W-:Y:S01]  /*8f880*/  STL.64 [R1+0x818], R10 ;  /* 0x0008180a01007387 */ /* 0x0003e20000100a00 */
[----:B------:R-:W3:Y:S01]  /*8f890*/  LDL.LU R12, [R1+0x450] ;  /* 0x00045000010c7983 */ /* 0x000ee20000300800 */
[----:B------:R-:W3:Y:S02]  /*8f8a0*/  LDL.LU R13, [R1+0x454] ;  /* 0x00045400010d7983 */ /* 0x000ee40000300800 */
[----:B------:R-:W4:Y:S02]  /*8f8b0*/  LDL.LU R14, [R1+0x458] ;  /* 0x00045800010e7983 */ /* 0x000f240000300800 */
[----:B------:R-:W4:Y:S02]  /*8f8c0*/  LDL.LU R15, [R1+0x45c] ;  /* 0x00045c00010f7983 */ /* 0x000f240000300800 */
[----:B------:R-:W-:-:S02]  /*8f8d0*/  IMAD.MOV.U32 R2, RZ, RZ, R24 ;  /* 0x000000ffff027224 */ /* 0x000fc400078e0018 */
[----:B------:R-:W-:Y:S02]  /*8f8e0*/  IMAD.MOV.U32 R0, RZ, RZ, R25 ;  /* 0x000000ffff007224 */ /* 0x000fe400078e0019 */
[----:B------:R-:W-:Y:S02]  /*8f8f0*/  IMAD.MOV.U32 R24, RZ, RZ, R28 ;  /* 0x000000ffff187224 */ /* 0x000fe400078e001c */
[----:B------:R-:W-:Y:S01]  /*8f900*/  IMAD.MOV.U32 R25, RZ, RZ, R3 ;  /* 0x000000ffff197224 */ /* 0x000fe200078e0003 */
[----:B----4-:R-:W-:Y:S01]  /*8f910*/  STL.64 [R1+0xa008], R14 ;  /* 0x00a0080e01007387 */ /* 0x010fe20000100a00 */
[----:B---3--:R2:W-:Y:S02]  /*8f920*/  STL.64 [R1+0xa000], R12 ;  /* 0x00a0000c01007387 */ /* 0x0085e40000100a00 */
[----:B------:R-:W3:Y:S02]  /*8f930*/  LDL.LU R28, [R1+0xa0d4] ;  /* 0x00a0d400011c7983 */ /* 0x000ee40000300800 */
[----:B------:R-:W4:Y:S01]  /*8f940*/  LDL.LU R3, [R1+0xa0d0] ;  /* 0x00a0d00001037983 */ /* 0x000f220000300800 */
[----:B------:R-:W-:Y:S01]  /*8f950*/  STL.64 [R1+0xa010], R24 ;  /* 0x00a0101801007387 */ /* 0x000fe20000100a00 */
[----:B0-----:R-:W3:Y:S02]  /*8f960*/  LDL.LU R8, [R1+0x460] ;  /* 0x0004600001087983 */ /* 0x001ee40000300800 */
[----:B------:R-:W3:Y:S02]  /*8f970*/  LDL.LU R9, [R1+0x464] ;  /* 0x0004640001097983 */ /* 0x000ee40000300800 */
[----:B-1----:R-:W3:Y:S01]  /*8f980*/  LDL.LU R10, [R1+0x468] ;  /* 0x00046800010a7983 */ /* 0x002ee20000300800 */
[----:B------:R-:W3:Y:S01]  /*8f990*/  LDL.LU R11, [R1+0x46c] ;  /* 0x00046c00010b7983 */ /* 0x000ee20000300800 */
[----:B--2---:R-:W-:-:S02]  /*8f9a0*/  IMAD.MOV.U32 R12, RZ, RZ, R7 ;  /* 0x000000ffff0c7224 */ /* 0x004fc400078e0007 */
[----:B------:R-:W-:Y:S01]  /*8f9b0*/  IMAD.MOV.U32 R13, RZ, RZ, R6 ;  /* 0x000000ffff0d7224 */ /* 0x000fe200078e0006 */
[----:B---3--:R-:W-:Y:S01]  /*8f9c0*/  STL.64 [R1+0xa020], R10 ;  /* 0x00a0200a01007387 */ /* 0x008fe20000100a00 */
[----:B------:R0:W-:Y:S03]  /*8f9d0*/  STL.64 [R1+0xa018], R8 ;  /* 0x00a0180801007387 */ /* 0x0001e60000100a00 */
[----:B------:R-:W-:Y:S02]  /*8f9e0*/  STL.64 [R1+0xa028], R12 ;  /* 0x00a0280c01007387 */ /* 0x000fe40000100a00 */
[----:B0-----:R-:W-:Y:S02]  /*8f9f0*/  IMAD.MOV.U32 R8, RZ, RZ, R5 ;  /* 0x000000ffff087224 */ /* 0x001fe400078e0005 */
[----:B------:R-:W-:-:S05]  /*8fa00*/  IMAD.MOV.U32 R9, RZ, RZ, R4 ;  /* 0x000000ffff097224 */ /* 0x000fca00078e0004 */
[----:B------:R0:W-:Y:S04]  /*8fa10*/  STL.64 [R1+0xa040], R8 ;  /* 0x00a0400801007387 */ /* 0x0001e80000100a00 */
[----:B0-----:R-:W2:Y:S01]  /*8fa20*/  LDL.LU R8, [R1+0x7b0] ;  /* 0x0007b00001087983 */ /* 0x001ea20000300800 */
[----:B------:R-:W2:Y:S02]  /*8fa30*/  LDL.LU R9, [R1+0x7b4] ;  /* 0x0007b40001097983 */ /* 0x000ea40000300800 */
[----:B------:R-:W3:Y:S02]  /*8fa40*/  LDL.LU R10, [R1+0x7b8] ;  /* 0x0007b800010a7983 */ /* 0x000ee40000300800 */
[----:B------:R-:W3:Y:S02]  /*8fa50*/  LDL.LU R11, [R1+0x7bc] ;  /* 0x0007bc00010b7983 */ /* 0x000ee40000300800 */
[----:B---3--:R-:W-:Y:S01]  /*8fa60*/  STL.64 [R1+0xa060], R10 ;  /* 0x00a0600a01007387 */ /* 0x008fe20000100a00 */
[----:B--2---:R0:W-:Y:S03]  /*8fa70*/  STL.64 [R1+0xa058], R8 ;  /* 0x00a0580801007387 */ /* 0x0041e60000100a00 */
[----:B0-----:R-:W2:Y:S04]  /*8fa80*/  LDL.64 R8, [R1+0x60] ;  /* 0x0000600001087983 */ /* 0x001ea80000100a00 */
[----:B--2---:R0:W-:Y:S04]  /*8fa90*/  STL.64 [R1+0xa070], R8 ;  /* 0x00a0700801007387 */ /* 0x0041e80000100a00 */
[----:B0-----:R-:W2:Y:S04]  /*8faa0*/  LDL.64 R8, [R1+0x70] ;  /* 0x0000700001087983 */ /* 0x001ea80000100a00 */
[----:B--2---:R-:W-:Y:S01]  /*8fab0*/  STL.64 [R1+0xa088], R8 ;  /* 0x00a0880801007387 */ /* 0x004fe20000100a00 */
[----:B------:R-:W2:Y:S02]  /*8fac0*/  LDL.LU R4, [R1+0x490] ;  /* 0x0004900001047983 */ /* 0x000ea40000300800 */
[----:B------:R-:W2:Y:S02]  /*8fad0*/  LDL.LU R5, [R1+0x494] ;  /* 0x0004940001057983 */ /* 0x000ea40000300800 */
[----:B------:R-:W3:Y:S01]  /*8fae0*/  LDL.LU R6, [R1+0x498] ;  /* 0x0004980001067983 */ /* 0x000ee20000300800 */
[----:B------:R-:W3:Y:S01]  /*8faf0*/  LDL.LU R7, [R1+0x49c] ;  /* 0x00049c0001077983 */ /* 0x000ee20000300800 */
[----:B------:R-:W2:Y:S02]  /*8fb00*/  LDL.LU R20, [R1+0x7f0] ;  /* 0x0007f00001147983 */ /* 0x000ea40000300800 */
[----:B------:R-:W2:Y:S02]  /*8fb10*/  LDL.LU R21, [R1+0x7f4] ;  /* 0x0007f40001157983 */ /* 0x000ea40000300800 */
[----:B------:R-:W2:Y:S01]  /*8fb20*/  LDL.LU R22, [R1+0x7f8] ;  /* 0x0007f80001167983 */ /* 0x000ea20000300800 */
[----:B------:R-:W2:Y:S04]  /*8fb30*/  LDL.LU R23, [R1+0x7fc] ;  /* 0x0007fc0001177983 */ /* 0x000ea80000300800 */
[----:B--2---:R-:W-:Y:S01]  /*8fb40*/  STL.64 [R1+0xa0b8], R22 ;  /* 0x00a0b81601007387 */ /* 0x004fe20000100a00 */
[----:B------:R4:W-:Y:S02]  /*8fb50*/  STL.64 [R1+0xa0b0], R20 ;  /* 0x00a0b01401007387 */ /* 0x0009e40000100a00 */
[----:B----4-:R-:W-:-:S02]  /*8fb60*/  IMAD.MOV.U32 R20, RZ, RZ, R3 ;  /* 0x000000ffff147224 */ /* 0x010fc400078e0003 */
[----:B------:R-:W-:Y:S01]  /*8fb70*/  IMAD.MOV.U32 R21, RZ, RZ, R28 ;  /* 0x000000ffff157224 */ /* 0x000fe200078e001c */
[----:B------:R-:W2:Y:S01]  /*8fb80*/  LDL.LU R3, [R1+0xa0cc] ;  /* 0x00a0cc0001037983 */ /* 0x000ea20000300800 */
[----:B------:R-:W4:Y:S02]  /*8fb90*/  LDL.LU R28, [R1+0xa0c8] ;  /* 0x00a0c800011c7983 */ /* 0x000f240000300800 */
[----:B------:R-:W2:Y:S02]  /*8fba0*/  LDL.64 R8, [R1+0x80] ;  /* 0x0000800001087983 */ /* 0x000ea40000100a00 */
[----:B--2---:R0:W-:Y:S04]  /*8fbb0*/  STL.64 [R1+0xa0a0], R8 ;  /* 0x00a0a00801007387 */ /* 0x0041e80000100a00 */
[----:B0-----:R-:W2:Y:S04]  /*8fbc0*/  LDL.64 R8, [R1+0x90] ;  /* 0x0000900001087983 */ /* 0x001ea80000100a00 */
[----:B--2---:R0:W-:Y:S04]  /*8fbd0*/  STL.64 [R1+0xa0c0], R8 ;  /* 0x00a0c00801007387 */ /* 0x0041e80000100a00 */
[----:B0-----:R-:W2:Y:S01]  /*8fbe0*/  LDL.LU R8, [R1+0x800] ;  /* 0x0008000001087983 */ /* 0x001ea20000300800 */
[----:B------:R-:W2:Y:S02]  /*8fbf0*/  LDL.LU R9, [R1+0x804] ;  /* 0x0008040001097983 */ /* 0x000ea40000300800 */
[----:B------:R-:W2:Y:S02]  /*8fc00*/  LDL.LU R10, [R1+0x808] ;  /* 0x00080800010a7983 */ /* 0x000ea40000300800 */
[----:B------:R-:W2:Y:S01]  /*8fc10*/  LDL.LU R11, [R1+0x80c] ;  /* 0x00080c00010b7983 */ /* 0x000ea20000300800 */
[----:B---3--:R-:W-:Y:S01]  /*8fc20*/  STL.64 [R1+0xa050], R6 ;  /* 0x00a0500601007387 */ /* 0x008fe20000100a00 */
[----:B------:R0:W-:Y:S03]  /*8fc30*/  STL.64 [R1+0xa048], R4 ;  /* 0x00a0480401007387 */ /* 0x0001e60000100a00 */
[----:B0-----:R-:W3:Y:S04]  /*8fc40*/  LDL.64 R4, [R1+0x50] ;  /* 0x0000500001047983 */ /* 0x001ee80000100a00 */
[----:B---3--:R0:W-:Y:S04]  /*8fc50*/  STL.64 [R1+0xa068], R4 ;  /* 0x00a0680401007387 */ /* 0x0081e80000100a00 */
        /* <DEDUP_REMOVED lines=23> */
[----:B------:R-:W-:Y:S02]  /*8fdd0*/  STL [R1+0x9fc0], R0 ;  /* 0x009fc00001007387 */ /* 0x000fe40000100800 */
[----:B------:R-:W-:Y:S01]  /*8fde0*/  STL [R1+0x9fbc], R2 ;  /* 0x009fbc0201007387 */ /* 0x000fe20000100800 */
[----:B------:R-:W2:Y:S01]  /*8fdf0*/  LDL.LU.64 R8, [R1+0xa0c0] ;  /* 0x00a0c00001087983 */ /* 0x000ea20000300a00 */
        /* <DEDUP_REMOVED lines=12> */
[----:B------:R-:W2:Y:S03]  /*8fec0*/  LDL.LU.64 R8, [R1+0xa0a0] ;  /* 0x00a0a00001087983 */ /* 0x000ea60000300a00 */
[----:B------:R-:W-:Y:S02]  /*8fed0*/  STL [R1+0x9fc8], R22 ;  /* 0x009fc81601007387 */ /* 0x000fe40000100800 */
        /* <DEDUP_REMOVED lines=24> */
[----:B------:R1:W-:Y:S03]  /*90060*/  STL.64 [R1+0x7c8], R6 ;  /* 0x0007c80601007387 */ /* 0x0003e60000100a00 */
[----:B0-----:R-:W2:Y:S01]  /*90070*/  LDL.LU.64 R4, [R1+0xa068] ;  /* 0x00a0680001047983 */ /* 0x001ea20000300a00 */
[----:B------:R-:W3:Y:S02]  /*90080*/  LDL.LU.64 R10, [R1+0xa060] ;  /* 0x00a06000010a7983 */ /* 0x000ee40000300a00 */
[----:B------:R-:W3:Y:S02]  /*90090*/  LDL.LU.64 R8, [R1+0xa058] ;  /* 0x00a0580001087983 */ /* 0x000ee40000300a00 */
[----:B-1----:R-:W3:Y:S02]  /*900a0*/  LDL.LU.64 R6, [R1+0xa050] ;  /* 0x00a0500001067983 */ /* 0x002ee40000300a00 */
[----:B------:R-:W-:-:S02]  /*900b0*/  IMAD.MOV.U32 R27, RZ, RZ, R3 ;  /* 0x000000ffff1b7224 */ /* 0x000fc400078e0003 */
[----:B----4-:R-:W-:Y:S02]  /*900c0*/  IMAD.MOV.U32 R26, RZ, RZ, R28 ;  /* 0x000000ffff1a7224 */ /* 0x010fe400078e001c */
[----:B--2---:R-:W-:Y:S01]  /*900d0*/  IMAD.MOV.U32 R0, RZ, RZ, R5 ;  /* 0x000000ffff007224 */ /* 0x004fe200078e0005 */
[C---:B---3--:R-:W-:Y:S01]  /*900e0*/  HMMA.16816.F32 R8, R16.reuse, R4, R8 ;  /* 0x000000041008723c */ /* 0x048fe20000001808 */
[----:B------:R-:W2:Y:S11]  /*900f0*/  LDL.LU.64 R4, [R1+0xa048] ;  /* 0x00a0480001047983 */ /* 0x000eb60000300a00 */
[----:B------:R-:W-:Y:S11]  /*90100*/  @!UPT UIADD3 URZ, URZ, URZ, URZ ;  /* 0x0000003f3f3ff290 */ /* 0x000ff6000fffe03f */
[----:B------:R-:W-:Y:S01]  /*90110*/  @!UPT UIADD3 URZ, URZ, URZ, URZ ;  /* 0x0000003f3f3ff290 */ /* 0x000fe2000fffe03f */
[----:B------:R-:W-:Y:S02]  /*90120*/  IMAD.MOV.U32 R3, RZ, RZ, R11 ;  /* 0x000000ffff037224 */ /* 0x000fe400078e000b */
[----:B------:R-:W-:Y:S01]  /*90130*/  IMAD.MOV.U32 R28, RZ, RZ, R10 ;  /* 0x000000ffff1c7224 */ /* 0x000fe200078e000a */
[----:B------:R0:W-:Y:S04]  /*90140*/  STL.64 [R1+0x7b0], R8 ;  /* 0x0007b00801007387 */ /* 0x0001e80000100a00 */
[----:B0-----:R-:W3:Y:S01]  /*90150*/  LDL.LU.64 R8, [R1+0xa040] ;  /* 0x00a0400001087983 */ /* 0x001ee20000300a00 */
[----:B------:R-:W-:Y:S02]  /*90160*/  STL [R1+0x9874], R3 ;  /* 0x0098740301007387 */ /* 0x000fe40000100800 */
[----:B------:R-:W-:Y:S01]  /*90170*/  STL [R1+0x9870], R28 ;  /* 0x0098701c01007387 */ /* 0x000fe20000100800 */
[----:B--2---:R-:W-:Y:S01]  /*90180*/  HMMA.16816.F32 R16, R16, R20, R4 ;  /* 0x000000141010723c */ /* 0x004fe20000001804 */
[----:B------:R-:W3:Y:S01]  /*90190*/  LDL.LU.64 R6, [R1+0xa038] ;  /* 0x00a0380001067983 */ /* 0x000ee20000300a00 */
[----:B------:R-:W3:Y:S11]  /*901a0*/  LDL.LU.64 R4, [R1+0xa030] ;  /* 0x00a0300001047983 */ /* 0x000ef60000300a00 */
[----:B------:R-:W-:Y:S10]  /*901b0*/  @!UPT UIADD3 URZ, URZ, URZ, URZ ;  /* 0x0000003f3f3ff290 */ /* 0x000ff4000fffe03f */
        /* <DEDUP_REMOVED lines=8> */
[----:B------:R-:W3:Y:S11]  /*90240*/  LDL.LU.64 R12, [R1+0xa028] ;  /* 0x00a02800010c7983 */ /* 0x000ef60000300a00 */
[----:B------:R-:W-:Y:S09]  /*90250*/  @!UPT UIADD3 URZ, URZ, URZ, URZ ;  /* 0x0000003f3f3ff290 */ /* 0x000ff2000fffe03f */
[----:B------:R-:W-:Y:S01]  /*90260*/  STL.64 [R1+0x480], R8 ;  /* 0x0004800801007387 */ /* 0x000fe20000100a00 */
[----:B------:R0:W-:Y:S03]  /*90270*/  STL.64 [R1+0x488], R10 ;  /* 0x0004880a01007387 */ /* 0x0001e60000100a00 */
[----:B0-----:R-:W4:Y:S01]  /*90280*/  LDL.LU.64 R10, [R1+0xa020] ;  /* 0x00a02000010a7983 */ /* 0x001f220000300a00 */
[----:B------:R-:W4:Y:S01]  /*90290*/  LDL.LU.64 R8, [R1+0xa018] ;  /* 0x00a0180001087983 */ /* 0x000f220000300a00 */
[C---:B---3--:R-:W-:Y:S02]  /*902a0*/  HMMA.16816.F32 R12, R4.reuse, R12, R24 ;  /* 0x0000000c040c723c */ /* 0x048fe40000001818 */
[----:B------:R-:W4:Y:S11]  /*902b0*/  LDL.LU.64 R24, [R1+0xa010] ;  /* 0x00a0100001187983 */ /* 0x000f360000300a00 */
[----:B------:R-:W-:Y:S10]  /*902c0*/  @!UPT UIADD3 URZ, URZ, URZ, URZ ;  /* 0x0000003f3f3ff290 */ /* 0x000ff4000fffe03f */
[----:B------:R-:W-:Y:S01]  /*902d0*/  STL.64 [R1+0x470], R12 ;  /* 0x0004700c01007387 */ /* 0x000fe20000100a00 */
[----:B------:R0:W-:Y:S03]  /*902e0*/  STL.64 [R1+0x478], R14 ;  /* 0x0004780e01007387 */ /* 0x0001e60000100a00 */
[----:B0-----:R-:W3:Y:S01]  /*902f0*/  LDL.LU.64 R14, [R1+0xa008] ;  /* 0x00a00800010e7983 */ /* 0x001ee20000300a00 */
[----:B------:R-:W3:Y:S01]  /*90300*/  LDL.LU.64 R12, [R1+0xa000] ;  /* 0x00a00000010c7983 */ /* 0x000ee20000300a00 */
[C---:B----4-:R-:W-:Y:S02]  /*90310*/  HMMA.16816.F32 R24, R4.reuse, R24, R8 ;  /* 0x000000180418723c */ /* 0x050fe40000001808 */
[----:B------:R-:W4:Y:S01]  /*90320*/  LDL.LU R11, [R1+0x9ff8] ;  /* 0x009ff800010b7983 */ /* 0x000f220000300800 */
[----:B------:R-:W2:Y:S11]  /*90330*/  LDL.LU.64 R8, [R1+0x9ff0] ;  /* 0x009ff00001087983 */ /* 0x000eb60000300a00 */
        /* <DEDUP_REMOVED lines=12> */
[----:B--2---:R-:W-:Y:S02]  /*90400*/  STL.64 [R1+0x9ec8], R26 ;  /* 0x009ec81a01007387 */ /* 0x004fe40000100a00 */
[----:B------:R0:W-:Y:S02]  /*90410*/  STL.64 [R1+0x9ec0], R24 ;  /* 0x009ec01801007387 */ /* 0x0001e40000100a00 */
[----:B0-----:R-:W2:Y:S01]  /*90420*/  LDL.LU R24, [R1+0x440] ;  /* 0x0004400001187983 */ /* 0x001ea20000300800 */
[----:B------:R-:W2:Y:S02]  /*90430*/  LDL.LU R25, [R1+0x444] ;  /* 0x0004440001197983 */ /* 0x000ea40000300800 */
[----:B------:R-:W2:Y:S02]  /*90440*/  LDL.LU R26, [R1+0x448] ;  /* 0x00044800011a7983 */ /* 0x000ea40000300800 */
[----:B------:R-:W2:Y:S01]  /*90450*/  LDL.LU R27, [R1+0x44c] ;  /* 0x00044c00011b7983 */ /* 0x000ea20000300800 */
[----:B---3--:R-:W-:Y:S01]  /*90460*/  STL.64 [R1+0x9eb8], R14 ;  /* 0x009eb80e01007387 */ /* 0x008fe20000100a00 */
[----:B----4-:R0:W-:Y:S01]  /*90470*/  STL.64 [R1+0x9eb0], R12 ;  /* 0x009eb00c01007387 */ /* 0x0101e20000100a00 */
[C---:B--2---:R-:W-:Y:S08]  /*90480*/  HMMA.16816.F32 R24, R4.reuse, R12, R24 ;  /* 0x0000000c0418723c */ /* 0x044ff00000001818 */
[----:B0-----:R-:W-:Y:S01]  /*90490*/  HMMA.16816.F32 R12, R4, R8, R16 ;  /* 0x00000008040c723c */ /* 0x001fe20000001810 */
[----:B------:R-:W0:Y:S11]  /*904a0*/  LDSM.16.MT88.4 R16, [R11+0x18180] ;  /* 0x018180000b10783b */ /* 0x000e360000004200 */
[----:B------:R-:W-:Y:S03]  /*904b0*/  @!UPT UIADD3 URZ, URZ, URZ, URZ ;  /* 0x0000003f3f3ff290 */ /* 0x000fe6000fffe03f */
[----:B------:R-:W-:Y:S01]  /*904c0*/  STL.64 [R1+0x440], R24 ;  /* 0x0004401801007387 */ /* 0x000fe20000100a00 */
[----:B------:R-:W-:Y:S02]  /*904d0*/  STL.64 [R1+0x448], R26 ;  /* 0x0004481a01007387 */ /* 0x000fe40000100a00 */
[----:B------:R-:W-:Y:S05]  /*904e0*/  STL [R1+0x9f08], R11 ;  /* 0x009f080b01007387 */ /* 0x000fea0000100800 */
[----:B------:R-:W-:Y:S01]  /*904f0*/  STL.64 [R1+0x430], R12 ;  /* 0x0004300c01007387 */ /* 0x000fe20000100a00 */
[----:B------:R-:W-:Y:S01]  /*90500*/  STL.64 [R1+0x438], R14 ;  /* 0x0004380e01007387 */ /* 0x000fe20000100a00 */
[----:B------:R1:W-:Y:S03]  /*90510*/  STL.64 [R1+0x9f00], R8 ;  /* 0x009f000801007387 */ /* 0x0003e60000100a00 */
[----:B-1----:R-:W2:Y:S01]  /*90520*/  LDL.LU R8, [R1+0x420] ;  /* 0x0004200001087983 */ /* 0x002ea20000300800 */
[----:B------:R-:W2:Y:S02]  /*90530*/  LDL.LU R9, [R1+0x424] ;  /* 0x0004240001097983 */ /* 0x000ea40000300800 */
[----:B------:R-:W3:Y:S02]  /*90540*/  LDL.LU R10, [R1+0x428] ;  /* 0x00042800010a7983 */ /* 0x000ee40000300800 */
[----:B------:R-:W3:Y:S02]  /*90550*/  LDL.LU R11, [R1+0x42c] ;  /* 0x00042c00010b7983 */ /* 0x000ee40000300800 */
[----:B------:R-:W-:-:S02]  /*90560*/  IMAD.MOV.U32 R12, RZ, RZ, R22 ;  /* 0x000000ffff0c7224 */ /* 0x000fc400078e0016 */
[----:B------:R-:W-:Y:S02]  /*90570*/  IMAD.MOV.U32 R13, RZ, RZ, R23 ;  /* 0x000000ffff0d7224 */ /* 0x000fe400078e0017 */
[----:B------:R-:W-:Y:S01]  /*90580*/  IMAD.MOV.U32 R21, RZ, RZ, R0 ;  /* 0x000000ffff157224 */ /* 0x000fe200078e0000 */
[----:B---3--:R-:W-:Y:S01]  /*90590*/  STL.64 [R1+0x9f20], R10 ;  /* 0x009f200a01007387 */ /* 0x008fe20000100a00 */
[----:B--2---:R1:W-:Y:S02]  /*905a0*/  STL.64 [R1+0x9f18], R8 ;  /* 0x009f180801007387 */ /* 0x0043e40000100a00 */
[----:B------:R-:W2:Y:S02]  /*905b0*/  LDL R20, [R1+0x50] ;  /* 0x0000500001147983 */ /* 0x000ea40000100800 */
[----:B------:R-:W3:Y:S01]  /*905c0*/  LDL.LU R0, [R1+0x9fcc] ;  /* 0x009fcc0001007983 */ /* 0x000ee20000300800 */
[----:B------:R-:W4:Y:S01]  /*905d0*/  LDL.LU R22, [R1+0x9fc8] ;  /* 0x009fc80001167983 */ /* 0x000f220000300800 */
[----:B------:R-:W3:Y:S02]  /*905e0*/  LDL.LU R23, [R1+0x9fc4] ;  /* 0x009fc40001177983 */ /* 0x000ee40000300800 */
[----:B------:R0:W-:Y:S01]  /*905f0*/  STL.64 [R1+0x9f48], R12 ;  /* 0x009f480c01007387 */ /* 0x0001e20000100a00 */
[----:B--2---:R2:W-:Y:S01]  /*90600*/  STL.64 [R1+0x9f28], R20 ;  /* 0x009f281401007387 */ /* 0x0045e20000100a00 */
[----:B-1----:R-:W4:Y:S02]  /*90610*/  LDL.LU R8, [R1+0x720] ;  /* 0x0007200001087983 */ /* 0x002f240000300800 */
[----:B------:R-:W4:Y:S02]  /*90620*/  LDL.LU R9, [R1+0x724] ;  /* 0x0007240001097983 */ /* 0x000f240000300800 */
[----:B------:R-:W4:Y:S01]  /*90630*/  LDL.LU R10, [R1+0x728] ;  /* 0x00072800010a7983 */ /* 0x000f220000300800 */
[----:B------:R-:W4:Y:S01]  /*90640*/  LDL.LU R11, [R1+0x72c] ;  /* 0x00072c00010b7983 */ /* 0x000f220000300800 */
[----:B0-----:R-:W4:Y:S02]  /*90650*/  LDL R12, [R1+0x80] ;  /* 0x00008000010c7983 */ /* 0x001f240000100800 */
[----:B---3--:R-:W-:-:S02]  /*90660*/  IMAD.MOV.U32 R13, RZ, RZ, R0 ;  /* 0x000000ffff0d7224 */ /* 0x008fc400078e0000 */
[----:B------:R-:W3:Y:S01]  /*90670*/  LDL.LU R0, [R1+0x9fc0] ;  /* 0x009fc00001007983 */ /* 0x000ee20000300800 */
[----:B--2---:R-:W-:Y:S02]  /*90680*/  IMAD.MOV.U32 R20, RZ, RZ, R2 ;  /* 0x000000ffff147224 */ /* 0x004fe400078e0002 */
[----:B------:R-:W-:Y:S01]  /*90690*/  IMAD.MOV.U32 R21, RZ, RZ, R29 ;  /* 0x000000ffff157224 */ /* 0x000fe200078e001d */
[----:B----4-:R0:W-:Y:S01]  /*906a0*/  STL.64 [R1+0x9f60], R12 ;  /* 0x009f600c01007387 */ /* 0x0101e20000100a00 */
[----:B------:R-:W-:Y:S02]  /*906b0*/  STL.64 [R1+0x9f38], R10 ;  /* 0x009f380a01007387 */ /* 0x000fe40000100a00 */
[----:B------:R-:W-:Y:S02]  /*906c0*/  STL.64 [R1+0x9f30], R8 ;  /* 0x009f300801007387 */ /* 0x000fe40000100a00 */
[----:B------:R-:W2:Y:S01]  /*906d0*/  LDL.LU R2, [R1+0x9fbc] ;  /* 0x009fbc0001027983 */ /* 0x000ea20000300800 */
[----:B------:R-:W4:Y:S01]  /*906e0*/  LDL.LU R29, [R1+0x9fb8] ;  /* 0x009fb800011d7983 */ /* 0x000f220000300800 */
[----:B0-----:R-:W-:-:S02]  /*906f0*/  IMAD.MOV.U32 R12, RZ, RZ, R23 ;  /* 0x000000ffff0c7224 */ /* 0x001fc400078e0017 */
[----:B------:R-:W-:-:S05]  /*90700*/  IMAD.MOV.U32 R13, RZ, RZ, R22 ;  /* 0x000000ffff0d7224 */ /* 0x000fca00078e0016 */
[----:B------:R-:W-:Y:S01]  /*90710*/  STL.64 [R1+0x9f78], R12 ;  /* 0x009f780c01007387 */ /* 0x000fe20000100a00 */
[----:B------:R0:W-:Y:S03]  /*90720*/  STL.64 [R1+0x9f40], R20 ;  /* 0x009f401401007387 */ /* 0x0001e60000100a00 */
[----:B0-----:R-:W2:Y:S01]  /*90730*/  LDL.LU R20, [R1+0x740] ;  /* 0x0007400001147983 */ /* 0x001ea20000300800 */
[----:B------:R-:W2:Y:S02]  /*90740*/  LDL.LU R21, [R1+0x744] ;  /* 0x0007440001157983 */ /* 0x000ea40000300800 */
[----:B------:R-:W2:Y:S02]  /*90750*/  LDL.LU R22, [R1+0x748] ;  /* 0x0007480001167983 */ /* 0x000ea40000300800 */
[----:B------:R-:W2:Y:S01]  /*90760*/  LDL.LU R23, [R1+0x74c] ;  /* 0x00074c0001177983 */ /* 0x000ea20000300800 */
[----:B------:R-:W2:Y:S04]  /*90770*/  LDL R24, [R1+0xc0] ;  /* 0x0000c00001187983 */ /* 0x000ea80000100800 */
[----:B------:R-:W3:Y:S04]  /*90780*/  LDL R12, [R1+0xa0] ;  /* 0x0000a000010c7983 */ /* 0x000ee80000100800 */
[----:B------:R-:W3:Y:S01]  /*90790*/  LDL R13, [R1+0xa4] ;  /* 0x0000a400010d7983 */ /* 0x000ee20000100800 */
[----:B----4-:R-:W-:-:S05]  /*907a0*/  IMAD.MOV.U32 R25, RZ, RZ, R29 ;  /* 0x000000ffff197224 */ /* 0x010fca00078e001d */
[----:B--2---:R-:W-:Y:S01]  /*907b0*/  STL.64 [R1+0x9fa8], R24 ;  /* 0x009fa81801007387 */ /* 0x004fe20000100a00 */
[----:B---3--:R-:W-:Y:S02]  /*907c0*/  STL.64 [R1+0x9f90], R12 ;  /* 0x009f900c01007387 */ /* 0x008fe40000100a00 */
[----:B------:R-:W-:Y:S02]  /*907d0*/  STL.64 [R1+0x9f58], R22 ;  /* 0x009f581601007387 */ /* 0x000fe40000100a00 */
[----:B------:R0:W-:Y:S02]  /*907e0*/  STL.64 [R1+0x9f50], R20 ;  /* 0x009f501401007387 */ /* 0x0001e40000100a00 */
[----:B0-----:R-:W2:Y:S01]  /*907f0*/  LDL.LU R20, [R1+0x750] ;  /* 0x0007500001147983 */ /* 0x001ea20000300800 */
[----:B------:R-:W2:Y:S02]  /*90800*/  LDL.LU R21, [R1+0x754] ;  /* 0x0007540001157983 */ /* 0x000ea40000300800 */
[----:B------:R-:W3:Y:S02]  /*90810*/  LDL.LU R22, [R1+0x758] ;  /* 0x0007580001167983 */ /* 0x000ee40000300800 */
[----:B------:R-:W3:Y:S02]  /*90820*/  LDL.LU R23, [R1+0x75c] ;  /* 0x00075c0001177983 */ /* 0x000ee40000300800 */
[----:B------:R-:W-:-:S02]  /*90830*/  IMAD.MOV.U32 R12, RZ, RZ, R2 ;  /* 0x000000ffff0c7224 */ /* 0x000fc400078e0002 */
[----:B------:R-:W-:Y:S01]  /*90840*/  IMAD.MOV.U32 R13, RZ, RZ, R0 ;  /* 0x000000ffff0d7224 */ /* 0x000fe200078e0000 */
[----:B------:R-:W4:Y:S04]  /*90850*/  LDL.64 R24, [R1+0x30] ;  /* 0x0000300001187983 */ /* 0x000f280000100a00 */
[----:B------:R0:W-:Y:S04]  /*90860*/  STL.64 [R1+0x9fb0], R12 ;  /* 0x009fb00c01007387 */ /* 0x0001e80000100a00 */
[----:B0-----:R-:W4:Y:S01]  /*90870*/  LDL.LU R12, [R1+0x7a0] ;  /* 0x0007a000010c7983 */ /* 0x001f220000300800 */
[----:B------:R-:W4:Y:S02]  /*90880*/  LDL.LU R13, [R1+0x7a4] ;  /* 0x0007a400010d7983 */ /* 0x000f240000300800 */
[----:B------:R-:W4:Y:S02]  /*90890*/  LDL.LU R14, [R1+0x7a8] ;  /* 0x0007a800010e7983 */ /* 0x000f240000300800 */
[----:B------:R-:W4:Y:S01]  /*908a0*/  LDL.LU R15, [R1+0x7ac] ;  /* 0x0007ac00010f7983 */ /* 0x000f220000300800 */
        /* <DEDUP_REMOVED lines=11> */
[----:B------:R-:W3:Y:S01]  /*90960*/  LDL.LU R23, [R1+0x77c] ;  /* 0x00077c0001177983 */ /* 0x000ee20000300800 */
[----:B----4-:R-:W-:Y:S01]  /*90970*/  HMMA.16816.F32 R12, R4, R24, R12 ;  /* 0x00000018040c723c */ /* 0x010fe2000000180c */
        /* <DEDUP_REMOVED lines=18> */
[----:B------:R0:W-:Y:S01]  /*90aa0*/  STL.64 [R1+0x7a0], R12 ;  /* 0x0007a00c01007387 */ /* 0x0001e20000100a00 */
[----:B------:R2:W-:Y:S03]  /*90ab0*/  STL.64 [R1+0x7a8], R14 ;  /* 0x0007a80e01007387 */ /* 0x0005e60000100a00 */
[----:B0-----:R-:W2:Y:S01]  /*90ac0*/  LDL.LU.64 R12, [R1+0x9fb0] ;  /* 0x009fb000010c7983 */ /* 0x001ea20000300a00 */
[----:B------:R-:W4:Y:S02]  /*90ad0*/  LDL.LU.64 R24, [R1+0x9fa8] ;  /* 0x009fa80001187983 */ /* 0x000f240000300a00 */
[C---:B----4-:R-:W-:Y:S01]  /*90ae0*/  HMMA.16816.F32 R24, R4.reuse, R24, R16 ;  /* 0x000000180418723c */ /* 0x050fe20000001810 */
[----:B------:R-:W4:Y:S11]  /*90af0*/  LDL.LU R16, [R1+0x400] ;  /* 0x0004000001107983 */ /* 0x000f360000300800 */
[----:B------:R-:W-:Y:S11]  /*90b00*/  @!UPT UIADD3 URZ, URZ, URZ, URZ ;  /* 0x0000003f3f3ff290 */ /* 0x000ff6000fffe03f */
[----:B------:R-:W-:Y:S01]  /*90b10*/  STL.64 [R1+0x790], R24 ;  /* 0x0007901801007387 */ /* 0x000fe20000100a00 */
[----:B------:R-:W-:Y:S02]  /*90b20*/  STL.64 [R1+0x798], R26 ;  /* 0x0007981a01007387 */ /* 0x000fe40000100a00 */
[----:B------:R-:W4:Y:S02]  /*90b30*/  LDL.LU R17, [R1+0x404] ;  /* 0x0004040001117983 */ /* 0x000f240000300800 */
[----:B------:R-:W3:Y:S01]  /*90b40*/  LDL.LU R18, [R1+0x408] ;  /* 0x0004080001127983 */ /* 0x000ee20000300800 */
[----:B------:R-:W3:Y:S01]  /*90b50*/  LDL.LU R19, [R1+0x40c] ;  /* 0x00040c0001137983 */ /* 0x000ee20000300800 */
[C---:B--2---:R-:W-:Y:S03]  /*90b60*/  HMMA.16816.F32 R12, R4.reuse, R12, R20 ;  /* 0x0000000c040c723c */ /* 0x044fe60000001814 */
[----:B---3--:R-:W-:Y:S01]  /*90b70*/  STL.64 [R1+0x9ee8], R18 ;  /* 0x009ee81201007387 */ /* 0x008fe20000100a00 */
[----:B----4-:R0:W-:Y:S03]  /*90b80*/  STL.64 [R1+0x9ee0], R16 ;  /* 0x009ee01001007387 */ /* 0x0101e60000100a00 */
[----:B0-----:R-:W2:Y:S01]  /*90b90*/  LDL.LU R16, [R1+0x410] ;  /* 0x0004100001107983 */ /* 0x001ea20000300800 */
[----:B------:R-:W2:Y:S02]  /*90ba0*/  LDL.LU R17, [R1+0x414] ;  /* 0x0004140001117983 */ /* 0x000ea40000300800 */
[----:B------:R-:W2:Y:S02]  /*90bb0*/  LDL.LU R18, [R1+0x418] ;  /* 0x0004180001127983 */ /* 0x000ea40000300800 */
[----:B------:R-:W2:Y:S01]  /*90bc0*/  LDL.LU R19, [R1+0x41c] ;  /* 0x00041c0001137983 */ /* 0x000ea20000300800 */
[----:B------:R-:W3:Y:S01]  /*90bd0*/  LDL.64 R24, [R1] ;  /* 0x0000000001187983 */ /* 0x000ee20000100a00 */
[----:B------:R-:W4:Y:S02]  /*90be0*/  LDL.LU.64 R22, [R1+0x9fa0] ;  /* 0x009fa00001167983 */ /* 0x000f240000300a00 */
[----:B------:R-:W4:Y:S07]  /*90bf0*/  LDL.LU.64 R20, [R1+0x9f98] ;  /* 0x009f980001147983 */ /* 0x000f2e0000300a00 */
[----:B------:R0:W-:Y:S01]  /*90c00*/  STL.64 [R1+0x780], R12 ;  /* 0x0007800c01007387 */ /* 0x0001e20000100a00 */
[----:B------:R4:W-:Y:S04]  /*90c10*/  STL.64 [R1+0x788], R14 ;  /* 0x0007880e01007387 */ /* 0x0009e80000100a00 */
        /* <DEDUP_REMOVED lines=32> */
[----:B--2---:R-:W-:Y:S01]  /*90e20*/  STL.64 [R1+0x9ed8], R14 ;  /* 0x009ed80e01007387 */ /* 0x004fe20000100a00 */
[----:B------:R0:W-:Y:S03]  /*90e30*/  STL.64 [R1+0x9ed0], R12 ;  /* 0x009ed00c01007387 */ /* 0x0001e60000100a00 */
[----:B0-----:R-:W3:Y:S01]  /*90e40*/  LDL.LU R12, [R1+0x3f0] ;  /* 0x0003f000010c7983 */ /* 0x001ee20000300800 */
[----:B------:R-:W3:Y:S02]  /*90e50*/  LDL.LU R13, [R1+0x3f4] ;  /* 0x0003f400010d7983 */ /* 0x000ee40000300800 */
[----:B------:R-:W3:Y:S02]  /*90e60*/  LDL.LU R14, [R1+0x3f8] ;  /* 0x0003f800010e7983 */ /* 0x000ee40000300800 */
[----:B------:R-:W3:Y:S01]  /*90e70*/  LDL.LU R15, [R1+0x3fc] ;  /* 0x0003fc00010f7983 */ /* 0x000ee20000300800 */
[----:B------:R-:W2:Y:S01]  /*90e80*/  LDL.LU.64 R10, [R1+0x9f38] ;  /* 0x009f3800010a7983 */ /* 0x000ea20000300a00 */
[----:B------:R-:W2:Y:S11]  /*90e90*/  LDL.LU.64 R8, [R1+0x9f30] ;  /* 0x009f300001087983 */ /* 0x000eb60000300a00 */
        /* <DEDUP_REMOVED lines=11> */
[----:B------:R-:W2:Y:S01]  /*90f50*/  LDL.LU R11, [R1+0x9f08] ;  /* 0x009f0800010b7983 */ /* 0x000ea20000300800 */
[----:B------:R-:W4:Y:S02]  /*90f60*/  LDL.LU.64 R8, [R1+0x9f00] ;  /* 0x009f000001087983 */ /* 0x000f240000300a00 */
[----:B------:R-:W-:-:S02]  /*90f70*/  IMAD.MOV.U32 R3, RZ, RZ, R21 ;  /* 0x000000ffff037224 */ /* 0x000fc400078e0015 */
[----:B------:R-:W-:Y:S11]  /*90f80*/  IMAD.MOV.U32 R10, RZ, RZ, R20 ;  /* 0x000000ffff0a7224 */ /* 0x000ff600078e0014 */
[----:B------:R-:W-:Y:S05]  /*90f90*/  @!UPT UIADD3 URZ, URZ, URZ, URZ ;  /* 0x0000003f3f3ff290 */ /* 0x000fea000fffe03f */
[----:B------:R0:W-:Y:S01]  /*90fa0*/  STL.64 [R1+0x420], R4 ;  /* 0x0004200401007387 */ /* 0x0001e20000100a00 */
[----:B------:R-:W-:Y:S02]  /*90fb0*/  STL.64 [R1+0x428], R6 ;  /* 0x0004280601007387 */ /* 0x000fe40000100a00 */
[----:B-1----:R-:W3:Y:S02]  /*90fc0*/  LDL.LU.64 R22, [R1+0x9ef8] ;  /* 0x009ef80001167983 */ /* 0x002ee40000300a00 */
[----:B------:R-:W3:Y:S01]  /*90fd0*/  LDL.LU.64 R20, [R1+0x9ef0] ;  /* 0x009ef00001147983 */ /* 0x000ee20000300a00 */
[----:B0-----:R-:W3:Y:S04]  /*90fe0*/  LDL.64 R4, [R1+0x10] ;  /* 0x0000100001047983 */ /* 0x001ee80000100a00 */
[----:B--2---:R-:W-:Y:S01]  /*90ff0*/  STL.64 [R1+0x9ea8], R10 ;  /* 0x009ea80a01007387 */ /* 0x004fe20000100a00 */
[----:B----4-:R0:W-:Y:S03]  /*91000*/  STL.64 [R1+0x9ea0], R8 ;  /* 0x009ea00801007387 */ /* 0x0101e60000100a00 */
[----:B0-----:R-:W3:Y:S02]  /*91010*/  LDL.64 R8, [R1+0x20] ;  /* 0x0000200001087983 */ /* 0x001ee40000100a00 */
[C---:B---3--:R-:W-:Y:S11]  /*91020*/  HMMA.16816.F32 R16, R20.reuse, R8, R16 ;  /* 0x000000081410723c */ /* 0x048ff60000001810 */
[----:B------:R-:W-:Y:S11]  /*91030*/  @!UPT UIADD3 URZ, URZ, URZ, URZ ;  /* 0x0000003f3f3ff290 */ /* 0x000ff6000fffe03f */
[----:B------:R-:W-:Y:S01]  /*91040*/  @!UPT UIADD3 URZ, URZ, URZ, URZ ;  /* 0x0000003f3f3ff290 */ /* 0x000fe2000fffe03f */
[----:B------:R-:W-:Y:S01]  /*91050*/  STL.64 [R1+0x410], R16 ;  /* 0x0004101001007387 */ /* 0x000fe20000100a00 */
[----:B------:R0:W-:Y:S03]  /*91060*/  STL.64 [R1+0x418], R18 ;  /* 0x0004181201007387 */ /* 0x0001e60000100a00 */
[----:B0-----:R-:W2:Y:S01]  /*91070*/  LDL.LU.64 R18, [R1+0x9ee8] ;  /* 0x009ee80001127983 */ /* 0x001ea20000300a00 */
[----:B------:R-:W2:Y:S01]  /*91080*/  LDL.LU.64 R16, [R1+0x9ee0] ;  /* 0x009ee00001107983 */ /* 0x000ea20000300a00 */
[C---:B------:R-:W-:Y:S01]  /*91090*/  HMMA.16816.F32 R12, R20.reuse, R24, R12 ;  /* 0x00000018140c723c */ /* 0x040fe2000000180c */
[----:B------:R-:W-:Y:S02]  /*910a0*/  IMAD.MOV.U32 R2, RZ, RZ, R8 ;  /* 0x000000ffff027224 */ /* 0x000fe400078e0008 */
[----:B------:R-:W-:Y:S01]  /*910b0*/  IMAD.MOV.U32 R0, RZ, RZ, R9 ;  /* 0x000000ffff007224 */ /* 0x000fe200078e0009 */
[----:B------:R-:W3:Y:S01]  /*910c0*/  LDL.LU R8, [R1+0x3d0] ;  /* 0x0003d00001087983 */ /* 0x000ee20000300800 */
[----:B------:R-:W3:Y:S02]  /*910d0*/  LDL.LU R9, [R1+0x3d4] ;  /* 0x0003d40001097983 */ /* 0x000ee40000300800 */
[----:B------:R-:W3:Y:S02]  /*910e0*/  LDL.LU R10, [R1+0x3d8] ;  /* 0x0003d800010a7983 */ /* 0x000ee40000300800 */
[----:B------:R-:W3:Y:S01]  /*910f0*/  LDL.LU R11, [R1+0x3dc] ;  /* 0x0003dc00010b7983 */ /* 0x000ee20000300800 */
[----:B--2---:R-:W-:Y:S11]  /*91100*/  HMMA.16816.F32 R16, R20, R4, R16 ;  /* 0x000000041410723c */ /* 0x004ff60000001810 */
[----:B------:R-:W-:Y:S11]  /*91110*/  @!UPT UIADD3 URZ, URZ, URZ, URZ ;  /* 0x0000003f3f3ff290 */ /* 0x000ff6000fffe03f */
[----:B------:R-:W-:Y:S01]  /*91120*/  @!UPT UIADD3 URZ, URZ, URZ, URZ ;  /* 0x0000003f3f3ff290 */ /* 0x000fe2000fffe03f */
        /* <DEDUP_REMOVED lines=9> */
[----:B------:R0:W-:Y:S02]  /*911c0*/  STL.64 [R1+0x3f8], R14 ;  /* 0x0003f80e01007387 */ /* 0x0001e40000100a00 */
[----:B-1----:R-:W-:-:S02]  /*911d0*/  IMAD.MOV.U32 R19, RZ, RZ, R24 ;  /* 0x000000ffff137224 */ /* 0x002fc400078e0018 */
[----:B------:R-:W-:Y:S01]  /*911e0*/  IMAD.MOV.U32 R18, RZ, RZ, R25 ;  /* 0x000000ffff127224 */ /* 0x000fe200078e0019 */
[----:B0-----:R-:W4:Y:S01]  /*911f0*/  LDL.LU.64 R14, [R1+0x9ed8] ;  /* 0x009ed800010e7983 */ /* 0x001f220000300a00 */
[----:B------:R-:W4:Y:S02]  /*91200*/  LDL.LU.64 R12, [R1+0x9ed0] ;  /* 0x009ed000010c7983 */ /* 0x000f240000300a00 */
[----:B------:R-:W2:Y:S02]  /*91210*/  LDL.LU.64 R26, [R1+0x9ec8] ;  /* 0x009ec800011a7983 */ /* 0x000ea40000300a00 */
[----:B------:R-:W4:Y:S01]  /*91220*/  LDL.LU.64 R24, [R1+0x9ec0] ;  /* 0x009ec00001187983 */ /* 0x000f220000300a00 */
[----:B------:R-:W-:Y:S01]  /*91230*/  STL.64 [R1+0x9e78], R18 ;  /* 0x009e781201007387 */ /* 0x000fe20000100a00 */
[----:B------:R0:W-:Y:S03]  /*91240*/  STL.64 [R1+0x9e70], R16 ;  /* 0x009e701001007387 */ /* 0x0001e60000100a00 */
[----:B0-----:R-:W2:Y:S01]  /*91250*/  LDL.64 R16, [R1+0xc0] ;  /* 0x0000c00001107983 */ /* 0x001ea20000100a00 */
[C---:B----4-:R-:W-:Y:S03]  /*91260*/  HMMA.16816.F32 R12, R20.reuse, R24, R12 ;  /* 0x00000018140c723c */ /* 0x050fe6000000180c */
[----:B--2---:R-:W-:Y:S11]  /*91270*/  STL.64 [R1+0x9e88], R16 ;  /* 0x009e881001007387 */ /* 0x004ff60000100a00 */
[----:B------:R-:W-:Y:S09]  /*91280*/  @!UPT UIADD3 URZ, URZ, URZ, URZ ;  /* 0x0000003f3f3ff290 */ /* 0x000ff2000fffe03f */
[----:B------:R-:W-:Y:S01]  /*91290*/  STL.64 [R1+0x3e0], R12 ;  /* 0x0003e00c01007387 */ /* 0x000fe20000100a00 */
[----:B------:R0:W-:Y:S03]  /*912a0*/  STL.64 [R1+0x3e8], R14 ;  /* 0x0003e80e01007387 */ /* 0x0001e60000100a00 */
[----:B0-----:R-:W2:Y:S01]  /*912b0*/  LDL.LU.64 R14, [R1+0x9eb8] ;  /* 0x009eb800010e7983 */ /* 0x001ea20000300a00 */
[----:B------:R-:W3:Y:S02]  /*912c0*/  LDL.LU.64 R12, [R1+0x9eb0] ;  /* 0x009eb000010c7983 */ /* 0x000ee40000300a00 */
[----:B------:R-:W-:Y:S02]  /*912d0*/  STL.64 [R1+0x9d88], R26 ;  /* 0x009d881a01007387 */ /* 0x000fe40000100a00 */
[----:B------:R0:W-:Y:S02]  /*912e0*/  STL.64 [R1+0x9d80], R24 ;  /* 0x009d801801007387 */ /* 0x0001e40000100a00 */
[----:B0-----:R-:W4:Y:S04]  /*912f0*/  LDL.64 R24, [R1+0xb0] ;  /* 0x0000b00001187983 */ /* 0x001f280000100a00 */
[----:B----4-:R0:W-:Y:S04]  /*91300*/  STL.64 [R1+0x9e80], R24 ;  /* 0x009e801801007387 */ /* 0x0101e80000100a00 */
[----:B0-----:R-:W4:Y:S01]  /*91310*/  LDL.LU R24, [R1+0x700] ;  /* 0x0007000001187983 */ /* 0x001f220000300800 */
[----:B------:R-:W4:Y:S02]  /*91320*/  LDL.LU R25, [R1+0x704] ;  /* 0x0007040001197983 */ /* 0x000f240000300800 */
[----:B------:R-:W2:Y:S02]  /*91330*/  LDL.LU R26, [R1+0x708] ;  /* 0x00070800011a7983 */ /* 0x000ea40000300800 */
[----:B------:R-:W2:Y:S01]  /*91340*/  LDL.LU R27, [R1+0x70c] ;  /* 0x00070c00011b7983 */ /* 0x000ea20000300800 */
[----:B---3--:R-:W-:Y:S01]  /*91350*/  HMMA.16816.F32 R8, R20, R12, R8 ;  /* 0x0000000c1408723c */ /* 0x008fe20000001808 */
[----:B--2---:R-:W-:Y:S01]  /*91360*/  STL.64 [R1+0x9e98], R26 ;  /* 0x009e981a01007387 */ /* 0x004fe20000100a00 */
[----:B----4-:R0:W-:Y:S03]  /*91370*/  STL.64 [R1+0x9e90], R24 ;  /* 0x009e901801007387 */ /* 0x0101e60000100a00 */
[----:B0-----:R-:W2:Y:S01]  /*91380*/  LDL.LU R24, [R1+0x710] ;  /* 0x0007100001187983 */ /* 0x001ea20000300800 */
[----:B------:R-:W2:Y:S02]  /*91390*/  LDL.LU R25, [R1+0x714] ;  /* 0x0007140001197983 */ /* 0x000ea40000300800 */
[----:B------:R-:W2:Y:S02]  /*913a0*/  LDL.LU R26, [R1+0x718] ;  /* 0x00071800011a7983 */ /* 0x000ea40000300800 */
[----:B------:R-:W2:Y:S11]  /*913b0*/  LDL.LU R27, [R1+0x71c] ;  /* 0x00071c00011b7983 */ /* 0x000eb60000300800 */
[----:B------:R-:W-:Y:S02]  /*913c0*/  @!UPT UIADD3 URZ, URZ, URZ, URZ ;  /* 0x0000003f3f3ff290 */ /* 0x000fe4000fffe03f */
[----:B------:R-:W-:Y:S01]  /*913d0*/  STL.64 [R1+0x3d0], R8 ;  /* 0x0003d00801007387 */ /* 0x000fe20000100a00 */
[----:B------:R0:W-:Y:S03]  /*913e0*/  STL.64 [R1+0x3d8], R10 ;  /* 0x0003d80a01007387 */ /* 0x0001e60000100a00 */
[----:B0-----:R-:W3:Y:S01]  /*913f0*/  LDL.LU.64 R10, [R1+0x9ea8] ;  /* 0x009ea800010a7983 */ /* 0x001ee20000300a00 */
[----:B------:R-:W4:Y:S02]  /*91400*/  LDL.LU.64 R8, [R1+0x9ea0] ;  /* 0x009ea00001087983 */ /* 0x000f240000300a00 */
        /* <DEDUP_REMOVED lines=8> */
[C---:B----4-:R-:W-:Y:S11]  /*91490*/  HMMA.16816.F32 R4, R20.reuse, R8, R4 ;  /* 0x000000081404723c */ /* 0x050ff60000001804 */
[----:B------:R-:W-:Y:S11]  /*914a0*/  @!UPT UIADD3 URZ, URZ, URZ, URZ ;  /* 0x0000003f3f3ff290 */ /* 0x000ff6000fffe03f */
[----:B------:R-:W-:Y:S01]  /*914b0*/  @!UPT UIADD3 URZ, URZ, URZ, URZ ;  /* 0x0000003f3f3ff290 */ /* 0x000fe2000fffe03f */
[----:B------:R-:W-:Y:S01]  /*914c0*/  STL.64 [R1+0x3c0], R4 ;  /* 0x0003c00401007387 */ /* 0x000fe20000100a00 */
[----:B------:R-:W-:Y:S02]  /*914d0*/  STL.64 [R1+0x3c8], R6 ;  /* 0x0003c80601007387 */ /* 0x000fe40000100a00 */
[----:B---3--:R-:W0:Y:S01]  /*914e0*/  LDSM.16.MT88.4 R4, [R11+0x18200] ;  /* 0x018200000b04783b */ /* 0x008e220000004200 */
[C---:B--2---:R-:W-:Y:S01]  /*914f0*/  HMMA.16816.F32 R16, R20.reuse, R16, R24 ;  /* 0x000000101410723c */ /* 0x044fe20000001818 */
[----:B0-----:R-:W-:Y:S02]  /*91500*/  STL.64 [R1+0x9c98], R6 ;  /* 0x009c980601007387 */ /* 0x001fe40000100a00 */
[----:B------:R-:W-:Y:S02]  /*91510*/  STL.64 [R1+0x9c90], R4 ;  /* 0x009c900401007387 */ /* 0x000fe40000100a00 */
[----:B------:R-:W2:Y:S02]  /*91520*/  LDL.LU.64 R26, [R1+0x9e98] ;  /* 0x009e9800011a7983 */ /* 0x000ea40000300a00 */
[----:B------:R-:W2:Y:S11]  /*91530*/  LDL.LU.64 R24, [R1+0x9e90] ;  /* 0x009e900001187983 */ /* 0x000eb60000300a00 */
[----:B------:R-:W-:Y:S05]  /*91540*/  @!UPT UIADD3 URZ, URZ, URZ, URZ ;  /* 0x0000003f3f3ff290 */ /* 0x000fea000fffe03f */
        /* <DEDUP_REMOVED lines=8> */
[----:B0-----:R-:W2:Y:S01]  /*915d0*/  LDL.LU.64 R24, [R1+0x9e80] ;  /* 0x009e800001187983 */ /* 0x001ea20000300a00 */
[----:B------:R-:W-:Y:S02]  /*915e0*/  IMAD.MOV.U32 R5, RZ, RZ, R3 ;  /* 0x000000ffff057224 */ /* 0x000fe400078e0003 */
[----:B------:R-:W-:Y:S02]  /*915f0*/  IMAD.MOV.U32 R3, RZ, RZ, R17 ;  /* 0x000000ffff037224 */ /* 0x000fe400078e0011 */
[----:B------:R-:W-:Y:S01]  /*91600*/  IMAD.MOV.U32 R6, RZ, RZ, R16 ;  /* 0x000000ffff067224 */ /* 0x000fe200078e0010 */
[----:B------:R-:W3:Y:S01]  /*91610*/  LDL.LU.64 R18, [R1+0x9e78] ;  /* 0x009e780001127983 */ /* 0x000ee20000300a00 */
[----:B------:R-:W4:Y:S02]  /*91620*/  LDL.LU.64 R16, [R1+0x9e70] ;  /* 0x009e700001107983 */ /* 0x000f240000300a00 */
[----:B------:R-:W-:Y:S01]  /*91630*/  STL [R1+0x9d54], R3 ;  /* 0x009d540301007387 */ /* 0x000fe20000100800 */
        /* <DEDUP_REMOVED lines=11> */
[----:B------:R-:W-:Y:S02]  /*916f0*/  IMAD.MOV.U32 R10, RZ, RZ, R24 ;  /* 0x000000ffff0a7224 */ /* 0x000fe400078e0018 */
[----:B------:R-:W-:Y:S02]  /*91700*/  IMAD.MOV.U32 R7, RZ, RZ, R25 ;  /* 0x000000ffff077224 */ /* 0x000fe400078e0019 */
[----:B---3--:R-:W-:Y:S02]  /*91710*/  IMAD.MOV.U32 R24, RZ, RZ, R19 ;  /* 0x000000ffff187224 */ /* 0x008fe400078e0013 */
[----:B------:R-:W-:Y:S01]  /*91720*/  IMAD.MOV.U32 R25, RZ, RZ, R18 ;  /* 0x000000ffff197224 */ /* 0x000fe200078e0012 */
[----:B--2---:R-:W-:Y:S01]  /*91730*/  STL.64 [R1+0x9d98], R14 ;  /* 0x009d980e01007387 */ /* 0x004fe20000100a00 */
        /* <DEDUP_REMOVED lines=10> */
[----:B------:R-:W-:Y:S01]  /*917e0*/  STL.64 [R1+0x9db8], R24 ;  /* 0x009db81801007387 */ /* 0x000fe20000100a00 */
[----:B0-----:R-:W2:Y:S01]  /*917f0*/  LDL.LU R12, [R1+0x390] ;  /* 0x00039000010c7983 */ /* 0x001ea20000300800 */
[----:B------:R-:W2:Y:S02]  /*91800*/  LDL.LU R13, [R1+0x394] ;  /* 0x00039400010d7983 */ /* 0x000ea40000300800 */
[----:B------:R-:W3:Y:S02]  /*91810*/  LDL.LU R14, [R1+0x398] ;  /* 0x00039800010e7983 */ /* 0x000ee40000300800 */
[----:B------:R-:W3:Y:S01]  /*91820*/  LDL.LU R15, [R1+0x39c] ;  /* 0x00039c00010f7983 */ /* 0x000ee20000300800 */
[----:B------:R-:W4:Y:S01]  /*91830*/  LDL.LU R16, [R1+0x3b0] ;  /* 0x0003b00001107983 */ /* 0x000f220000300800 */
[----:B------:R-:W4:Y:S02]  /*91840*/  LDL.LU R17, [R1+0x3b4] ;  /* 0x0003b40001117983 */ /* 0x000f240000300800 */
[----:B------:R-:W2:Y:S02]  /*91850*/  LDL.LU R18, [R1+0x3b8] ;  /* 0x0003b80001127983 */ /* 0x000ea40000300800 */
[----:B------:R-:W2:Y:S02]  /*91860*/  LDL.LU R19, [R1+0x3bc] ;  /* 0x0003bc0001137983 */ /* 0x000ea40000300800 */
[----:B--2---:R-:W-:Y:S01]  /*91870*/  STL.64 [R1+0x9de8], R18 ;  /* 0x009de81201007387 */ /* 0x004fe20000100a00 */
[----:B----4-:R0:W-:Y:S03]  /*91880*/  STL.64 [R1+0x9de0], R16 ;  /* 0x009de01001007387 */ /* 0x0101e60000100a00 */
[----:B0-----:R-:W2:Y:S04]  /*91890*/  LDL.64 R16, [R1+0x50] ;  /* 0x0000500001107983 */ /* 0x001ea80000100a00 */
[----:B--2---:R0:W-:Y:S04]  /*918a0*/  STL.64 [R1+0x9df8], R16 ;  /* 0x009df81001007387 */ /* 0x0041e80000100a00 */
[----:B0-----:R-:W2:Y:S04]  /*918b0*/  LDL.64 R16, [R1+0x60] ;  /* 0x0000600001107983 */ /* 0x001ea80000100a00 */
[----:B--2---:R0:W-:Y:S01]  /*918c0*/  STL.64 [R1+0x9e10], R16 ;  /* 0x009e101001007387 */ /* 0x0041e20000100a00 */
[----:B---3--:R-:W-:Y:S02]  /*918d0*/  STL.64 [R1+0x9dc8], R14 ;  /* 0x009dc80e01007387 */ /* 0x008fe40000100a00 */
[----:B------:R-:W-:Y:S01]  /*918e0*/  STL.64 [R1+0x9dc0], R12 ;  /* 0x009dc00c01007387 */ /* 0x000fe20000100a00 */
[----:B0-----:R-:W2:Y:S04]  /*918f0*/  LDL.64 R16, [R1+0x70] ;  /* 0x0000700001107983 */ /* 0x001ea80000100a00 */
[----:B--2---:R0:W-:Y:S04]  /*91900*/  STL.64 [R1+0x9e28], R16 ;  /* 0x009e281001007387 */ /* 0x0041e80000100a00 */
[----:B0-----:R-:W2:Y:S01]  /*91910*/  LDL.64 R16, [R1+0x80] ;  /* 0x0000800001107983 */ /* 0x001ea20000100a00 */
[----:B------:R-:W-:-:S02]  /*91920*/  IMAD.MOV.U32 R24, RZ, RZ, R2 ;  /* 0x000000ffff187224 */ /* 0x000fc400078e0002 */
[----:B------:R-:W-:Y:S01]  /*91930*/  IMAD.MOV.U32 R25, RZ, RZ, R0 ;  /* 0x000000ffff197224 */ /* 0x000fe200078e0000 */
[----:B--2---:R0:W-:Y:S04]  /*91940*/  STL.64 [R1+0x9e40], R16 ;  /* 0x009e401001007387 */ /* 0x0041e80000100a00 */
[----:B0-----:R-:W2:Y:S04]  /*91950*/  LDL.64 R16, [R1+0x90] ;  /* 0x0000900001107983 */ /* 0x001ea80000100a00 */
[----:B--2---:R-:W-:Y:S01]  /*91960*/  STL.64 [R1+0x9e58], R16 ;  /* 0x009e581001007387 */ /* 0x004fe20000100a00 */
[----:B------:R0:W-:Y:S03]  /*91970*/  STL.64 [R1+0x9df0], R24 ;  /* 0x009df01801007387 */ /* 0x0001e60000100a00 */
[----:B0-----:R-:W2:Y:S01]  /*91980*/  LDL.LU R24, [R1+0x690] ;  /* 0x0006900001187983 */ /* 0x001ea20000300800 */
[----:B------:R-:W2:Y:S02]  /*91990*/  LDL.LU R25, [R1+0x694] ;  /* 0x0006940001197983 */ /* 0x000ea40000300800 */
[----:B------:R-:W3:Y:S02]  /*919a0*/  LDL.LU R26, [R1+0x698] ;  /* 0x00069800011a7983 */ /* 0x000ee40000300800 */
[----:B------:R-:W3:Y:S01]  /*919b0*/  LDL.LU R27, [R1+0x69c] ;  /* 0x00069c00011b7983 */ /* 0x000ee20000300800 */
[----:B------:R-:W4:Y:S04]  /*919c0*/  LDL.64 R16, [R1+0xa0] ;  /* 0x0000a00001107983 */ /* 0x000f280000100a00 */
        /* <DEDUP_REMOVED lines=34> */
[----:B------:R-:W-:Y:S01]  /*91bf0*/  STL [R1+0x9d5c], R7 ;  /* 0x009d5c0701007387 */ /* 0x000fe20000100800 */
[----:B------:R-:W-:Y:S02]  /*91c00*/  STL [R1+0x9d58], R10 ;  /* 0x009d580a01007387 */ /* 0x000fe40000100800 */
[----:B----4-:R-:W-:-:S02]  /*91c10*/  IMAD.MOV.U32 R2, RZ, RZ, R16 ;  /* 0x000000ffff027224 */ /* 0x010fc400078e0010 */
        /* <DEDUP_REMOVED lines=55> */
[----:B0-----:R-:W3:Y:S01]  /*91f90*/  LDL.LU.64 R24, [R1+0x9df0] ;  /* 0x009df00001187983 */ /* 0x001ee20000300a00 */
[----:B------:R-:W2:Y:S02]  /*91fa0*/  LDL.LU.64 R18, [R1+0x9de8] ;  /* 0x009de80001127983 */ /* 0x000ea40000300a00 */
[----:B------:R-:W2:Y:S02]  /*91fb0*/  LDL.LU.64 R16, [R1+0x9de0] ;  /* 0x009de00001107983 */ /* 0x000ea40000300a00 */
        /* <DEDUP_REMOVED lines=31> */
[----:B0-----:R-:W4:Y:S01]  /*921b0*/  LDL.LU.64 R26, [R1+0x9d88] ;  /* 0x009d8800011a7983 */ /* 0x001f220000300a00 */
[----:B------:R-:W3:Y:S02]  /*921c0*/  LDL.LU.64 R24, [R1+0x9d80] ;  /* 0x009d800001187983 */ /* 0x000ee40000300a00 */
        /* <DEDUP_REMOVED lines=8> */
[----:B------:R0:W-:Y:S02]  /*92250*/  STL.64 [R1+0x9c50], R24 ;  /* 0x009c501801007387 */ /* 0x0001e40000100a00 */
[----:B0-----:R-:W2:Y:S01]  /*92260*/  LDL.LU R24, [R1+0x360] ;  /* 0x0003600001187983 */ /* 0x001ea20000300800 */
[----:B------:R-:W2:Y:S02]  /*92270*/  LDL.LU R25, [R1+0x364] ;  /* 0x0003640001197983 */ /* 0x000ea40000300800 */
[----:B------:R-:W2:Y:S02]  /*92280*/  LDL.LU R26, [R1+0x368] ;  /* 0x00036800011a7983 */ /* 0x000ea40000300800 */
[----:B------:R-:W2:Y:S02]  /*92290*/  LDL.LU R27, [R1+0x36c] ;  /* 0x00036c00011b7983 */ /* 0x000ea40000300800 */
[C---:B--2---:R-:W-:Y:S01]  /*922a0*/  HMMA.16816.F32 R24, R16.reuse, R12, R24 ;  /* 0x0000000c1018723c */ /* 0x044fe20000001818 */
[----:B---3--:R-:W-:Y:S01]  /*922b0*/  STL.64 [R1+0x9c48], R14 ;  /* 0x009c480e01007387 */ /* 0x008fe20000100a00 */
[----:B------:R0:W-:Y:S11]  /*922c0*/  STL.64 [R1+0x9c40], R12 ;  /* 0x009c400c01007387 */ /* 0x0001f60000100a00 */
[----:B------:R-:W-:Y:S10]  /*922d0*/  @!UPT UIADD3 URZ, URZ, URZ, URZ ;  /* 0x0000003f3f3ff290 */ /* 0x000ff4000fffe03f */
[----:B------:R1:W-:Y:S01]  /*922e0*/  STL.64 [R1+0x360], R24 ;  /* 0x0003601801007387 */ /* 0x0003e20000100a00 */
[----:B------:R-:W-:Y:S01]  /*922f0*/  STL.64 [R1+0x368], R26 ;  /* 0x0003681a01007387 */ /* 0x000fe20000100a00 */
[C---:B------:R-:W-:Y:S01]  /*92300*/  HMMA.16816.F32 R20, R16.reuse, R8, R20 ;  /* 0x000000081014723c */ /* 0x040fe20000001814 */
[----:B0-----:R-:W2:Y:S01]  /*92310*/  LDL R12, [R1+0x30] ;  /* 0x00003000010c7983 */ /* 0x001ea20000100800 */
[----:B------:R-:W2:Y:S04]  /*92320*/  LDL R13, [R1+0x34] ;  /* 0x00003400010d7983 */ /* 0x000ea80000100800 */
[----:B-1----:R-:W3:Y:S04]  /*92330*/  LDL.64 R24, [R1] ;  /* 0x0000000001187983 */ /* 0x002ee80000100a00 */
[----:B---3--:R0:W-:Y:S11]  /*92340*/  STL.64 [R1+0x9c70], R24 ;  /* 0x009c701801007387 */ /* 0x0081f60000100a00 */
[----:B------:R-:W-:Y:S02]  /*92350*/  @!UPT UIADD3 URZ, URZ, URZ, URZ ;  /* 0x0000003f3f3ff290 */ /* 0x000fe4000fffe03f */
[----:B------:R-:W-:Y:S02]  /*92360*/  STL.64 [R1+0x350], R20 ;  /* 0x0003501401007387 */ /* 0x000fe40000100a00 */
[----:B------:R-:W-:Y:S02]  /*92370*/  STL.64 [R1+0x358], R22 ;  /* 0x0003581601007387 */ /* 0x000fe40000100a00 */
[----:B------:R-:W1:Y:S04]  /*92380*/  LDSM.16.MT88.4 R20, [R11+0x18280] ;  /* 0x018280000b14783b */ /* 0x000e680000004200 */
[----:B0-----:R-:W2:Y:S01]  /*92390*/  LDL.LU R24, [R1+0x340] ;  /* 0x0003400001187983 */ /* 0x001ea20000300800 */
[----:B------:R-:W2:Y:S02]  /*923a0*/  LDL.LU R25, [R1+0x344] ;  /* 0x0003440001197983 */ /* 0x000ea40000300800 */
[----:B------:R-:W2:Y:S02]  /*923b0*/  LDL.LU R26, [R1+0x348] ;  /* 0x00034800011a7983 */ /* 0x000ea40000300800 */
[----:B------:R-:W2:Y:S01]  /*923c0*/  LDL.LU R27, [R1+0x34c] ;  /* 0x00034c00011b7983 */ /* 0x000ea20000300800 */
[----:B------:R-:W-:Y:S01]  /*923d0*/  STL [R1+0x9c38], R11 ;  /* 0x009c380b01007387 */ /* 0x000fe20000100800 */
[----:B------:R-:W-:Y:S03]  /*923e0*/  STL.64 [R1+0x9c30], R8 ;  /* 0x009c300801007387 */ /* 0x000fe60000100a00 */
[----:B-1----:R-:W-:Y:S01]  /*923f0*/  STL.64 [R1+0x9b98], R22 ;  /* 0x009b981601007387 */ /* 0x002fe20000100a00 */
[----:B------:R0:W-:Y:S03]  /*92400*/  STL.64 [R1+0x9b90], R20 ;  /* 0x009b901401007387 */ /* 0x0001e60000100a00 */
[----:B0-----:R-:W3:Y:S01]  /*92410*/  LDL.LU R20, [R1+0x2a0] ;  /* 0x0002a00001147983 */ /* 0x001ee20000300800 */
[----:B--2---:R-:W-:Y:S11]  /*92420*/  HMMA.16816.F32 R12, R16, R12, R24 ;  /* 0x0000000c100c723c */ /* 0x004ff60000001818 */
[----:B------:R-:W-:Y:S11]  /*92430*/  @!UPT UIADD3 URZ, URZ, URZ, URZ ;  /* 0x0000003f3f3ff290 */ /* 0x000ff6000fffe03f */
[----:B------:R-:W-:Y:S01]  /*92440*/  @!UPT UIADD3 URZ, URZ, URZ, URZ ;  /* 0x0000003f3f3ff290 */ /* 0x000fe2000fffe03f */
[----:B------:R-:W-:Y:S01]  /*92450*/  STL.64 [R1+0x340], R12 ;  /* 0x0003400c01007387 */ /* 0x000fe20000100a00 */
[----:B------:R-:W-:Y:S02]  /*92460*/  STL.64 [R1+0x348], R14 ;  /* 0x0003480e01007387 */ /* 0x000fe40000100a00 */
[----:B------:R-:W3:Y:S02]  /*92470*/  LDL.LU R21, [R1+0x2a4] ;  /* 0x0002a40001157983 */ /* 0x000ee40000300800 */
[----:B------:R-:W2:Y:S01]  /*92480*/  LDL.LU R22, [R1+0x2a8] ;  /* 0x0002a80001167983 */ /* 0x000ea20000300800 */
[----:B------:R-:W2:Y:S01]  /*92490*/  LDL.LU R23, [R1+0x2ac] ;  /* 0x0002ac0001177983 */ /* 0x000ea20000300800 */
[----:B------:R-:W-:Y:S02]  /*924a0*/  IMAD.MOV.U32 R4, RZ, RZ, R28 ;  /* 0x000000ffff047224 */ /* 0x000fe400078e001c */
[----:B------:R-:W-:Y:S02]  /*924b0*/  IMAD.MOV.U32 R5, RZ, RZ, R29 ;  /* 0x000000ffff057224 */ /* 0x000fe400078e001d */
[----:B------:R-:W4:Y:S01]  /*924c0*/  LDL.LU R28, [R1+0x9d6c] ;  /* 0x009d6c00011c7983 */ /* 0x000f220000300800 */
[----:B------:R-:W4:Y:S02]  /*924d0*/  LDL.LU R29, [R1+0x9d68] ;  /* 0x009d6800011d7983 */ /* 0x000f240000300800 */
[----:B------:R-:W-:Y:S02]  /*924e0*/  STL.64 [R1+0x9cc0], R4 ;  /* 0x009cc00401007387 */ /* 0x000fe40000100a00 */
[----:B--2---:R-:W-:Y:S01]  /*924f0*/  STL.64 [R1+0x9c80], R22 ;  /* 0x009c801601007387 */ /* 0x004fe20000100a00 */
[----:B---3--:R0:W-:Y:S03]  /*92500*/  STL.64 [R1+0x9c78], R20 ;  /* 0x009c781401007387 */ /* 0x0081e60000100a00 */
[----:B0-----:R-:W2:Y:S01]  /*92510*/  LDL.64 R20, [R1+0x20] ;  /* 0x0000200001147983 */ /* 0x001ea20000100a00 */
[----:B------:R-:W-:-:S02]  /*92520*/  IMAD.MOV.U32 R4, RZ, RZ, R0 ;  /* 0x000000ffff047224 */ /* 0x000fc400078e0000 */
[----:B------:R-:W-:Y:S01]  /*92530*/  IMAD.MOV.U32 R5, RZ, RZ, R2 ;  /* 0x000000ffff057224 */ /* 0x000fe200078e0002 */
[----:B--2---:R0:W-:Y:S04]  /*92540*/  STL.64 [R1+0x9ca0], R20 ;  /* 0x009ca01401007387 */ /* 0x0041e80000100a00 */
[----:B0-----:R-:W2:Y:S01]  /*92550*/  LDL.LU R20, [R1+0x2c0] ;  /* 0x0002c00001147983 */ /* 0x001ea20000300800 */
[----:B------:R-:W2:Y:S02]  /*92560*/  LDL.LU R21, [R1+0x2c4] ;  /* 0x0002c40001157983 */ /* 0x000ea40000300800 */
[----:B------:R-:W3:Y:S02]  /*92570*/  LDL.LU R22, [R1+0x2c8] ;  /* 0x0002c80001167983 */ /* 0x000ee40000300800 */
[----:B------:R-:W3:Y:S01]  /*92580*/  LDL.LU R23, [R1+0x2cc] ;  /* 0x0002cc0001177983 */ /* 0x000ee20000300800 */
[----:B------:R-:W2:Y:S01]  /*92590*/  LDL.LU R0, [R1+0x9d64] ;  /* 0x009d640001007983 */ /* 0x000ea20000300800 */
[----:B------:R-:W4:Y:S02]  /*925a0*/  LDL.LU R2, [R1+0x9d60] ;  /* 0x009d600001027983 */ /* 0x000f240000300800 */
[----:B------:R0:W-:Y:S02]  /*925b0*/  STL.64 [R1+0x9cd8], R4 ;  /* 0x009cd80401007387 */ /* 0x0001e40000100a00 */
[----:B0-----:R-:W-:-:S02]  /*925c0*/  IMAD.MOV.U32 R4, RZ, RZ, R7 ;  /* 0x000000ffff047224 */ /* 0x001fc400078e0007 */
[----:B------:R-:W-:Y:S01]  /*925d0*/  IMAD.MOV.U32 R5, RZ, RZ, R10 ;  /* 0x000000ffff057224 */ /* 0x000fe200078e000a */
[----:B---3--:R-:W-:Y:S01]  /*925e0*/  STL.64 [R1+0x9cb8], R22 ;  /* 0x009cb81601007387 */ /* 0x008fe20000100a00 */
[----:B--2---:R0:W-:Y:S03]  /*925f0*/  STL.64 [R1+0x9cb0], R20 ;  /* 0x009cb01401007387 */ /* 0x0041e60000100a00 */
        /* <DEDUP_REMOVED lines=10> */
[----:B--2---:R0:W-:Y:S02]  /*926a0*/  STL.64 [R1+0x9cc8], R20 ;  /* 0x009cc81401007387 */ /* 0x0041e40000100a00 */
[----:B----4-:R-:W-:Y:S02]  /*926b0*/  IMAD.MOV.U32 R12, RZ, RZ, R10 ;  /* 0x000000ffff0c7224 */ /* 0x010fe400078e000a */
[----:B------:R-:W-:Y:S01]  /*926c0*/  IMAD.MOV.U32 R13, RZ, RZ, R7 ;  /* 0x000000ffff0d7224 */ /* 0x000fe200078e0007 */
[----:B0-----:R-:W2:Y:S01]  /*926d0*/  LDL.LU R20, [R1+0x2d0] ;  /* 0x0002d00001147983 */ /* 0x001ea20000300800 */
[----:B------:R-:W2:Y:S02]  /*926e0*/  LDL.LU R21, [R1+0x2d4] ;  /* 0x0002d40001157983 */ /* 0x000ea40000300800 */
[----:B------:R-:W3:Y:S02]  /*926f0*/  LDL.LU R22, [R1+0x2d8] ;  /* 0x0002d80001167983 */ /* 0x000ee40000300800 */
[----:B------:R-:W3:Y:S01]  /*92700*/  LDL.LU R23, [R1+0x2dc] ;  /* 0x0002dc0001177983 */ /* 0x000ee20000300800 */
[----:B------:R-:W4:Y:S01]  /*92710*/  LDL.LU R3, [R1+0x9d54] ;  /* 0x009d540001037983 */ /* 0x000f220000300800 */
[----:B------:R-:W2:Y:S02]  /*92720*/  LDL.LU R6, [R1+0x9d50] ;  /* 0x009d500001067983 */ /* 0x000ea40000300800 */
[----:B------:R0:W-:Y:S02]  /*92730*/  STL.64 [R1+0x9d08], R4 ;  /* 0x009d080401007387 */ /* 0x0001e40000100a00 */
[----:B------:R-:W-:Y:S01]  /*92740*/  STL.64 [R1+0x9d38], R12 ;  /* 0x009d380c01007387 */ /* 0x000fe20000100a00 */
[----:B------:R-:W2:Y:S01]  /*92750*/  LDL.LU R8, [R1+0x320] ;  /* 0x0003200001087983 */ /* 0x000ea20000300800 */
[----:B------:R-:W2:Y:S02]  /*92760*/  LDL.LU R9, [R1+0x324] ;  /* 0x0003240001097983 */ /* 0x000ea40000300800 */
[----:B------:R-:W2:Y:S02]  /*92770*/  LDL.LU R10, [R1+0x328] ;  /* 0x00032800010a7983 */ /* 0x000ea40000300800 */
[----:B------:R-:W2:Y:S02]  /*92780*/  LDL.LU R11, [R1+0x32c] ;  /* 0x00032c00010b7983 */ /* 0x000ea40000300800 */
[----:B0-----:R-:W-:-:S02]  /*92790*/  IMAD.MOV.U32 R4, RZ, RZ, R29 ;  /* 0x000000ffff047224 */ /* 0x001fc400078e001d */
        /* <DEDUP_REMOVED lines=35> */
[----:B------:R-:W3:Y:S04]  /*929d0*/  LDL.64 R24, [R1+0x10] ;  /* 0x0000100001187983 */ /* 0x000ee80000100a00 */
        /* <DEDUP_REMOVED lines=10> */
[----:B----4-:R-:W-:Y:S02]  /*92a80*/  HMMA.16816.F32 R8, R16, R12, R8 ;  /* 0x0000000c1008723c */ /* 0x010fe40000001808 */
[----:B------:R-:W4:Y:S11]  /*92a90*/  LDL.LU R12, [R1+0x280] ;  /* 0x00028000010c7983 */ /* 0x000f360000300800 */
[----:B------:R-:W-:Y:S10]  /*92aa0*/  @!UPT UIADD3 URZ, URZ, URZ, URZ ;  /* 0x0000003f3f3ff290 */ /* 0x000ff4000fffe03f */
[----:B------:R-:W-:Y:S01]  /*92ab0*/  STL.64 [R1+0x320], R8 ;  /* 0x0003200801007387 */ /* 0x000fe20000100a00 */
[----:B------:R-:W-:Y:S02]  /*92ac0*/  STL.64 [R1+0x328], R10 ;  /* 0x0003280a01007387 */ /* 0x000fe40000100a00 */
[----:B------:R-:W4:Y:S02]  /*92ad0*/  LDL.LU R13, [R1+0x284] ;  /* 0x00028400010d7983 */ /* 0x000f240000300800 */
[----:B-1----:R-:W3:Y:S01]  /*92ae0*/  LDL.LU R14, [R1+0x288] ;  /* 0x00028800010e7983 */ /* 0x002ee20000300800 */
[----:B------:R-:W3:Y:S01]  /*92af0*/  LDL.LU R15, [R1+0x28c] ;  /* 0x00028c00010f7983 */ /* 0x000ee20000300800 */
[----:B------:R-:W-:Y:S02]  /*92b00*/  IMAD.MOV.U32 R4, RZ, RZ, R2 ;  /* 0x000000ffff047224 */ /* 0x000fe400078e0002 */
[----:B------:R-:W-:-:S07]  /*92b10*/  IMAD.MOV.U32 R5, RZ, RZ, R0 ;  /* 0x000000ffff057224 */ /* 0x000fce00078e0000 */
[C---:B--2---:R-:W-:Y:S01]  /*92b20*/  HMMA.16816.F32 R4, R16.reuse, R4, R20 ;  /* 0x000000041004723c */ /* 0x044fe20000001814 */
[----:B---3--:R-:W-:Y:S01]  /*92b30*/  STL.64 [R1+0x9c68], R14 ;  /* 0x009c680e01007387 */ /* 0x008fe20000100a00 */
[----:B----4-:R0:W-:Y:S03]  /*92b40*/  STL.64 [R1+0x9c60], R12 ;  /* 0x009c600c01007387 */ /* 0x0101e60000100a00 */
        /* <DEDUP_REMOVED lines=9> */
[----:B------:R-:W4:Y:S05]  /*92be0*/  LDL.LU.64 R20, [R1+0x9d28] ;  /* 0x009d280001147983 */ /* 0x000f2a0000300a00 */
        /* <DEDUP_REMOVED lines=40> */
[----:B-1----:R-:W4:Y:S02]  /*92e70*/  LDL.LU.64 R6, [R1+0x9c98] ;  /* 0x009c980001067983 */ /* 0x002f240000300a00 */
        /* <DEDUP_REMOVED lines=8> */
[----:B----4-:R-:W-:Y:S01]  /*92f00*/  HMMA.16816.F32 R24, R4, R20, R24 ;  /* 0x000000140418723c */ /* 0x010fe20000001818 */
[----:B------:R-:W-:-:S02]  /*92f10*/  IMAD.MOV.U32 R3, RZ, RZ, R20 ;  /* 0x000000ffff037224 */ /* 0x000fc400078e0014 */
[----:B------:R-:W-:Y:S11]  /*92f20*/  IMAD.MOV.U32 R2, RZ, RZ, R21 ;  /* 0x000000ffff027224 */ /* 0x000ff600078e0015 */
[----:B------:R-:W-:Y:S09]  /*92f30*/  @!UPT UIADD3 URZ, URZ, URZ, URZ ;  /* 0x0000003f3f3ff290 */ /* 0x000ff2000fffe03f */
[----:B------:R0:W-:Y:S01]  /*92f40*/  STL.64 [R1+0x2b0], R24 ;  /* 0x0002b01801007387 */ /* 0x0001e20000100a00 */
[----:B------:R-:W-:Y:S03]  /*92f50*/  STL.64 [R1+0x2b8], R26 ;  /* 0x0002b81a01007387 */ /* 0x000fe60000100a00 */
        /* <DEDUP_REMOVED lines=18> */
[----:B------:R-:W2:Y:S02]  /*93080*/  LDL.LU.64 R12, [R1+0x9c60] ;  /* 0x009c6000010c7983 */ /* 0x000ea40000300a00 */
[----:B------:R-:W4:Y:S02]  /*93090*/  LDL.LU.64 R26, [R1+0x9c58] ;  /* 0x009c5800011a7983 */ /* 0x000f240000300a00 */
[----:B------:R-:W2:Y:S01]  /*930a0*/  LDL.LU.64 R24, [R1+0x9c50] ;  /* 0x009c500001187983 */ /* 0x000ea20000300a00 */
[----:B------:R-:W-:Y:S01]  /*930b0*/  STL.64 [R1+0x9c28], R22 ;  /* 0x009c281601007387 */ /* 0x000fe20000100a00 */
[----:B------:R0:W-:Y:S03]  /*930c0*/  STL.64 [R1+0x9c20], R20 ;  /* 0x009c201401007387 */ /* 0x0001e60000100a00 */
[----:B0-----:R-:W3:Y:S01]  /*930d0*/  LDL.LU R20, [R1+0x250] ;  /* 0x0002500001147983 */ /* 0x001ee20000300800 */
[----:B------:R-:W3:Y:S02]  /*930e0*/  LDL.LU R21, [R1+0x254] ;  /* 0x0002540001157983 */ /* 0x000ee40000300800 */
[----:B------:R-:W3:Y:S02]  /*930f0*/  LDL.LU R22, [R1+0x258] ;  /* 0x0002580001167983 */ /* 0x000ee40000300800 */
[----:B------:R-:W3:Y:S01]  /*93100*/  LDL.LU R23, [R1+0x25c] ;  /* 0x00025c0001177983 */ /* 0x000ee20000300800 */
        /* <DEDUP_REMOVED lines=10> */
[C---:B---3--:R-:W-:Y:S11]  /*931b0*/  HMMA.16816.F32 R8, R4.reuse, R12, R8 ;  /* 0x0000000c0408723c */ /* 0x048ff60000001808 */
[----:B------:R-:W-:Y:S11]  /*931c0*/  @!UPT UIADD3 URZ, URZ, URZ, URZ ;  /* 0x0000003f3f3ff290 */ /* 0x000ff6000fffe03f */
[----:B------:R-:W-:Y:S01]  /*931d0*/  @!UPT UIADD3 URZ, URZ, URZ, URZ ;  /* 0x0000003f3f3ff290 */ /* 0x000fe2000fffe03f */
[----:B------:R-:W-:Y:S01]  /*931e0*/  STL.64 [R1+0x270], R8 ;  /* 0x0002700801007387 */ /* 0x000fe20000100a00 */
[----:B------:R0:W-:Y:S03]  /*931f0*/  STL.64 [R1+0x278], R10 ;  /* 0x0002780a01007387 */ /* 0x0001e60000100a00 */
[----:B0-----:R-:W3:Y:S01]  /*93200*/  LDL.LU R11, [R1+0x9c38] ;  /* 0x009c3800010b7983 */ /* 0x001ee20000300800 */
[----:B------:R-:W3:Y:S02]  /*93210*/  LDL.LU.64 R8, [R1+0x9c30] ;  /* 0x009c300001087983 */ /* 0x000ee40000300a00 */
[----:B--2---:R-:W-:Y:S02]  /*93220*/  STL.64 [R1+0x9b38], R14 ;  /* 0x009b380e01007387 */ /* 0x004fe40000100a00 */
[----:B------:R0:W-:Y:S02]  /*93230*/  STL.64 [R1+0x9b30], R12 ;  /* 0x009b300c01007387 */ /* 0x0001e40000100a00 */
[----:B0-----:R-:W4:Y:S01]  /*93240*/  LDL.LU R12, [R1+0x660] ;  /* 0x00066000010c7983 */ /* 0x001f220000300800 */
[----:B------:R-:W4:Y:S02]  /*93250*/  LDL.LU R13, [R1+0x664] ;  /* 0x00066400010d7983 */ /* 0x000f240000300800 */
[----:B------:R-:W4:Y:S02]  /*93260*/  LDL.LU R14, [R1+0x668] ;  /* 0x00066800010e7983 */ /* 0x000f240000300800 */
[----:B------:R-:W4:Y:S01]  /*93270*/  LDL.LU R15, [R1+0x66c] ;  /* 0x00066c00010f7983 */ /* 0x000f220000300800 */
[C---:B---3--:R-:W-:Y:S01]  /*93280*/  HMMA.16816.F32 R16, R4.reuse, R8, R16 ;  /* 0x000000080410723c */ /* 0x048fe20000001810 */
[----:B------:R-:W-:Y:S01]  /*93290*/  STL [R1+0x9b08], R8 ;  /* 0x009b080801007387 */ /* 0x000fe20000100800 */
[----:B------:R0:W-:Y:S11]  /*932a0*/  STL [R1+0x9b04], R9 ;  /* 0x009b040901007387 */ /* 0x0001f60000100800 */
[----:B------:R-:W-:Y:S10]  /*932b0*/  @!UPT UIADD3 URZ, URZ, URZ, URZ ;  /* 0x0000003f3f3ff290 */ /* 0x000ff4000fffe03f */
[----:B------:R-:W-:Y:S01]  /*932c0*/  STL.64 [R1+0x260], R16 ;  /* 0x0002601001007387 */ /* 0x000fe20000100a00 */
[----:B------:R-:W-:Y:S02]  /*932d0*/  STL.64 [R1+0x268], R18 ;  /* 0x0002681201007387 */ /* 0x000fe40000100a00 */
[----:B------:R-:W1:Y:S04]  /*932e0*/  LDSM.16.MT88.4 R16, [R11+0x18300] ;  /* 0x018300000b10783b */ /* 0x000e680000004200 */
[----:B------:R-:W-:Y:S01]  /*932f0*/  STL [R1+0x9b0c], R11 ;  /* 0x009b0c0b01007387 */ /* 0x000fe20000100800 */
[----:B0-----:R-:W2:Y:S04]  /*93300*/  LDL.64 R8, [R1+0x30] ;  /* 0x0000300001087983 */ /* 0x001ea80000100a00 */
[----:B-1----:R-:W-:Y:S01]  /*93310*/  STL.64 [R1+0x9a30], R18 ;  /* 0x009a301201007387 */ /* 0x002fe20000100a00 */
[----:B------:R0:W-:Y:S03]  /*93320*/  STL.64 [R1+0x9a28], R16 ;  /* 0x009a281001007387 */ /* 0x0001e60000100a00 */
[----:B0-----:R-:W3:Y:S01]  /*93330*/  LDL.LU.64 R16, [R1+0x40] ;  /* 0x0000400001107983 */ /* 0x001ee20000300a00 */
[----:B--2---:R-:W-:Y:S01]  /*93340*/  HMMA.16816.F32 R20, R4, R8, R20 ;  /* 0x000000080414723c */ /* 0x004fe20000001814 */
[----:B------:R-:W-:-:S02]  /*93350*/  IMAD.MOV.U32 R10, RZ, RZ, R9 ;  /* 0x000000ffff0a7224 */ /* 0x000fc400078e0009 */
[----:B------:R-:W-:Y:S01]  /*93360*/  IMAD.MOV.U32 R28, RZ, RZ, R8 ;  /* 0x000000ffff1c7224 */ /* 0x000fe200078e0008 */
[----:B---3--:R0:W-:Y:S04]  /*93370*/  STL.64 [R1+0x9ba8], R16 ;  /* 0x009ba81001007387 */ /* 0x0081e80000100a00 */
[----:B0-----:R-:W2:Y:S11]  /*93380*/  LDL.64 R16, [R1+0xc0] ;  /* 0x0000c00001107983 */ /* 0x001eb60000100a00 */
[----:B------:R-:W-:Y:S04]  /*93390*/  @!UPT UIADD3 URZ, URZ, URZ, URZ ;  /* 0x0000003f3f3ff290 */ /* 0x000fe8000fffe03f */
[----:B------:R-:W-:Y:S02]  /*933a0*/  STL.64 [R1+0x250], R20 ;  /* 0x0002501401007387 */ /* 0x000fe40000100a00 */
[----:B------:R0:W-:Y:S02]  /*933b0*/  STL.64 [R1+0x258], R22 ;  /* 0x0002581601007387 */ /* 0x0001e40000100a00 */
[----:B0-----:R-:W3:Y:S01]  /*933c0*/  LDL.LU.64 R22, [R1+0x9c28] ;  /* 0x009c280001167983 */ /* 0x001ee20000300a00 */
[----:B------:R-:W3:Y:S02]  /*933d0*/  LDL.LU.64 R20, [R1+0x9c20] ;  /* 0x009c200001147983 */ /* 0x000ee40000300a00 */
[----:B------:R0:W-:Y:S02]  /*933e0*/  STL [R1+0x9b14], R10 ;  /* 0x009b140a01007387 */ /* 0x0001e40000100800 */
[----:B------:R-:W3:Y:S01]  /*933f0*/  LDL.LU R8, [R1+0x670] ;  /* 0x0006700001087983 */ /* 0x000ee20000300800 */
[----:B------:R-:W3:Y:S04]  /*93400*/  LDL.LU R9, [R1+0x674] ;  /* 0x0006740001097983 */ /* 0x000ee80000300800 */
[----:B0-----:R-:W3:Y:S01]  /*93410*/  LDL.LU R10, [R1+0x678] ;  /* 0x00067800010a7983 */ /* 0x001ee20000300800 */
[----:B------:R-:W3:Y:S01]  /*93420*/  LDL.LU R11, [R1+0x67c] ;  /* 0x00067c00010b7983 */ /* 0x000ee20000300800 */
[----:B----4-:R-:W-:Y:S01]  /*93430*/  HMMA.16816.F32 R12, R4, R24, R12 ;  /* 0x00000018040c723c */ /* 0x010fe2000000180c */
[----:B------:R-:W-:Y:S02]  /*93440*/  STL [R1+0x9b10], R28 ;  /* 0x009b101c01007387 */ /* 0x000fe40000100800 */
[----:B--2---:R-:W-:-:S02]  /*93450*/  IMAD.MOV.U32 R29, RZ, RZ, R17 ;  /* 0x000000ffff1d7224 */ /* 0x004fc400078e0011 */
[----:B------:R-:W-:-:S03]  /*93460*/  IMAD.MOV.U32 R0, RZ, RZ, R16 ;  /* 0x000000ffff007224 */ /* 0x000fc600078e0010 */
[----:B---3--:R-:W-:Y:S11]  /*93470*/  HMMA.16816.F32 R8, R4, R16, R8 ;  /* 0x000000100408723c */ /* 0x008ff60000001808 */
[----:B------:R-:W-:Y:S11]  /*93480*/  @!UPT UIADD3 URZ, URZ, URZ, URZ ;  /* 0x0000003f3f3ff290 */ /* 0x000ff6000fffe03f */
[----:B------:R-:W-:Y:S01]  /*93490*/  @!UPT UIADD3 URZ, URZ, URZ, URZ ;  /* 0x0000003f3f3ff290 */ /* 0x000fe2000fffe03f */
[----:B------:R0:W-:Y:S01]  /*934a0*/  STL.64 [R1+0x670], R8 ;  /* 0x0006700801007387 */ /* 0x0001e20000100a00 */
[----:B------:R-:W-:Y:S02]  /*934b0*/  STL.64 [R1+0x678], R10 ;  /* 0x0006780a01007387 */ /* 0x000fe40000100a00 */
[----:B------:R-:W-:Y:S02]  /*934c0*/  STL [R1+0x9b1c], R29 ;  /* 0x009b1c1d01007387 */ /* 0x000fe40000100800 */
[----:B------:R-:W-:Y:S01]  /*934d0*/  STL [R1+0x9b18], R0 ;  /* 0x009b180001007387 */ /* 0x000fe20000100800 */
[----:B------:R1:W-:Y:S01]  /*934e0*/  STL.64 [R1+0x660], R12 ;  /* 0x0006600c01007387 */ /* 0x0003e20000100a00 */
[----:B------:R2:W-:Y:S02]  /*934f0*/  STL.64 [R1+0x668], R14 ;  /* 0x0006680e01007387 */ /* 0x0005e40000100a00 */
[----:B0-----:R-:W-:Y:S02]  /*93500*/  IMAD.MOV.U32 R8, RZ, RZ, R24 ;  /* 0x000000ffff087224 */ /* 0x001fe400078e0018 */
[----:B------:R-:W-:-:S02]  /*93510*/  IMAD.MOV.U32 R9, RZ, RZ, R25 ;  /* 0x000000ffff097224 */ /* 0x000fc400078e0019 */
[----:B------:R-:W-:Y:S02]  /*93520*/  IMAD.MOV.U32 R24, RZ, RZ, R23 ;  /* 0x000000ffff187224 */ /* 0x000fe400078e0017 */
[----:B------:R-:W-:-:S05]  /*93530*/  IMAD.MOV.U32 R25, RZ, RZ, R22 ;  /* 0x000000ffff197224 */ /* 0x000fca00078e0016 */
[----:B------:R0:W-:Y:S01]  /*93540*/  STL.64 [R1+0x9b60], R24 ;  /* 0x009b601801007387 */ /* 0x0001e20000100a00 */
[----:B-1----:R-:W3:Y:S02]  /*93550*/  LDL.LU R12, [R1+0x5c0] ;  /* 0x0005c000010c7983 */ /* 0x002ee40000300800 */
[----:B------:R-:W3:Y:S02]  /*93560*/  LDL.LU R13, [R1+0x5c4] ;  /* 0x0005c400010d7983 */ /* 0x000ee40000300800 */
[----:B--2---:R-:W2:Y:S01]  /*93570*/  LDL.LU R14, [R1+0x5c8] ;  /* 0x0005c800010e7983 */ /* 0x004ea20000300800 */
[----:B------:R-:W2:Y:S01]  /*93580*/  LDL.LU R15, [R1+0x5cc] ;  /* 0x0005cc00010f7983 */ /* 0x000ea20000300800 */
[----:B0-----:R-:W-:Y:S02]  /*93590*/  IMAD.MOV.U32 R24, RZ, RZ, R21 ;  /* 0x000000ffff187224 */ /* 0x001fe400078e0015 */
[----:B------:R-:W-:-:S05]  /*935a0*/  IMAD.MOV.U32 R25, RZ, RZ, R20 ;  /* 0x000000ffff197224 */ /* 0x000fca00078e0014 */
[----:B------:R0:W-:Y:S02]  /*935b0*/  STL.64 [R1+0x9b78], R24 ;  /* 0x009b781801007387 */ /* 0x0001e40000100a00 */
[----:B0-----:R-:W-:Y:S02]  /*935c0*/  IMAD.MOV.U32 R24, RZ, RZ, R3 ;  /* 0x000000ffff187224 */ /* 0x001fe400078e0003 */
[----:B------:R-:W-:Y:S01]  /*935d0*/  IMAD.MOV.U32 R25, RZ, RZ, R2 ;  /* 0x000000ffff197224 */ /* 0x000fe200078e0002 */
[----:B--2---:R-:W-:Y:S01]  /*935e0*/  STL.64 [R1+0x9b58], R14 ;  /* 0x009b580e01007387 */ /* 0x004fe20000100a00 */
[----:B---3--:R0:W-:Y:S03]  /*935f0*/  STL.64 [R1+0x9b50], R12 ;  /* 0x009b500c01007387 */ /* 0x0081e60000100a00 */
        /* <DEDUP_REMOVED lines=11> */
[----:B0-----:R-:W2:Y:S04]  /*936b0*/  LDL.64 R20, [R1+0x60] ;  /* 0x0000600001147983 */ /* 0x001ea80000100a00 */
[----:B--2---:R0:W-:Y:S01]  /*936c0*/  STL.64 [R1+0x9bd0], R20 ;  /* 0x009bd01401007387 */ /* 0x0041e20000100a00 */
[----:B------:R-:W2:Y:S02]  /*936d0*/  LDL.LU R16, [R1+0x600] ;  /* 0x0006000001107983 */ /* 0x000ea40000300800 */
[----:B------:R-:W2:Y:S02]  /*936e0*/  LDL.LU R17, [R1+0x604] ;  /* 0x0006040001117983 */ /* 0x000ea40000300800 */
[----:B------:R-:W4:Y:S01]  /*936f0*/  LDL.LU R18, [R1+0x608] ;  /* 0x0006080001127983 */ /* 0x000f220000300800 */
[----:B------:R-:W4:Y:S04]  /*93700*/  LDL.LU R19, [R1+0x60c] ;  /* 0x00060c0001137983 */ /* 0x000f280000300800 */
[----:B0-----:R-:W2:Y:S04]  /*93710*/  LDL.64 R20, [R1+0x70] ;  /* 0x0000700001147983 */ /* 0x001ea80000100a00 */
[----:B--2---:R0:W-:Y:S04]  /*93720*/  STL.64 [R1+0x9be8], R20 ;  /* 0x009be81401007387 */ /* 0x0041e80000100a00 */
[----:B0-----:R-:W2:Y:S04]  /*93730*/  LDL.64 R20, [R1+0x80] ;  /* 0x0000800001147983 */ /* 0x001ea80000100a00 */
[----:B--2---:R-:W-:Y:S01]  /*93740*/  STL.64 [R1+0x9c00], R20 ;  /* 0x009c001401007387 */ /* 0x004fe20000100a00 */
[----:B----4-:R-:W-:Y:S02]  /*93750*/  STL.64 [R1+0x9bc8], R18 ;  /* 0x009bc81201007387 */ /* 0x010fe40000100a00 */
[----:B------:R0:W-:Y:S02]  /*93760*/  STL.64 [R1+0x9bc0], R16 ;  /* 0x009bc01001007387 */ /* 0x0001e40000100a00 */
[----:B0-----:R-:W2:Y:S01]  /*93770*/  LDL.LU R16, [R1+0x610] ;  /* 0x0006100001107983 */ /* 0x001ea20000300800 */
[----:B------:R-:W2:Y:S02]  /*93780*/  LDL.LU R17, [R1+0x614] ;  /* 0x0006140001117983 */ /* 0x000ea40000300800 */
[----:B------:R-:W4:Y:S02]  /*93790*/  LDL.LU R18, [R1+0x618] ;  /* 0x0006180001127983 */ /* 0x000f240000300800 */
[----:B------:R-:W4:Y:S01]  /*937a0*/  LDL.LU R19, [R1+0x61c] ;  /* 0x00061c0001137983 */ /* 0x000f220000300800 */
[----:B------:R-:W2:Y:S04]  /*937b0*/  LDL.64 R20, [R1+0x90] ;  /* 0x0000900001147983 */ /* 0x000ea80000100a00 */
        /* <DEDUP_REMOVED lines=23> */
[----:B------:R-:W4:Y:S01]  /*93930*/  LDL.64 R24, [R1+0x50] ;  /* 0x0000500001187983 */ /* 0x000f220000100a00 */
        /* <DEDUP_REMOVED lines=13> */
[----:B------:R0:W-:Y:S03]  /*93a10*/  STL [R1+0x9b20], R8 ;  /* 0x009b200801007387 */ /* 0x0001e60000100800 */
[----:B0-----:R-:W3:Y:S02]  /*93a20*/  LDL.64 R8, [R1+0xa0] ;  /* 0x0000a00001087983 */ /* 0x001ee40000100a00 */
[----:B---3--:R-:W-:Y:S11]  /*93a30*/  HMMA.16816.F32 R20, R4, R8, R20 ;  /* 0x000000080414723c */ /* 0x008ff60000001814 */
[----:B------:R-:W-:Y:S11]  /*93a40*/  @!UPT UIADD3 URZ, URZ, URZ, URZ ;  /* 0x0000003f3f3ff290 */ /* 0x000ff6000fffe03f */
[----:B------:R-:W-:Y:S01]  /*93a50*/  @!UPT UIADD3 URZ, URZ, URZ, URZ ;  /* 0x0000003f3f3ff290 */ /* 0x000fe2000fffe03f */
[----:B------:R0:W-:Y:S01]  /*93a60*/  STL.64 [R1+0x650], R20 ;  /* 0x0006501401007387 */ /* 0x0001e20000100a00 */
[----:B------:R-:W-:Y:S03]  /*93a70*/  STL.64 [R1+0x658], R22 ;  /* 0x0006581601007387 */ /* 0x000fe60000100a00 */
[----:B0-----:R-:W3:Y:S01]  /*93a80*/  LDL.LU.64 R20, [R1+0x9c18] ;  /* 0x009c180001147983 */ /* 0x001ee20000300a00 */
[----:B------:R-:W-:-:S05]  /*93a90*/  IMAD.MOV.U32 R28, RZ, RZ, R8 ;  /* 0x000000ffff1c7224 */ /* 0x000fca00078e0008 */
[----:B------:R-:W-:Y:S01]  /*93aa0*/  STL [R1+0x9b28], R28 ;  /* 0x009b281c01007387 */ /* 0x000fe20000100800 */
[C---:B---3--:R-:W-:Y:S01]  /*93ab0*/  HMMA.16816.F32 R16, R4.reuse, R20, R16 ;  /* 0x000000140410723c */ /* 0x048fe20000001810 */
[----:B------:R-:W-:Y:S02]  /*93ac0*/  IMAD.MOV.U32 R3, RZ, RZ, R20 ;  /* 0x000000ffff037224 */ /* 0x000fe400078e0014 */
        /* <DEDUP_REMOVED lines=33> */
[----:B------:R-:W-:Y:S02]  /*93ce0*/  IMAD.MOV.U32 R28, RZ, RZ, R20 ;  /* 0x000000ffff1c7224 */ /* 0x000fe400078e0014 */
[----:B------:R-:W-:Y:S01]  /*93cf0*/  IMAD.MOV.U32 R9, RZ, RZ, R21 ;  /* 0x000000ffff097224 */ /* 0x000fe200078e0015 */
[----:B------:R-:W3:Y:S01]  /*93d00*/  LDL.LU.64 R22, [R1+0x9bb8] ;  /* 0x009bb80001167983 */ /* 0x000ee20000300a00 */
[----:B------:R-:W3:Y:S01]  /*93d10*/  LDL.LU.64 R20, [R1+0x9bb0] ;  /* 0x009bb00001147983 */ /* 0x000ee20000300a00 */
        /* <DEDUP_REMOVED lines=42> */
[----:B--2---:R-:W-:Y:S11]  /*93fc0*/  HMMA.16816.F32 R12, R20, R24, R12 ;  /* 0x00000018140c723c */ /* 0x004ff6000000180c */
        /* <DEDUP_REMOVED lines=8> */
[----:B0-----:R-:W-:-:S02]  /*94050*/  IMAD.MOV.U32 R24, RZ, RZ, R28 ;  /* 0x000000ffff187224 */ /* 0x001fc400078e001c */
        /* <DEDUP_REMOVED lines=8> */
[----:B------:R0:W-:Y:S02]  /*940e0*/  STL.64 [R1+0x9a60], R24 ;  /* 0x009a601801007387 */ /* 0x0001e40000100a00 */
[----:B0-----:R-:W-:Y:S02]  /*940f0*/  IMAD.MOV.U32 R24, RZ, RZ, R8 ;  /* 0x000000ffff187224 */ /* 0x001fe400078e0008 */
[----:B------:R-:W-:Y:S01]  /*94100*/  IMAD.MOV.U32 R25, RZ, RZ, R29 ;  /* 0x000000ffff197224 */ /* 0x000fe200078e001d */
[----:B------:R-:W3:Y:S01]  /*94110*/  LDL.LU R8, [R1+0x9b20] ;  /* 0x009b200001087983 */ /* 0x000ee20000300800 */
[----:B------:R-:W3:Y:S03]  /*94120*/  LDL.LU R29, [R1+0x9b1c] ;  /* 0x009b1c00011d7983 */ /* 0x000ee60000300800 */
[----:B------:R-:W-:Y:S01]  /*94130*/  STL.64 [R1+0x9a78], R24 ;  /* 0x009a781801007387 */ /* 0x000fe20000100a00 */
[----:B--2---:R-:W-:Y:S02]  /*94140*/  STL.64 [R1+0x99f8], R14 ;  /* 0x0099f80e01007387 */ /* 0x004fe40000100a00 */
        /* <DEDUP_REMOVED lines=23> */
[----:B------:R-:W-:Y:S01]  /*942c0*/  IMAD.MOV.U32 R25, RZ, RZ, R11 ;  /* 0x000000ffff197224 */ /* 0x000fe200078e000b */
[----:B------:R-:W2:Y:S01]  /*942d0*/  LDL.LU R28, [R1+0x9b10] ;  /* 0x009b1000011c7983 */ /* 0x000ea20000300800 */
[----:B------:R-:W4:Y:S03]  /*942e0*/  LDL.LU R11, [R1+0x9b0c] ;  /* 0x009b0c00010b7983 */ /* 0x000f260000300800 */
[----:B------:R3:W-:Y:S02]  /*942f0*/  STL.64 [R1+0x9ab8], R24 ;  /* 0x009ab81801007387 */ /* 0x0007e40000100a00 */
[----:B---3--:R-:W-:Y:S02]  /*94300*/  IMAD.MOV.U32 R24, RZ, RZ, R8 ;  /* 0x000000ffff187224 */ /* 0x008fe400078e0008 */
[----:B------:R-:W-:Y:S01]  /*94310*/  IMAD.MOV.U32 R25, RZ, RZ, R9 ;  /* 0x000000ffff197224 */ /* 0x000fe200078e0009 */
[----:B------:R-:W3:Y:S01]  /*94320*/  LDL.LU R8, [R1+0x9b08] ;  /* 0x009b080001087983 */ /* 0x000ee20000300800 */
[----:B------:R-:W3:Y:S02]  /*94330*/  LDL.LU R9, [R1+0x9b04] ;  /* 0x009b040001097983 */ /* 0x000ee40000300800 */
[----:B------:R-:W3:Y:S02]  /*94340*/  LDL.LU R4, [R1+0x5a0] ;  /* 0x0005a00001047983 */ /* 0x000ee40000300800 */
[----:B------:R-:W3:Y:S01]  /*94350*/  LDL.LU R5, [R1+0x5a4] ;  /* 0x0005a40001057983 */ /* 0x000ee20000300800 */
[----:B------:R-:W3:Y:S01]  /*94360*/  LDL.LU R6, [R1+0x5a8] ;  /* 0x0005a80001067983 */ /* 0x000ee20000300800 */
[----:B------:R-:W3:Y:S02]  /*94370*/  LDL.LU R7, [R1+0x5ac] ;  /* 0x0005ac0001077983 */ /* 0x000ee40000300800 */
[----:B------:R-:W-:Y:S02]  /*94380*/  STL.64 [R1+0x9ad0], R24 ;  /* 0x009ad01801007387 */ /* 0x000fe40000100a00 */
[----:B------:R-:W-:Y:S01]  /*94390*/  STL.64 [R1+0x9a88], R14 ;  /* 0x009a880e01007387 */ /* 0x000fe20000100a00 */
[----:B------:R0:W-:Y:S04]  /*943a0*/  STL.64 [R1+0x9a80], R12 ;  /* 0x009a800c01007387 */ /* 0x0001e80000100a00 */
[----:B0-----:R-:W2:Y:S01]  /*943b0*/  LDL.LU R12, [R1+0x540] ;  /* 0x00054000010c7983 */ /* 0x001ea20000300800 */
[----:B------:R-:W2:Y:S02]  /*943c0*/  LDL.LU R13, [R1+0x544] ;  /* 0x00054400010d7983 */ /* 0x000ea40000300800 */
[----:B------:R-:W2:Y:S02]  /*943d0*/  LDL.LU R14, [R1+0x548] ;  /* 0x00054800010e7983 */ /* 0x000ea40000300800 */
[----:B------:R-:W2:Y:S02]  /*943e0*/  LDL.LU R15, [R1+0x54c] ;  /* 0x00054c00010f7983 */ /* 0x000ea40000300800 */
[----:B------:R-:W-:-:S02]  /*943f0*/  IMAD.MOV.U32 R24, RZ, RZ, R0 ;  /* 0x000000ffff187224 */ /* 0x000fc400078e0000 */
        /* <DEDUP_REMOVED lines=31> */
[----:B------:R-:W-:Y:S02]  /*945f0*/  STL.64 [R1+0x5a8], R6 ;  /* 0x0005a80601007387 */ /* 0x000fe40000100a00 */
[----:B----4-:R-:W-:Y:S02]  /*94600*/  STL [R1+0x9a40], R11 ;  /* 0x009a400b01007387 */ /* 0x010fe40000100800 */
[----:B------:R0:W-:Y:S01]  /*94610*/  STL.64 [R1+0x9a38], R8 ;  /* 0x009a380801007387 */ /* 0x0001e20000100a00 */
[----:B------:R1:W3:Y:S04]  /*94620*/  LDSM.16.MT88.4 R4, [R11+0x18380] ;  /* 0x018380000b04783b */ /* 0x0002e80000004200 */
[----:B0-----:R-:W4:Y:S01]  /*94630*/  LDL.LU R8, [R1+0x230] ;  /* 0x0002300001087983 */ /* 0x001f220000300800 */
[----:B------:R-:W4:Y:S02]  /*94640*/  LDL.LU R9, [R1+0x234] ;  /* 0x0002340001097983 */ /* 0x000f240000300800 */
[----:B------:R-:W3:Y:S02]  /*94650*/  LDL.LU R10, [R1+0x238] ;  /* 0x00023800010a7983 */ /* 0x000ee40000300800 */
[----:B-1----:R-:W3:Y:S01]  /*94660*/  LDL.LU R11, [R1+0x23c] ;  /* 0x00023c00010b7983 */ /* 0x002ee20000300800 */
[C---:B--2---:R-:W-:Y:S01]  /*94670*/  HMMA.16816.F32 R24, R20.reuse, R24, R12 ;  /* 0x000000181418723c */ /* 0x044fe2000000180c */
[----:B---3--:R-:W-:Y:S01]  /*94680*/  STL.64 [R1+0x9a58], R10 ;  /* 0x009a580a01007387 */ /* 0x008fe20000100a00 */
[----:B----4-:R0:W-:Y:S03]  /*94690*/  STL.64 [R1+0x9a50], R8 ;  /* 0x009a500801007387 */ /* 0x0101e60000100a00 */
[----:B0-----:R-:W2:Y:S01]  /*946a0*/  LDL.LU R8, [R1+0x510] ;  /* 0x0005100001087983 */ /* 0x001ea20000300800 */
[----:B------:R-:W2:Y:S02]  /*946b0*/  LDL.LU R9, [R1+0x514] ;  /* 0x0005140001097983 */ /* 0x000ea40000300800 */
[----:B------:R-:W2:Y:S02]  /*946c0*/  LDL.LU R10, [R1+0x518] ;  /* 0x00051800010a7983 */ /* 0x000ea40000300800 */
[----:B------:R-:W2:Y:S01]  /*946d0*/  LDL.LU R11, [R1+0x51c] ;  /* 0x00051c00010b7983 */ /* 0x000ea20000300800 */
[----:B------:R-:W-:Y:S01]  /*946e0*/  STL.64 [R1+0x9920], R6 ;  /* 0x0099200601007387 */ /* 0x000fe20000100a00 */
[----:B------:R-:W-:Y:S02]  /*946f0*/  STL.64 [R1+0x9918], R4 ;  /* 0x0099180401007387 */ /* 0x000fe40000100a00 */
[----:B------:R-:W3:Y:S02]  /*94700*/  LDL.LU.64 R14, [R1+0x9af8] ;  /* 0x009af800010e7983 */ /* 0x000ee40000300a00 */
[----:B------:R-:W3:Y:S07]  /*94710*/  LDL.LU.64 R12, [R1+0x9af0] ;  /* 0x009af000010c7983 */ /* 0x000eee0000300a00 */
        /* <DEDUP_REMOVED lines=19> */
[----:B------:R-:W3:Y:S11]  /*94850*/  LDL.LU.64 R12, [R1+0x9aa8] ;  /* 0x009aa800010c7983 */ /* 0x000ef60000300a00 */
[----:B------:R-:W-:Y:S09]  /*94860*/  @!UPT UIADD3 URZ, URZ, URZ, URZ ;  /* 0x0000003f3f3ff290 */ /* 0x000ff2000fffe03f */
[----:B------:R-:W-:Y:S01]  /*94870*/  STL.64 [R1+0x560], R24 ;  /* 0x0005601801007387 */ /* 0x000fe20000100a00 */
[----:B------:R0:W-:Y:S03]  /*94880*/  STL.64 [R1+0x568], R26 ;  /* 0x0005681a01007387 */ /* 0x0001e60000100a00 */
[----:B0-----:R-:W4:Y:S01]  /*94890*/  LDL.LU.64 R26, [R1+0x9aa0] ;  /* 0x009aa000011a7983 */ /* 0x001f220000300a00 */
[----:B------:R-:W4:Y:S02]  /*948a0*/  LDL.LU.64 R24, [R1+0x9a98] ;  /* 0x009a980001187983 */ /* 0x000f240000300a00 */
[----:B------:R-:W-:Y:S02]  /*948b0*/  IMAD.MOV.U32 R4, RZ, RZ, R3 ;  /* 0x000000ffff047224 */ /* 0x000fe400078e0003 */
[----:B------:R-:W-:-:S07]  /*948c0*/  IMAD.MOV.U32 R5, RZ, RZ, R2 ;  /* 0x000000ffff057224 */ /* 0x000fce00078e0002 */
[C---:B----4-:R-:W-:Y:S01]  /*948d0*/  HMMA.16816.F32 R4, R20.reuse, R4, R24 ;  /* 0x000000041404723c */ /* 0x050fe20000001818 */
[----:B------:R-:W3:Y:S11]  /*948e0*/  LDL.LU.64 R24, [R1+0x9a90] ;  /* 0x009a900001187983 */ /* 0x000ef60000300a00 */
[----:B------:R-:W-:Y:S11]  /*948f0*/  @!UPT UIADD3 URZ, URZ, URZ, URZ ;  /* 0x0000003f3f3ff290 */ /* 0x000ff6000fffe03f */
[----:B------:R0:W-:Y:S01]  /*94900*/  STL.64 [R1+0x550], R4 ;  /* 0x0005500401007387 */ /* 0x0001e20000100a00 */
[----:B------:R1:W-:Y:S03]  /*94910*/  STL.64 [R1+0x558], R6 ;  /* 0x0005580601007387 */ /* 0x0003e60000100a00 */
        /* <DEDUP_REMOVED lines=16> */
[----:B------:R-:W-:Y:S03]  /*94a20*/  STL.64 [R1+0x538], R26 ;  /* 0x0005381a01007387 */ /* 0x000fe60000100a00 */
[----:B0-----:R-:W3:Y:S02]  /*94a30*/  LDL.LU.64 R24, [R1+0x9a60] ;  /* 0x009a600001187983 */ /* 0x001ee40000300a00 */
[C---:B---3--:R-:W-:Y:S02]  /*94a40*/  HMMA.16816.F32 R12, R20.reuse, R24, R12 ;  /* 0x00000018140c723c */ /* 0x048fe4000000180c */
[----:B------:R-:W3:Y:S01]  /*94a50*/  LDL.LU.64 R24, [R1] ;  /* 0x0000000001187983 */ /* 0x000ee20000300a00 */
[----:B------:R-:W-:Y:S02]  /*94a60*/  IMAD.MOV.U32 R16, RZ, RZ, R19 ;  /* 0x000000ffff107224 */ /* 0x000fe400078e0013 */
[----:B------:R-:W-:Y:S01]  /*94a70*/  IMAD.MOV.U32 R17, RZ, RZ, R18 ;  /* 0x000000ffff117224 */ /* 0x000fe200078e0012 */
[----:B---3--:R0:W-:Y:S11]  /*94a80*/  STL.64 [R1+0x9a20], R24 ;  /* 0x009a201801007387 */ /* 0x0081f60000100a00 */
[----:B------:R-:W-:Y:S06]  /*94a90*/  @!UPT UIADD3 URZ, URZ, URZ, URZ ;  /* 0x0000003f3f3ff290 */ /* 0x000fec000fffe03f */
[----:B------:R1:W-:Y:S02]  /*94aa0*/  STL.64 [R1+0x520], R12 ;  /* 0x0005200c01007387 */ /* 0x0003e40000100a00 */
[----:B------:R3:W-:Y:S01]  /*94ab0*/  STL.64 [R1+0x528], R14 ;  /* 0x0005280e01007387 */ /* 0x0007e20000100a00 */
[----:B0-----:R-:W4:Y:S01]  /*94ac0*/  LDL.LU R24, [R1+0x210] ;  /* 0x0002100001187983 */ /* 0x001f220000300800 */
[----:B------:R-:W4:Y:S02]  /*94ad0*/  LDL.LU R25, [R1+0x214] ;  /* 0x0002140001197983 */ /* 0x000f240000300800 */
[----:B------:R-:W4:Y:S02]  /*94ae0*/  LDL.LU R26, [R1+0x218] ;  /* 0x00021800011a7983 */ /* 0x000f240000300800 */
[----:B------:R-:W4:Y:S01]  /*94af0*/  LDL.LU R27, [R1+0x21c] ;  /* 0x00021c00011b7983 */ /* 0x000f220000300800 */
[----:B-1----:R-:W4:Y:S01]  /*94b00*/  LDL.LU R12, [R1+0x1f0] ;  /* 0x0001f000010c7983 */ /* 0x002f220000300800 */
[----:B------:R-:W4:Y:S02]  /*94b10*/  LDL.LU R13, [R1+0x1f4] ;  /* 0x0001f400010d7983 */ /* 0x000f240000300800 */
[----:B---3--:R-:W3:Y:S02]  /*94b20*/  LDL.LU R14, [R1+0x1f8] ;  /* 0x0001f800010e7983 */ /* 0x008ee40000300800 */
[----:B------:R-:W3:Y:S01]  /*94b30*/  LDL.LU R15, [R1+0x1fc] ;  /* 0x0001fc00010f7983 */ /* 0x000ee20000300800 */
[C---:B--2---:R-:W-:Y:S01]  /*94b40*/  HMMA.16816.F32 R16, R20.reuse, R16, R8 ;  /* 0x000000101410723c */ /* 0x044fe20000001808 */
[----:B---3--:R-:W-:Y:S01]  /*94b50*/  STL.64 [R1+0x9a18], R14 ;  /* 0x009a180e01007387 */ /* 0x008fe20000100a00 */
[----:B----4-:R0:W-:Y:S03]  /*94b60*/  STL.64 [R1+0x9a10], R12 ;  /* 0x009a100c01007387 */ /* 0x0101e60000100a00 */
        /* <DEDUP_REMOVED lines=9> */
[----:B---3--:R-:W-:Y:S02]  /*94c00*/  HMMA.16816.F32 R20, R20, R16, R8 ;  /* 0x000000101414723c */ /* 0x008fe40000001808 */
[----:B------:R-:W3:Y:S01]  /*94c10*/  LDL.LU R11, [R1+0x9a40] ;  /* 0x009a4000010b7983 */ /* 0x000ee20000300800 */
[----:B------:R-:W4:Y:S02]  /*94c20*/  LDL.LU.64 R8, [R1+0x9a38] ;  /* 0x009a380001087983 */ /* 0x000f240000300a00 */
[----:B------:R-:W-:-:S02]  /*94c30*/  IMAD.MOV.U32 R3, RZ, RZ, R17 ;  /* 0x000000ffff037224 */ /* 0x000fc400078e0011 */
[----:B------:R-:W-:Y:S11]  /*94c40*/  IMAD.MOV.U32 R10, RZ, RZ, R16 ;  /* 0x000000ffff0a7224 */ /* 0x000ff600078e0010 */
[----:B------:R-:W-:Y:S05]  /*94c50*/  @!UPT UIADD3 URZ, URZ, URZ, URZ ;  /* 0x0000003f3f3ff290 */ /* 0x000fea000fffe03f */
[----:B------:R0:W-:Y:S01]  /*94c60*/  STL.64 [R1+0x230], R20 ;  /* 0x0002301401007387 */ /* 0x0001e20000100a00 */
[----:B------:R-:W-:Y:S02]  /*94c70*/  STL.64 [R1+0x238], R22 ;  /* 0x0002381601007387 */ /* 0x000fe40000100a00 */
[----:B-1----:R-:W2:Y:S02]  /*94c80*/  LDL.LU.64 R18, [R1+0x9a30] ;  /* 0x009a300001127983 */ /* 0x002ea40000300a00 */
[----:B------:R-:W2:Y:S01]  /*94c90*/  LDL.LU.64 R16, [R1+0x9a28] ;  /* 0x009a280001107983 */ /* 0x000ea20000300a00 */
[----:B0-----:R-:W2:Y:S04]  /*94ca0*/  LDL.LU.64 R20, [R1+0x20] ;  /* 0x0000200001147983 */ /* 0x001ea80000300a00 */
[----:B---3--:R-:W-:Y:S01]  /*94cb0*/  STL.64 [R1+0x99e8], R10 ;  /* 0x0099e80a01007387 */ /* 0x008fe20000100a00 */
[----:B----4-:R0:W-:Y:S03]  /*94cc0*/  STL.64 [R1+0x99e0], R8 ;  /* 0x0099e00801007387 */ /* 0x0101e60000100a00 */
[----:B0-----:R-:W3:Y:S01]  /*94cd0*/  LDL.LU R8, [R1+0x8d0] ;  /* 0x0008d00001087983 */ /* 0x001ee20000300800 */
[----:B------:R-:W3:Y:S02]  /*94ce0*/  LDL.LU R9, [R1+0x8d4] ;  /* 0x0008d40001097983 */ /* 0x000ee40000300800 */
[----:B------:R-:W3:Y:S02]  /*94cf0*/  LDL.LU R10, [R1+0x8d8] ;  /* 0x0008d800010a7983 */ /* 0x000ee40000300800 */
[----:B------:R-:W3:Y:S01]  /*94d00*/  LDL.LU R11, [R1+0x8dc] ;  /* 0x0008dc00010b7983 */ /* 0x000ee20000300800 */
[C---:B--2---:R-:W-:Y:S11]  /*94d10*/  HMMA.16816.F32 R4, R16.reuse, R20, R4 ;  /* 0x000000141004723c */ /* 0x044ff60000001804 */
[----:B------:R-:W-:Y:S11]  /*94d20*/  @!UPT UIADD3 URZ, URZ, URZ, URZ ;  /* 0x0000003f3f3ff290 */ /* 0x000ff6000fffe03f */
[----:B------:R-:W-:Y:S01]  /*94d30*/  @!UPT UIADD3 URZ, URZ, URZ, URZ ;  /* 0x0000003f3f3ff290 */ /* 0x000fe2000fffe03f */
[----:B------:R0:W-:Y:S01]  /*94d40*/  STL.64 [R1+0x220], R4 ;  /* 0x0002200401007387 */ /* 0x0001e20000100a00 */
[----:B------:R-:W-:Y:S02]  /*94d50*/  STL.64 [R1+0x228], R6 ;  /* 0x0002280601007387 */ /* 0x000fe40000100a00 */
[----:B0-----:R-:W-:Y:S02]  /*94d60*/  IMAD.MOV.U32 R5, RZ, RZ, R20 ;  /* 0x000000ffff057224 */ /* 0x001fe400078e0014 */
[----:B------:R-:W-:Y:S02]  /*94d70*/  IMAD.MOV.U32 R4, RZ, RZ, R21 ;  /* 0x000000ffff047224 */ /* 0x000fe400078e0015 */
[----:B------:R-:W2:Y:S04]  /*94d80*/  LDL.LU.64 R20, [R1+0x30] ;  /* 0x0000300001147983 */ /* 0x000ea80000300a00 */
[----:B--2---:R0:W-:Y:S04]  /*94d90*/  STL.64 [R1+0x99d8], R20 ;  /* 0x0099d81401007387 */ /* 0x0041e80000100a00 */
[----:B0-----:R-:W2:Y:S02]  /*94da0*/  LDL.LU.64 R20, [R1+0x10] ;  /* 0x0000100001147983 */ /* 0x001ea40000300a00 */
[----:B--2---:R-:W-:Y:S01]  /*94db0*/  HMMA.16816.F32 R24, R16, R20, R24 ;  /* 0x000000141018723c */ /* 0x004fe20000001818 */
[----:B------:R-:W-:-:S02]  /*94dc0*/  IMAD.MOV.U32 R7, RZ, RZ, R20 ;  /* 0x000000ffff077224 */ /* 0x000fc400078e0014 */
[----:B------:R-:W-:Y:S11]  /*94dd0*/  IMAD.MOV.U32 R6, RZ, RZ, R21 ;  /* 0x000000ffff067224 */ /* 0x000ff600078e0015 */
[----:B------:R-:W-:Y:S09]  /*94de0*/  @!UPT UIADD3 URZ, URZ, URZ, URZ ;  /* 0x0000003f3f3ff290 */ /* 0x000ff2000fffe03f */
[----:B------:R0:W-:Y:S01]  /*94df0*/  STL.64 [R1+0x210], R24 ;  /* 0x0002101801007387 */ /* 0x0001e20000100a00 */
[----:B------:R-:W-:Y:S03]  /*94e00*/  STL.64 [R1+0x218], R26 ;  /* 0x0002181a01007387 */ /* 0x000fe60000100a00 */
[----:B0-----:R-:W2:Y:S01]  /*94e10*/  LDL.LU.64 R24, [R1+0x9a20] ;  /* 0x009a200001187983 */ /* 0x001ea20000300a00 */
[----:B------:R-:W4:Y:S02]  /*94e20*/  LDL.LU R20, [R1+0x150] ;  /* 0x0001500001147983 */ /* 0x000f240000300800 */
[----:B------:R-:W4:Y:S02]  /*94e30*/  LDL.LU R21, [R1+0x154] ;  /* 0x0001540001157983 */ /* 0x000f240000300800 */
[----:B------:R-:W4:Y:S01]  /*94e40*/  LDL.LU R22, [R1+0x158] ;  /* 0x0001580001167983 */ /* 0x000f220000300800 */
[----:B------:R-:W4:Y:S01]  /*94e50*/  LDL.LU R23, [R1+0x15c] ;  /* 0x00015c0001177983 */ /* 0x000f220000300800 */
[----:B------:R-:W-:Y:S02]  /*94e60*/  STL.64 [R1+0x99b0], R6 ;  /* 0x0099b00601007387 */ /* 0x000fe40000100a00 */
[----:B------:R0:W-:Y:S02]  /*94e70*/  STL.64 [R1+0x99a8], R4 ;  /* 0x0099a80401007387 */ /* 0x0001e40000100a00 */
[----:B0-----:R-:W3:Y:S01]  /*94e80*/  LDL.LU.64 R4, [R1+0xb0] ;  /* 0x0000b00001047983 */ /* 0x001ee20000300a00 */
[----:B--2---:R-:W-:Y:S01]  /*94e90*/  HMMA.16816.F32 R12, R16, R24, R12 ;  /* 0x00000018100c723c */ /* 0x004fe2000000180c */
[----:B------:R-:W-:-:S02]  /*94ea0*/  IMAD.MOV.U32 R2, RZ, RZ, R24 ;  /* 0x000000ffff027224 */ /* 0x000fc400078e0018 */
[----:B------:R-:W-:Y:S01]  /*94eb0*/  IMAD.MOV.U32 R29, RZ, RZ, R25 ;  /* 0x000000ffff1d7224 */ /* 0x000fe200078e0019 */
[----:B---3--:R0:W-:Y:S04]  /*94ec0*/  STL.64 [R1+0x99c0], R4 ;  /* 0x0099c00401007387 */ /* 0x0081e80000100a00 */
[----:B0-----:R-:W2:Y:S11]  /*94ed0*/  LDL.LU.64 R4, [R1+0xc0] ;  /* 0x0000c00001047983 */ /* 0x001eb60000300a00 */
[----:B------:R-:W-:Y:S04]  /*94ee0*/  @!UPT UIADD3 URZ, URZ, URZ, URZ ;  /* 0x0000003f3f3ff290 */ /* 0x000fe8000fffe03f */
[----:B------:R-:W-:Y:S02]  /*94ef0*/  STL.64 [R1+0x200], R12 ;  /* 0x0002000c01007387 */ /* 0x000fe40000100a00 */
[----:B------:R0:W-:Y:S02]  /*94f00*/  STL.64 [R1+0x208], R14 ;  /* 0x0002080e01007387 */ /* 0x0001e40000100a00 */
[----:B0-----:R-:W3:Y:S01]  /*94f10*/  LDL.LU.64 R14, [R1+0x9a18] ;  /* 0x009a1800010e7983 */ /* 0x001ee20000300a00 */
[----:B------:R-:W3:Y:S02]  /*94f20*/  LDL.LU.64 R12, [R1+0x9a10] ;  /* 0x009a1000010c7983 */ /* 0x000ee40000300a00 */
[----:B------:R-:W2:Y:S02]  /*94f30*/  LDL.LU.64 R26, [R1+0x9a08] ;  /* 0x009a0800011a7983 */ /* 0x000ea40000300a00 */
[----:B------:R-:W3:Y:S02]  /*94f40*/  LDL.LU.64 R24, [R1+0x9a00] ;  /* 0x009a000001187983 */ /* 0x000ee40000300a00 */
        /* <DEDUP_REMOVED lines=21> */
[----:B------:R0:W-:Y:S02]  /*950a0*/  STL.64 [R1+0x98b8], R12 ;  /* 0x0098b80c01007387 */ /* 0x0001e40000100a00 */
[----:B0-----:R-:W2:Y:S04]  /*950b0*/  LDL.LU.64 R12, [R1+0xa0] ;  /* 0x0000a000010c7983 */ /* 0x001ea80000300a00 */
[----:B--2---:R0:W-:Y:S04]  /*950c0*/  STL.64 [R1+0x99b8], R12 ;  /* 0x0099b80c01007387 */ /* 0x0041e80000100a00 */
        /* <DEDUP_REMOVED lines=13> */
[----:B------:R-:W-:Y:S03]  /*951a0*/  STL.64 [R1+0x1d8], R22 ;  /* 0x0001d81601007387 */ /* 0x000fe60000100a00 */
[----:B0-----:R-:W4:Y:S02]  /*951b0*/  LDL.LU.64 R20, [R1+0x99d8] ;  /* 0x0099d80001147983 */ /* 0x001f240000300a00 */
[C---:B----4-:R-:W-:Y:S08]  /*951c0*/  HMMA.16816.F32 R24, R16.reuse, R20, R24 ;  /* 0x000000141018723c */ /* 0x050ff00000001818 */
[----:B--2---:R-:W-:Y:S11]  /*951d0*/  HMMA.16816.F32 R12, R16, R4, R12 ;  /* 0x00000004100c723c */ /* 0x004ff6000000180c */
[----:B------:R-:W-:Y:S04]  /*951e0*/  @!UPT UIADD3 URZ, URZ, URZ, URZ ;  /* 0x0000003f3f3ff290 */ /* 0x000fe8000fffe03f */
[----:B------:R-:W-:Y:S01]  /*951f0*/  STL.64 [R1+0x1c0], R24 ;  /* 0x0001c01801007387 */ /* 0x000fe20000100a00 */
[----:B------:R0:W-:Y:S02]  /*95200*/  STL.64 [R1+0x1c8], R26 ;  /* 0x0001c81a01007387 */ /* 0x0001e40000100a00 */
[----:B0-----:R-:W-:Y:S02]  /*95210*/  IMAD.MOV.U32 R27, RZ, RZ, R20 ;  /* 0x000000ffff1b7224 */ /* 0x001fe400078e0014 */
[----:B------:R-:W-:Y:S02]  /*95220*/  IMAD.MOV.U32 R26, RZ, RZ, R21 ;  /* 0x000000ffff1a7224 */ /* 0x000fe400078e0015 */
[----:B---3--:R-:W0:Y:S04]  /*95230*/  LDSM.16.MT88.4 R20, [R11+0x1c000] ;  /* 0x01c000000b14783b */ /* 0x008e280000004200 */
[----:B0-----:R0:W-:Y:S01]  /*95240*/  STL.64 [R1+0x9798], R22 ;  /* 0x0097981601007387 */ /* 0x0011e20000100a00 */
[----:B------:R-:W-:Y:S02]  /*95250*/  STL.64 [R1+0x9790], R20 ;  /* 0x0097901401007387 */ /* 0x000fe40000100a00 */
[----:B------:R-:W-:Y:S02]  /*95260*/  STL.64 [R1+0x1b0], R12 ;  /* 0x0001b00c01007387 */ /* 0x000fe40000100a00 */
[----:B------:R1:W-:Y:S02]  /*95270*/  STL.64 [R1+0x1b8], R14 ;  /* 0x0001b80e01007387 */ /* 0x0003e40000100a00 */
[----:B0-----:R-:W-:-:S02]  /*95280*/  IMAD.MOV.U32 R23, RZ, RZ, R4 ;  /* 0x000000ffff177224 */ /* 0x001fc400078e0004 */
[----:B------:R-:W-:Y:S01]  /*95290*/  IMAD.MOV.U32 R22, RZ, RZ, R5 ;  /* 0x000000ffff167224 */ /* 0x000fe200078e0005 */
[----:B-1----:R-:W2:Y:S01]  /*952a0*/  LDL.LU.64 R14, [R1+0x99d0] ;  /* 0x0099d000010e7983 */ /* 0x002ea20000300a00 */
[----:B------:R-:W2:Y:S02]  /*952b0*/  LDL.LU.64 R12, [R1+0x99c8] ;  /* 0x0099c800010c7983 */ /* 0x000ea40000300a00 */
[----:B------:R-:W2:Y:S02]  /*952c0*/  LDL.LU.64 R4, [R1+0x99c0] ;  /* 0x0099c00001047983 */ /* 0x000ea40000300a00 */
[----:B------:R-:W-:Y:S02]  /*952d0*/  IMAD.MOV.U32 R20, RZ, RZ, R10 ;  /* 0x000000ffff147224 */ /* 0x000fe400078e000a */
[----:B------:R-:W-:Y:S01]  /*952e0*/  IMAD.MOV.U32 R21, RZ, RZ, R3 ;  /* 0x000000ffff157224 */ /* 0x000fe200078e0003 */
[----:B------:R-:W-:Y:S01]  /*952f0*/  STL [R1+0x987c], R22 ;  /* 0x00987c1601007387 */ /* 0x000fe20000100800 */
[----:B------:R-:W-:Y:S03]  /*95300*/  STL [R1+0x9878], R23 ;  /* 0x0098781701007387 */ /* 0x000fe60000100800 */
[----:B------:R0:W-:Y:S04]  /*95310*/  STL.64 [R1+0x9998], R20 ;  /* 0x0099981401007387 */ /* 0x0001e80000100a00 */
        /* <DEDUP_REMOVED lines=13> */
[----:B------:R-:W4:Y:S01]  /*953f0*/  LDL.LU.64 R4, [R1+0x99a8] ;  /* 0x0099a80001047983 */ /* 0x000f220000300a00 */
[----:B------:R-:W-:Y:S02]  /*95400*/  STL [R1+0x9884], R11 ;  /* 0x0098840b01007387 */ /* 0x000fe40000100800 */
[----:B------:R-:W-:Y:S02]  /*95410*/  STL [R1+0x9880], R10 ;  /* 0x0098800a01007387 */ /* 0x000fe40000100800 */
[----:B------:R3:W-:Y:S02]  /*95420*/  STL.64 [R1+0x9980], R8 ;  /* 0x0099800801007387 */ /* 0x0007e40000100a00 */
[----:B---3--:R-:W-:Y:S01]  /*95430*/  HMMA.16816.F32 R8, R16, R12, R20 ;  /* 0x0000000c1008723c */ /* 0x008fe20000001814 */
[----:B------:R-:W-:-:S02]  /*95440*/  IMAD.MOV.U32 R3, RZ, RZ, R12 ;  /* 0x000000ffff037224 */ /* 0x000fc400078e000c */
[----:B------:R-:W-:Y:S11]  /*95450*/  IMAD.MOV.U32 R28, RZ, RZ, R13 ;  /* 0x000000ffff1c7224 */ /* 0x000ff600078e000d */
[----:B------:R-:W-:Y:S09]  /*95460*/  @!UPT UIADD3 URZ, URZ, URZ, URZ ;  /* 0x0000003f3f3ff290 */ /* 0x000ff2000fffe03f */
[----:B------:R-:W-:Y:S01]  /*95470*/  STL.64 [R1+0x190], R8 ;  /* 0x0001900801007387 */ /* 0x000fe20000100a00 */
[----:B------:R-:W-:Y:S02]  /*95480*/  STL.64 [R1+0x198], R10 ;  /* 0x0001980a01007387 */ /* 0x000fe40000100a00 */
[----:B------:R-:W3:Y:S02]  /*95490*/  LDL.LU R12, [R1+0xf0] ;  /* 0x0000f000010c7983 */ /* 0x000ee40000300800 */
[----:B------:R-:W3:Y:S01]  /*954a0*/  LDL.LU R13, [R1+0xf4] ;  /* 0x0000f400010d7983 */ /* 0x000ee20000300800 */
[----:B------:R-:W2:Y:S01]  /*954b0*/  LDL.LU R14, [R1+0xf8] ;  /* 0x0000f800010e7983 */ /* 0x000ea20000300800 */
[----:B------:R-:W2:Y:S02]  /*954c0*/  LDL.LU R15, [R1+0xfc] ;  /* 0x0000fc00010f7983 */ /* 0x000ea40000300800 */
[----:B------:R-:W-:Y:S02]  /*954d0*/  IMAD.MOV.U32 R24, RZ, RZ, R2 ;  /* 0x000000ffff187224 */ /* 0x000fe400078e0002 */
[----:B------:R-:W-:Y:S01]  /*954e0*/  IMAD.MOV.U32 R25, RZ, RZ, R29 ;  /* 0x000000ffff197224 */ /* 0x000fe200078e001d */
[----:B--2---:R-:W-:Y:S01]  /*954f0*/  STL.64 [R1+0x98e0], R14 ;  /* 0x0098e00e01007387 */ /* 0x004fe20000100a00 */
[----:B---3--:R0:W-:Y:S02]  /*95500*/  STL.64 [R1+0x98d8], R12 ;  /* 0x0098d80c01007387 */ /* 0x0081e40000100a00 */
[----:B------:R-:W2:Y:S02]  /*95510*/  LDL.LU R2, [R1+0x99a4] ;  /* 0x0099a40001027983 */ /* 0x000ea40000300800 */
[----:B------:R-:W3:Y:S01]  /*95520*/  LDL.LU R29, [R1+0x99a0] ;  /* 0x0099a000011d7983 */ /* 0x000ee20000300800 */
        /* <DEDUP_REMOVED lines=8> */
[----:B------:R0:W-:Y:S03]  /*955b0*/  STL.64 [R1+0x98f0], R12 ;  /* 0x0098f00c01007387 */ /* 0x0001e60000100a00 */
[----:B------:R4:W-:Y:S01]  /*955c0*/  STL.64 [R1+0x9900], R24 ;  /* 0x0099001801007387 */ /* 0x0009e20000100a00 */
[----:B0-----:R-:W2:Y:S01]  /*955d0*/  LDL.LU R12, [R1+0x110] ;  /* 0x00011000010c7983 */ /* 0x001ea20000300800 */
[----:B------:R-:W2:Y:S02]  /*955e0*/  LDL.LU R13, [R1+0x114] ;  /* 0x00011400010d7983 */ /* 0x000ea40000300800 */
[----:B------:R-:W2:Y:S02]  /*955f0*/  LDL.LU R14, [R1+0x118] ;  /* 0x00011800010e7983 */ /* 0x000ea40000300800 */
[----:B------:R-:W2:Y:S02]  /*95600*/  LDL.LU R15, [R1+0x11c] ;  /* 0x00011c00010f7983 */ /* 0x000ea40000300800 */
[----:B--2---:R-:W-:Y:S01]  /*95610*/  STL.64 [R1+0x9910], R14 ;  /* 0x0099100e01007387 */ /* 0x004fe20000100a00 */
[----:B------:R-:W-:Y:S02]  /*95620*/  STL.64 [R1+0x9908], R12 ;  /* 0x0099080c01007387 */ /* 0x000fe40000100a00 */
[----:B------:R-:W2:Y:S02]  /*95630*/  LDL.LU R8, [R1+0x920] ;  /* 0x0009200001087983 */ /* 0x000ea40000300800 */
[----:B------:R-:W2:Y:S01]  /*95640*/  LDL.LU R9, [R1+0x924] ;  /* 0x0009240001097983 */ /* 0x000ea20000300800 */
[----:B------:R-:W2:Y:S01]  /*95650*/  LDL.LU R10, [R1+0x928] ;  /* 0x00092800010a7983 */ /* 0x000ea20000300800 */
[----:B------:R-:W2:Y:S02]  /*95660*/  LDL.LU R11, [R1+0x92c] ;  /* 0x00092c00010b7983 */ /* 0x000ea40000300800 */
[----:B------:R-:W3:Y:S02]  /*95670*/  LDL.LU R20, [R1+0x930] ;  /* 0x0009300001147983 */ /* 0x000ee40000300800 */
[----:B------:R-:W3:Y:S01]  /*95680*/  LDL.LU R21, [R1+0x934] ;  /* 0x0009340001157983 */ /* 0x000ee20000300800 */
[----:B------:R-:W3:Y:S01]  /*95690*/  LDL.LU R22, [R1+0x938] ;  /* 0x0009380001167983 */ /* 0x000ee20000300800 */
[----:B----4-:R-:W-:-:S02]  /*956a0*/  IMAD.MOV.U32 R24, RZ, RZ, R5 ;  /* 0x000000ffff187224 */ /* 0x010fc400078e0005 */
[----:B------:R-:W-:Y:S02]  /*956b0*/  IMAD.MOV.U32 R25, RZ, RZ, R4 ;  /* 0x000000ffff197224 */ /* 0x000fe400078e0004 */
[----:B------:R-:W3:Y:S01]  /*956c0*/  LDL.LU R23, [R1+0x93c] ;  /* 0x00093c0001177983 */ /* 0x000ee20000300800 */
[----:B--2---:R-:W-:Y:S01]  /*956d0*/  STL.64 [R1+0x9990], R10 ;  /* 0x0099900a01007387 */ /* 0x004fe20000100a00 */
[----:B------:R0:W-:Y:S03]  /*956e0*/  STL.64 [R1+0x9988], R8 ;  /* 0x0099880801007387 */ /* 0x0001e60000100a00 */
[----:B0-----:R-:W3:Y:S01]  /*956f0*/  LDL.LU.64 R8, [R1+0x90] ;  /* 0x0000900001087983 */ /* 0x001ee20000300a00 */
[----:B------:R-:W-:Y:S02]  /*95700*/  STL.64 [R1+0x9930], R26 ;  /* 0x0099301a01007387 */ /* 0x000fe40000100a00 */
[----:B------:R0:W-:Y:S02]  /*95710*/  STL.64 [R1+0x9928], R24 ;  /* 0x0099281801007387 */ /* 0x0001e40000100a00 */
[----:B0-----:R-:W2:Y:S04]  /*95720*/  LDL.LU.64 R24, [R1+0x50] ;  /* 0x0000500001187983 */ /* 0x001ea80000300a00 */
[----:B--2---:R0:W-:Y:S04]  /*95730*/  STL.64 [R1+0x9948], R24 ;  /* 0x0099481801007387 */ /* 0x0041e80000100a00 */
[----:B0-----:R-:W2:Y:S04]  /*95740*/  LDL.LU.64 R24, [R1+0x60] ;  /* 0x0000600001187983 */ /* 0x001ea80000300a00 */
[----:B--2---:R0:W-:Y:S04]  /*95750*/  STL.64 [R1+0x9960], R24 ;  /* 0x0099601801007387 */ /* 0x0041e80000100a00 */
[----:B0-----:R-:W2:Y:S04]  /*95760*/  LDL.LU.64 R24, [R1+0x70] ;  /* 0x0000700001187983 */ /* 0x001ea80000300a00 */
[----:B--2---:R0:W-:Y:S04]  /*95770*/  STL.64 [R1+0x9978], R24 ;  /* 0x0099781801007387 */ /* 0x0041e80000100a00 */
        /* <DEDUP_REMOVED lines=30> */
[----:B------:R0:W-:Y:S02]  /*95960*/  STL.64 [R1+0x180], R20 ;  /* 0x0001801401007387 */ /* 0x0001e40000100a00 */
[----:B------:R1:W-:Y:S01]  /*95970*/  STL.64 [R1+0x188], R22 ;  /* 0x0001881601007387 */ /* 0x0003e20000100a00 */
[----:B0-----:R-:W4:Y:S01]  /*95980*/  LDL.LU.64 R20, [R1+0x9998] ;  /* 0x0099980001147983 */ /* 0x001f220000300a00 */
[----:B-1----:R-:W-:-:S02]  /*95990*/  IMAD.MOV.U32 R22, RZ, RZ, R8 ;  /* 0x000000ffff167224 */ /* 0x002fc400078e0008 */
[----:B------:R-:W-:Y:S02]  /*959a0*/  IMAD.MOV.U32 R23, RZ, RZ, R9 ;  /* 0x000000ffff177224 */ /* 0x000fe400078e0009 */
[----:B------:R-:W2:Y:S01]  /*959b0*/  LDL.LU.64 R10, [R1+0x9990] ;  /* 0x00999000010a7983 */ /* 0x000ea20000300a00 */
[----:B------:R-:W2:Y:S02]  /*959c0*/  LDL.LU.64 R8, [R1+0x9988] ;  /* 0x0099880001087983 */ /* 0x000ea40000300a00 */
[----:B------:R-:W-:Y:S02]  /*959d0*/  STL [R1+0x9894], R23 ;  /* 0x0098941701007387 */ /* 0x000fe40000100800 */
[----:B------:R-:W-:Y:S01]  /*959e0*/  STL [R1+0x9890], R22 ;  /* 0x0098901601007387 */ /* 0x000fe20000100800 */
        /* <DEDUP_REMOVED lines=38> */
[----:B------:R-:W2:Y:S01]  /*95c50*/  LDL.LU.64 R26, [R1+0x9930] ;  /* 0x00993000011a7983 */ /* 0x000ea20000300a00 */
[----:B------:R-:W3:Y:S03]  /*95c60*/  LDL.LU.64 R24, [R1+0x9928] ;  /* 0x0099280001187983 */ /* 0x000ee60000300a00 */
[----:B------:R-:W-:Y:S01]  /*95c70*/  STL.64 [R1+0x98b0], R10 ;  /* 0x0098b00a01007387 */ /* 0x000fe20000100a00 */
[----:B------:R0:W-:Y:S03]  /*95c80*/  STL.64 [R1+0x98a8], R8 ;  /* 0x0098a80801007387 */ /* 0x0001e60000100a00 */
[----:B0-----:R-:W2:Y:S01]  /*95c90*/  LDL.LU R8, [R1+0xe0] ;  /* 0x0000e00001087983 */ /* 0x001ea20000300800 */
[----:B------:R-:W2:Y:S02]  /*95ca0*/  LDL.LU R9, [R1+0xe4] ;  /* 0x0000e40001097983 */ /* 0x000ea40000300800 */
[----:B------:R-:W2:Y:S01]  /*95cb0*/  LDL.LU R10, [R1+0xe8] ;  /* 0x0000e800010a7983 */ /* 0x000ea20000300800 */
[----:B----4-:R-:W-:Y:S01]  /*95cc0*/  HMMA.16816.F32 R16, R16, R20, R4 ;  /* 0x000000141010723c */ /* 0x010fe20000001804 */
[----:B------:R-:W3:Y:S01]  /*95cd0*/  LDL.LU.64 R6, [R1+0x9920] ;  /* 0x0099200001067983 */ /* 0x000ee20000300a00 */
[----:B------:R-:W3:Y:S11]  /*95ce0*/  LDL.LU.64 R4, [R1+0x9918] ;  /* 0x0099180001047983 */ /* 0x000ef60000300a00 */
[----:B------:R-:W-:Y:S10]  /*95cf0*/  @!UPT UIADD3 URZ, URZ, URZ, URZ ;  /* 0x0000003f3f3ff290 */ /* 0x000ff4000fffe03f */
[----:B------:R2:W-:Y:S02]  /*95d00*/  STL.64 [R1+0x130], R16 ;  /* 0x0001301001007387 */ /* 0x0005e40000100a00 */
[----:B--2---:R-:W-:Y:S02]  /*95d10*/  IMAD.MOV.U32 R16, RZ, RZ, R27 ;  /* 0x000000ffff107224 */ /* 0x004fe400078e001b */
[----:B------:R-:W-:Y:S01]  /*95d20*/  IMAD.MOV.U32 R17, RZ, RZ, R26 ;  /* 0x000000ffff117224 */ /* 0x000fe200078e001a */
[----:B------:R-:W-:Y:S01]  /*95d30*/  STL.64 [R1+0x138], R18 ;  /* 0x0001381201007387 */ /* 0x000fe20000100a00 */
[----:B------:R-:W-:Y:S01]  /*95d40*/  STL.64 [R1+0x97a8], R20 ;  /* 0x0097a81401007387 */ /* 0x000fe20000100a00 */
[C---:B---3--:R-:W-:Y:S02]  /*95d50*/  HMMA.16816.F32 R24, R4.reuse, R24, R12 ;  /* 0x000000180418723c */ /* 0x048fe4000000180c */
        /* <DEDUP_REMOVED lines=20> */
[----:B------:R-:W2:Y:S02]  /*95ea0*/  LDL.LU.64 R24, [R1+0x98c8] ;  /* 0x0098c80001187983 */ /* 0x000ea40000300a00 */
[----:B--2---:R-:W-:Y:S11]  /*95eb0*/  HMMA.16816.F32 R12, R4, R24, R12 ;  /* 0x00000018040c723c */ /* 0x004ff6000000180c */
[----:B------:R-:W-:Y:S11]  /*95ec0*/  @!UPT UIADD3 URZ, URZ, URZ, URZ ;  /* 0x0000003f3f3ff290 */ /* 0x000ff6000fffe03f */
[----:B------:R-:W-:Y:S01]  /*95ed0*/  @!UPT UIADD3 URZ, URZ, URZ, URZ ;  /* 0x0000003f3f3ff290 */ /* 0x000fe2000fffe03f */
[----:B------:R-:W-:Y:S01]  /*95ee0*/  STL.64 [R1+0xf0], R12 ;  /* 0x0000f00c01007387 */ /* 0x000fe20000100a00 */
[----:B------:R0:W-:Y:S03]  /*95ef0*/  STL.64 [R1+0xf8], R14 ;  /* 0x0000f80e01007387 */ /* 0x0001e60000100a00 */
[----:B0-----:R-:W2:Y:S01]  /*95f00*/  LDL.LU.64 R14, [R1+0x98c0] ;  /* 0x0098c000010e7983 */ /* 0x001ea20000300a00 */
[----:B------:R-:W4:Y:S02]  /*95f10*/  LDL.LU.64 R12, [R1+0x98b8] ;  /* 0x0098b800010c7983 */ /* 0x000f240000300a00 */
[----:B------:R-:W-:-:S07]  /*95f20*/  IMAD.MOV.U32 R11, RZ, RZ, R29 ;  /* 0x000000ffff0b7224 */ /* 0x000fce00078e001d */
[----:B----4-:R-:W-:Y:S11]  /*95f30*/  HMMA.16816.F32 R8, R4, R12, R8 ;  /* 0x0000000c0408723c */ /* 0x010ff60000001808 */
[----:B------:R-:W-:Y:S11]  /*95f40*/  @!UPT UIADD3 URZ, URZ, URZ, URZ ;  /* 0x0000003f3f3ff290 */ /* 0x000ff6000fffe03f */
[----:B------:R-:W-:Y:S01]  /*95f50*/  @!UPT UIADD3 URZ, URZ, URZ, URZ ;  /* 0x0000003f3f3ff290 */ /* 0x000fe2000fffe03f */
[----:B------:R0:W-:Y:S01]  /*95f60*/  STL [R1+0xec], R11 ;  /* 0x0000ec0b01007387 */ /* 0x0001e20000100800 */
[----:B------:R-:W-:Y:S02]  /*95f70*/  IMAD.MOV.U32 R24, RZ, RZ, R8 ;  /* 0x000000ffff187224 */ /* 0x000fe400078e0008 */
[----:B------:R-:W-:Y:S02]  /*95f80*/  IMAD.MOV.U32 R25, RZ, RZ, R9 ;  /* 0x000000ffff197224 */ /* 0x000fe400078e0009 */
[----:B------:R-:W-:Y:S02]  /*95f90*/  IMAD.MOV.U32 R29, RZ, RZ, R10 ;  /* 0x000000ffff1d7224 */ /* 0x000fe400078e000a */
[----:B0-----:R-:W4:Y:S01]  /*95fa0*/  LDL.LU.64 R10, [R1+0x98b0] ;  /* 0x0098b000010a7983 */ /* 0x001f220000300a00 */
[----:B------:R-:W4:Y:S02]  /*95fb0*/  LDL.LU.64 R8, [R1+0x98a8] ;  /* 0x0098a80001087983 */ /* 0x000f240000300a00 */
[----:B---3--:R-:W-:Y:S02]  /*95fc0*/  STL.64 [R1+0x9758], R26 ;  /* 0x0097581a01007387 */ /* 0x008fe40000100a00 */
[----:B------:R0:W-:Y:S02]  /*95fd0*/  STL.64 [R1+0x9750], R24 ;  /* 0x0097501801007387 */ /* 0x0001e40000100a00 */
[----:B0-----:R-:W-:-:S02]  /*95fe0*/  IMAD.MOV.U32 R24, RZ, RZ, R2 ;  /* 0x000000ffff187224 */ /* 0x001fc400078e0002 */
[----:B------:R-:W-:Y:S01]  /*95ff0*/  IMAD.MOV.U32 R25, RZ, RZ, R0 ;  /* 0x000000ffff197224 */ /* 0x000fe200078e0000 */
[----:B------:R-:W3:Y:S01]  /*96000*/  LDL.LU R2, [R1+0x98a4] ;  /* 0x0098a40001027983 */ /* 0x000ee20000300800 */
[----:B------:R-:W4:Y:S02]  /*96010*/  LDL.LU R0, [R1+0x98a0] ;  /* 0x0098a00001007983 */ /* 0x000f240000300800 */
[----:B------:R-:W4:Y:S02]  /*96020*/  LDL.LU R26, [R1+0x888] ;  /* 0x00088800011a7983 */ /* 0x000f240000300800 */
[----:B------:R-:W4:Y:S01]  /*96030*/  LDL.LU R27, [R1+0x88c] ;  /* 0x00088c00011b7983 */ /* 0x000f220000300800 */
[----:B--2---:R-:W-:Y:S01]  /*96040*/  STL.64 [R1+0x9748], R14 ;  /* 0x0097480e01007387 */ /* 0x004fe20000100a00 */
[----:B------:R-:W2:Y:S02]  /*96050*/  LDL.LU R12, [R1+0xd0] ;  /* 0x0000d000010c7983 */ /* 0x000ea40000300800 */
[----:B------:R-:W2:Y:S02]  /*96060*/  LDL.LU R13, [R1+0xd4] ;  /* 0x0000d400010d7983 */ /* 0x000ea40000300800 */
[----:B------:R0:W-:Y:S02]  /*96070*/  STL [R1+0x9038], R29 ;  /* 0x0090381d01007387 */ /* 0x0001e40000100800 */
[----:B0-----:R-:W2:Y:S01]  /*96080*/  LDL R29, [R1+0x8f0] ;  /* 0x0008f000011d7983 */ /* 0x001ea20000100800 */
[----:B---3--:R-:W-:-:S02]  /*96090*/  IMAD.MOV.U32 R14, RZ, RZ, R2 ;  /* 0x000000ffff0e7224 */ /* 0x008fc400078e0002 */
[----:B----4-:R-:W-:-:S07]  /*960a0*/  IMAD.MOV.U32 R15, RZ, RZ, R0 ;  /* 0x000000ffff0f7224 */ /* 0x010fce00078e0000 */
[C---:B--2---:R-:W-:Y:S11]  /*960b0*/  HMMA.16816.F32 R12, R4.reuse, R8, R12 ;  /* 0x00000008040c723c */ /* 0x044ff6000000180c */
[----:B------:R-:W-:Y:S11]  /*960c0*/  @!UPT UIADD3 URZ, URZ, URZ, URZ ;  /* 0x0000003f3f3ff290 */ /* 0x000ff6000fffe03f */
[----:B------:R-:W-:Y:S01]  /*960d0*/  @!UPT UIADD3 URZ, URZ, URZ, URZ ;  /* 0x0000003f3f3ff290 */ /* 0x000fe2000fffe03f */
[----:B------:R-:W-:Y:S01]  /*960e0*/  STL.64 [R1+0xd0], R12 ;  /* 0x0000d00c01007387 */ /* 0x000fe20000100a00 */
[----:B------:R0:W-:Y:S02]  /*960f0*/  STL.64 [R1+0xd8], R14 ;  /* 0x0000d80e01007387 */ /* 0x0001e40000100a00 */
[----:B0-----:R-:W-:Y:S01]  /*96100*/  HMMA.16816.F32 R12, R4, R16, R24 ;  /* 0x00000010040c723c */ /* 0x001fe20000001818 */
[----:B------:R-:W-:Y:S02]  /*96110*/  IMAD.MOV.U32 R20, RZ, RZ, R10 ;  /* 0x000000ffff147224 */ /* 0x000fe400078e000a */
[----:B------:R-:W-:Y:S01]  /*96120*/  IMAD.MOV.U32 R21, RZ, RZ, R11 ;  /* 0x000000ffff157224 */ /* 0x000fe200078e000b */
[----:B------:R-:W0:Y:S11]  /*96130*/  LDSM.16.MT88.4 R16, [R29+0x1c080] ;  /* 0x01c080001d10783b */ /* 0x000e360000004200 */
[----:B------:R-:W-:Y:S09]  /*96140*/  @!UPT UIADD3 URZ, URZ, URZ, URZ ;  /* 0x0000003f3f3ff290 */ /* 0x000ff2000fffe03f */
[----:B------:R-:W-:Y:S02]  /*96150*/  IMAD.MOV.U32 R9, RZ, RZ, R12 ;  /* 0x000000ffff097224 */ /* 0x000fe400078e000c */
[----:B------:R-:W-:Y:S01]  /*96160*/  IMAD.MOV.U32 R8, RZ, RZ, R13 ;  /* 0x000000ffff087224 */ /* 0x000fe200078e000d */
[----:B------:R-:W2:Y:S01]  /*96170*/  LDL.LU R12, [R1+0x4c0] ;  /* 0x0004c000010c7983 */ /* 0x000ea20000300800 */
[----:B------:R-:W-:Y:S02]  /*96180*/  IMAD.MOV.U32 R2, RZ, RZ, R14 ;  /* 0x000000ffff027224 */ /* 0x000fe400078e000e */
[----:B------:R-:W2:Y:S02]  /*96190*/  LDL.LU R13, [R1+0x4c4] ;  /* 0x0004c400010d7983 */ /* 0x000ea40000300800 */
[----:B------:R-:W-:Y:S01]  /*961a0*/  IMAD.MOV.U32 R0, RZ, RZ, R15 ;  /* 0x000000ffff007224 */ /* 0x000fe200078e000f */
[----:B------:R-:W3:Y:S01]  /*961b0*/  LDL.LU R14, [R1+0x4c8] ;  /* 0x0004c800010e7983 */ /* 0x000ee20000300800 */
[----:B------:R-:W3:Y:S02]  /*961c0*/  LDL.LU R15, [R1+0x4cc] ;  /* 0x0004cc00010f7983 */ /* 0x000ee40000300800 */
[----:B------:R-:W4:Y:S02]  /*961d0*/  LDL.LU R10, [R1+0x989c] ;  /* 0x00989c00010a7983 */ /* 0x000f240000300800 */
[----:B------:R-:W4:Y:S01]  /*961e0*/  LDL.LU R11, [R1+0x9898] ;  /* 0x00989800010b7983 */ /* 0x000f220000300800 */
[----:B------:R-:W-:Y:S04]  /*961f0*/  STL.64 [R1+0x97c0], R20 ;  /* 0x0097c01401007387 */ /* 0x000fe80000100a00 */
[----:B---3--:R1:W-:Y:S01]  /*96200*/  STL.64 [R1+0x9770], R14 ;  /* 0x0097700e01007387 */ /* 0x0083e20000100a00 */
[----:B--2---:R-:W-:Y:S03]  /*96210*/  STL.64 [R1+0x9768], R12 ;  /* 0x0097680c01007387 */ /* 0x004fe60000100a00 */
[----:B-1----:R-:W2:Y:S04]  /*96220*/  LDL.64 R14, [R1+0x18] ;  /* 0x00001800010e7983 */ /* 0x002ea80000100a00 */
[----:B--2---:R1:W-:Y:S04]  /*96230*/  STL.64 [R1+0x9780], R14 ;  /* 0x0097800e01007387 */ /* 0x0043e80000100a00 */
[----:B-1----:R-:W2:Y:S01]  /*96240*/  LDL.64 R14, [R1+0x28] ;  /* 0x00002800010e7983 */ /* 0x002ea20000100a00 */
[----:B------:R-:W-:-:S02]  /*96250*/  IMAD.MOV.U32 R20, RZ, RZ, R23 ;  /* 0x000000ffff147224 */ /* 0x000fc400078e0017 */
[----:B------:R-:W-:Y:S01]  /*96260*/  IMAD.MOV.U32 R21, RZ, RZ, R22 ;  /* 0x000000ffff157224 */ /* 0x000fe200078e0016 */
[----:B--2---:R1:W-:Y:S01]  /*96270*/  STL.64 [R1+0x97a0], R14 ;  /* 0x0097a00e01007387 */ /* 0x0043e20000100a00 */
[----:B------:R-:W2:Y:S02]  /*96280*/  LDL.LU R12, [R1+0x500] ;  /* 0x00050000010c7983 */ /* 0x000ea40000300800 */
[----:B------:R-:W2:Y:S01]  /*96290*/  LDL.LU R13, [R1+0x504] ;  /* 0x00050400010d7983 */ /* 0x000ea20000300800 */
[----:B-1----:R-:W3:Y:S01]  /*962a0*/  LDL.LU R14, [R1+0x508] ;  /* 0x00050800010e7983 */ /* 0x002ee20000300800 */
[----:B------:R-:W3:Y:S02]  /*962b0*/  LDL.LU R15, [R1+0x50c] ;  /* 0x00050c00010f7983 */ /* 0x000ee40000300800 */
[----:B------:R-:W2:Y:S02]  /*962c0*/  LDL.LU R23, [R1+0x9894] ;  /* 0x0098940001177983 */ /* 0x000ea40000300800 */
[----:B------:R-:W4:Y:S01]  /*962d0*/  LDL.LU R22, [R1+0x9890] ;  /* 0x0098900001167983 */ /* 0x000f220000300800 */
[----:B------:R-:W-:Y:S04]  /*962e0*/  STL.64 [R1+0x97d8], R20 ;  /* 0x0097d81401007387 */ /* 0x000fe80000100a00 */
[----:B---3--:R-:W-:Y:S01]  /*962f0*/  STL.64 [R1+0x97b8], R14 ;  /* 0x0097b80e01007387 */ /* 0x008fe20000100a00 */
[----:B--2---:R1:W-:Y:S03]  /*96300*/  STL.64 [R1+0x97b0], R12 ;  /* 0x0097b00c01007387 */ /* 0x0043e60000100a00 */
[----:B-1----:R-:W2:Y:S01]  /*96310*/  LDL.LU R12, [R1+0x840] ;  /* 0x00084000010c7983 */ /* 0x002ea20000300800 */
[----:B------:R-:W2:Y:S02]  /*96320*/  LDL.LU R13, [R1+0x844] ;  /* 0x00084400010d7983 */ /* 0x000ea40000300800 */
[----:B------:R-:W3:Y:S02]  /*96330*/  LDL.LU R14, [R1+0x848] ;  /* 0x00084800010e7983 */ /* 0x000ee40000300800 */
[----:B------:R-:W3:Y:S02]  /*96340*/  LDL.LU R15, [R1+0x84c] ;  /* 0x00084c00010f7983 */ /* 0x000ee40000300800 */
[----:B------:R-:W-:-:S02]  /*96350*/  IMAD.MOV.U32 R20, RZ, RZ, R28 ;  /* 0x000000ffff147224 */ /* 0x000fc400078e001c */
[----:B------:R-:W-:Y:S01]  /*96360*/  IMAD.MOV.U32 R21, RZ, RZ, R3 ;  /* 0x000000ffff157224 */ /* 0x000fe200078e0003 */
[----:B------:R-:W2:Y:S01]  /*96370*/  LDL.LU R28, [R1+0x988c] ;  /* 0x00988c00011c7983 */ /* 0x000ea20000300800 */
[----:B------:R-:W2:Y:S03]  /*96380*/  LDL.LU R3, [R1+0x9888] ;  /* 0x0098880001037983 */ /* 0x000ea60000300800 */
[----:B------:R4:W-:Y:S02]  /*96390*/  STL.64 [R1+0x97f0], R20 ;  /* 0x0097f01401007387 */ /* 0x0009e40000100a00 */
[----:B----4-:R-:W-:Y:S02]  /*963a0*/  IMAD.MOV.U32 R20, RZ, RZ, R11 ;  /* 0x000000ffff147224 */ /* 0x010fe400078e000b */
[----:B------:R-:W-:Y:S01]  /*963b0*/  IMAD.MOV.U32 R21, RZ, RZ, R10 ;  /* 0x000000ffff157224 */ /* 0x000fe200078e000a */
[----:B------:R-:W4:Y:S01]  /*963c0*/  LDL.LU R11, [R1+0x9884] ;  /* 0x00988400010b7983 */ /* 0x000f220000300800 */
[----:B------:R-:W4:Y:S03]  /*963d0*/  LDL.LU R10, [R1+0x9880] ;  /* 0x00988000010a7983 */ /* 0x000f260000300800 */
        /* <DEDUP_REMOVED lines=29> */
[----:B----4-:R-:W-:-:S02]  /*965b0*/  IMAD.MOV.U32 R20, RZ, RZ, R10 ;  /* 0x000000ffff147224 */ /* 0x010fc400078e000a */
        /* <DEDUP_REMOVED lines=24> */
[----:B---3--:R-:W-:Y:S01]  /*96740*/  STL.64 [R1+0x9860], R14 ;  /* 0x0098600e01007387 */ /* 0x008fe20000100a00 */
[----:B--2---:R1:W-:Y:S03]  /*96750*/  STL.64 [R1+0x9858], R12 ;  /* 0x0098580c01007387 */ /* 0x0043e60000100a00 */
[----:B-1----:R-:W2:Y:S01]  /*96760*/  LDL.LU R12, [R1+0x8c0] ;  /* 0x0008c000010c7983 */ /* 0x002ea20000300800 */
[----:B------:R-:W2:Y:S02]  /*96770*/  LDL.LU R13, [R1+0x8c4] ;  /* 0x0008c400010d7983 */ /* 0x000ea40000300800 */
[----:B------:R-:W2:Y:S02]  /*96780*/  LDL.LU R14, [R1+0x8c8] ;  /* 0x0008c800010e7983 */ /* 0x000ea40000300800 */
[----:B------:R-:W2:Y:S01]  /*96790*/  LDL.LU R15, [R1+0x8cc] ;  /* 0x0008cc00010f7983 */ /* 0x000ea20000300800 */
[----:B------:R-:W3:Y:S01]  /*967a0*/  LDL.64 R26, [R1+0x8] ;  /* 0x00000800011a7983 */ /* 0x000ee20000100a00 */
[C---:B--2---:R-:W-:Y:S03]  /*967b0*/  HMMA.16816.F32 R20, R4.reuse, R20, R12 ;  /* 0x000000140414723c */ /* 0x044fe6000000180c */
[----:B---3--:R1:W-:Y:S01]  /*967c0*/  STL.64 [R1+0x9778], R26 ;  /* 0x0097781a01007387 */ /* 0x0083e20000100a00 */
[----:B------:R-:W2:Y:S02]  /*967d0*/  LDL.LU R24, [R1+0x4e0] ;  /* 0x0004e00001187983 */ /* 0x000ea40000300800 */
[----:B------:R-:W2:Y:S01]  /*967e0*/  LDL.LU R25, [R1+0x4e4] ;  /* 0x0004e40001197983 */ /* 0x000ea20000300800 */
[----:B-1----:R-:W2:Y:S01]  /*967f0*/  LDL.LU R26, [R1+0x4e8] ;  /* 0x0004e800011a7983 */ /* 0x002ea20000300800 */
[----:B------:R-:W2:Y:S02]  /*96800*/  LDL.LU R27, [R1+0x4ec] ;  /* 0x0004ec00011b7983 */ /* 0x000ea40000300800 */
[----:B------:R-:W-:Y:S02]  /*96810*/  STL [R1+0x94bc], R8 ;  /* 0x0094bc0801007387 */ /* 0x000fe40000100800 */
[----:B------:R-:W-:Y:S01]  /*96820*/  STL [R1+0x94b8], R9 ;  /* 0x0094b80901007387 */ /* 0x000fe20000100800 */
[----:B------:R-:W-:Y:S01]  /*96830*/  STL [R1+0x9040], R0 ;  /* 0x0090400001007387 */ /* 0x000fe20000100800 */
[----:B------:R-:W-:Y:S02]  /*96840*/  STL [R1+0x903c], R2 ;  /* 0x00903c0201007387 */ /* 0x000fe40000100800 */
[----:B0-----:R0:W-:Y:S02]  /*96850*/  STL [R1+0x9670], R16 ;  /* 0x0096701001007387 */ /* 0x0011e40000100800 */
[----:B------:R1:W-:Y:S01]  /*96860*/  STL [R1+0x966c], R17 ;  /* 0x00966c1101007387 */ /* 0x0003e20000100800 */
[----:B------:R3:W-:Y:S01]  /*96870*/  STL [R1+0x9668], R18 ;  /* 0x0096681201007387 */ /* 0x0007e20000100800 */
[----:B------:R4:W-:Y:S03]  /*96880*/  STL [R1+0x9664], R19 ;  /* 0x0096641301007387 */ /* 0x0009e60000100800 */
[----:B0-----:R-:W2:Y:S01]  /*96890*/  LDL.LU R16, [R1+0x4f0] ;  /* 0x0004f00001107983 */ /* 0x001ea20000300800 */
[----:B-1----:R-:W2:Y:S02]  /*968a0*/  LDL.LU R17, [R1+0x4f4] ;  /* 0x0004f40001117983 */ /* 0x002ea40000300800 */
[----:B---3--:R-:W2:Y:S02]  /*968b0*/  LDL.LU R18, [R1+0x4f8] ;  /* 0x0004f80001127983 */ /* 0x008ea40000300800 */
[----:B----4-:R-:W2:Y:S01]  /*968c0*/  LDL.LU R19, [R1+0x4fc] ;  /* 0x0004fc0001137983 */ /* 0x010ea20000300800 */
[----:B------:R-:W3:Y:S01]  /*968d0*/  LDL.LU.64 R14, [R1+0x9860] ;  /* 0x00986000010e7983 */ /* 0x000ee20000300a00 */
[----:B------:R-:W3:Y:S02]  /*968e0*/  LDL.LU.64 R12, [R1+0x9858] ;  /* 0x00985800010c7983 */ /* 0x000ee40000300a00 */
[----:B------:R0:W-:Y:S02]  /*968f0*/  STL.64 [R1+0x8c0], R20 ;  /* 0x0008c01401007387 */ /* 0x0001e40000100a00 */
[----:B------:R3:W-:Y:S01]  /*96900*/  STL.64 [R1+0x8c8], R22 ;  /* 0x0008c81601007387 */ /* 0x0007e20000100a00 */
        /* <DEDUP_REMOVED lines=51> */
[----:B------:R-:W2:Y:S01]  /*96c40*/  LDL.LU.64 R14, [R1+0x97a0] ;  /* 0x0097a000010e7983 */ /* 0x000ea20000300a00 */
[----:B-1----:R-:W2:Y:S02]  /*96c50*/  LDL.LU.64 R22, [R1+0x9798] ;  /* 0x0097980001167983 */ /* 0x002ea40000300a00 */
[----:B------:R-:W2:Y:S11]  /*96c60*/  LDL.LU.64 R20, [R1+0x9790] ;  /* 0x0097900001147983 */ /* 0x000eb60000300a00 */
[----:B------:R-:W-:Y:S07]  /*96c70*/  @!UPT UIADD3 URZ, URZ, URZ, URZ ;  /* 0x0000003f3f3ff290 */ /* 0x000fee000fffe03f */
[----:B------:R0:W-:Y:S01]  /*96c80*/  STL.64 [R1+0x500], R4 ;  /* 0x0005000401007387 */ /* 0x0001e20000100a00 */
[----:B------:R1:W-:Y:S03]  /*96c90*/  STL.64 [R1+0x508], R6 ;  /* 0x0005080601007387 */ /* 0x0003e60000100a00 */
[----:B0-----:R-:W3:Y:S01]  /*96ca0*/  LDL.LU R4, [R1+0x4a0] ;  /* 0x0004a00001047983 */ /* 0x001ee20000300800 */
[----:B------:R-:W3:Y:S02]  /*96cb0*/  LDL.LU R5, [R1+0x4a4] ;  /* 0x0004a40001057983 */ /* 0x000ee40000300800 */
[----:B-1----:R-:W3:Y:S02]  /*96cc0*/  LDL.LU R6, [R1+0x4a8] ;  /* 0x0004a80001067983 */ /* 0x002ee40000300800 */
[----:B------:R-:W-:Y:S02]  /*96cd0*/  IMAD.MOV.U32 R7, RZ, RZ, R10 ;  /* 0x000000ffff077224 */ /* 0x000fe400078e000a */
[----:B------:R-:W4:Y:S01]  /*96ce0*/  LDL.LU R10, [R1+0x9788] ;  /* 0x00978800010a7983 */ /* 0x000f220000300800 */
[C---:B--2---:R-:W-:Y:S11]  /*96cf0*/  HMMA.16816.F32 R16, R20.reuse, R14, R16 ;  /* 0x0000000e1410723c */ /* 0x044ff60000001810 */
[----:B------:R-:W-:Y:S11]  /*96d00*/  @!UPT UIADD3 URZ, URZ, URZ, URZ ;  /* 0x0000003f3f3ff290 */ /* 0x000ff6000fffe03f */
[----:B------:R-:W-:Y:S01]  /*96d10*/  @!UPT UIADD3 URZ, URZ, URZ, URZ ;  /* 0x0000003f3f3ff290 */ /* 0x000fe2000fffe03f */
[----:B------:R-:W-:Y:S01]  /*96d20*/  STL.64 [R1+0x4f0], R16 ;  /* 0x0004f01001007387 */ /* 0x000fe20000100a00 */
[----:B------:R0:W-:Y:S02]  /*96d30*/  STL.64 [R1+0x4f8], R18 ;  /* 0x0004f81201007387 */ /* 0x0001e40000100a00 */
[----:B0-----:R-:W-:Y:S02]  /*96d40*/  IMAD.MOV.U32 R18, RZ, RZ, R14 ;  /* 0x000000ffff127224 */ /* 0x001fe400078e000e */
        /* <DEDUP_REMOVED lines=13> */
[----:B0-----:R-:W2:Y:S01]  /*96e20*/  LDL.LU R16, [R1+0x4d0] ;  /* 0x0004d00001107983 */ /* 0x001ea20000300800 */
[----:B------:R-:W2:Y:S02]  /*96e30*/  LDL.LU R17, [R1+0x4d4] ;  /* 0x0004d40001117983 */ /* 0x000ea40000300800 */
[----:B------:R-:W2:Y:S02]  /*96e40*/  LDL.LU R18, [R1+0x4d8] ;  /* 0x0004d80001127983 */ /* 0x000ea40000300800 */
[----:B----4-:R-:W-:-:S02]  /*96e50*/  IMAD.MOV.U32 R19, RZ, RZ, R10 ;  /* 0x000000ffff137224 */ /* 0x010fc400078e000a */
[----:B------:R-:W3:Y:S05]  /*96e60*/  LDL.LU R10, [R1+0x9760] ;  /* 0x00976000010a7983 */ /* 0x000eea0000300800 */
[C---:B--2---:R-:W-:Y:S11]  /*96e70*/  HMMA.16816.F32 R16, R20.reuse, R26, R16 ;  /* 0x0000001a1410723c */ /* 0x044ff60000001810 */
[----:B------:R-:W-:Y:S11]  /*96e80*/  @!UPT UIADD3 URZ, URZ, URZ, URZ ;  /* 0x0000003f3f3ff290 */ /* 0x000ff6000fffe03f */
[----:B------:R-:W-:Y:S01]  /*96e90*/  @!UPT UIADD3 URZ, URZ, URZ, URZ ;  /* 0x0000003f3f3ff290 */ /* 0x000fe2000fffe03f */
[----:B------:R0:W-:Y:S01]  /*96ea0*/  STL.64 [R1+0x4d0], R16 ;  /* 0x0004d01001007387 */ /* 0x0001e20000100a00 */
[----:B------:R-:W-:Y:S02]  /*96eb0*/  STL.64 [R1+0x4d8], R18 ;  /* 0x0004d81201007387 */ /* 0x000fe40000100a00 */
[----:B0-----:R-:W-:Y:S02]  /*96ec0*/  IMAD.MOV.U32 R17, RZ, RZ, R26 ;  /* 0x000000ffff117224 */ /* 0x001fe400078e001a */
[----:B------:R-:W-:Y:S02]  /*96ed0*/  IMAD.MOV.U32 R16, RZ, RZ, R27 ;  /* 0x000000ffff107224 */ /* 0x000fe400078e001b */
[----:B------:R-:W2:Y:S01]  /*96ee0*/  LDL.LU.64 R26, [R1+0x9758] ;  /* 0x00975800011a7983 */ /* 0x000ea20000300a00 */
[----:B------:R-:W4:Y:S01]  /*96ef0*/  LDL.LU.64 R24, [R1+0x9750] ;  /* 0x0097500001187983 */ /* 0x000f220000300a00 */
[C---:B--2---:R-:W-:Y:S11]  /*96f00*/  HMMA.16816.F32 R12, R20.reuse, R26, R12 ;  /* 0x0000001a140c723c */ /* 0x044ff6000000180c */
[----:B------:R-:W-:Y:S11]  /*96f10*/  @!UPT UIADD3 URZ, URZ, URZ, URZ ;  /* 0x0000003f3f3ff290 */ /* 0x000ff6000fffe03f */
[----:B------:R-:W-:Y:S01]  /*96f20*/  @!UPT UIADD3 URZ, URZ, URZ, URZ ;  /* 0x0000003f3f3ff290 */ /* 0x000fe2000fffe03f */
[----:B------:R-:W-:Y:S01]  /*96f30*/  STL.64 [R1+0x4c0], R12 ;  /* 0x0004c00c01007387 */ /* 0x000fe20000100a00 */
[----:B------:R0:W-:Y:S03]  /*96f40*/  STL.64 [R1+0x4c8], R14 ;  /* 0x0004c80e01007387 */ /* 0x0001e60000100a00 */
[----:B0-----:R-:W2:Y:S01]  /*96f50*/  LDL.LU.64 R14, [R1+0x9748] ;  /* 0x00974800010e7983 */ /* 0x001ea20000300a00 */
[----:B------:R-:W-:Y:S02]  /*96f60*/  STL.64 [R1+0x9618], R26 ;  /* 0x0096181a01007387 */ /* 0x000fe40000100a00 */
[----:B----4-:R0:W-:Y:S02]  /*96f70*/  STL.64 [R1+0x9610], R24 ;  /* 0x0096101801007387 */ /* 0x0101e40000100a00 */
[----:B0-----:R-:W-:Y:S02]  /*96f80*/  IMAD.MOV.U32 R24, RZ, RZ, R11 ;  /* 0x000000ffff187224 */ /* 0x001fe400078e000b */
[----:B------:R-:W3:Y:S01]  /*96f90*/  LDL.LU R11, [R1+0x9740] ;  /* 0x00974000010b7983 */ /* 0x000ee20000300800 */
[----:B------:R-:W2:Y:S02]  /*96fa0*/  LDL.LU R25, [R1+0x4b4] ;  /* 0x0004b40001197983 */ /* 0x000ea40000300800 */
[----:B------:R-:W2:Y:S02]  /*96fb0*/  LDL.LU R26, [R1+0x4b8] ;  /* 0x0004b800011a7983 */ /* 0x000ea40000300800 */
[----:B------:R-:W2:Y:S02]  /*96fc0*/  LDL.LU R27, [R1+0x4bc] ;  /* 0x0004bc00011b7983 */ /* 0x000ea40000300800 */
[C---:B--2---:R-:W-:Y:S08]  /*96fd0*/  HMMA.16816.F32 R24, R20.reuse, R14, R24 ;  /* 0x0000000e1418723c */ /* 0x044ff00000001818 */
[C---:B---3--:R-:W-:Y:S01]  /*96fe0*/  HMMA.16816.F32 R4, R20.reuse, R10, R4 ;  /* 0x0000000a1404723c */ /* 0x048fe20000001804 */
[----:B------:R-:W-:Y:S01]  /*96ff0*/  STL [R1+0x95f8], R15 ;  /* 0x0095f80f01007387 */ /* 0x000fe20000100800 */
[----:B------:R-:W-:Y:S11]  /*97000*/  STL [R1+0x9718], R14 ;  /* 0x0097180e01007387 */ /* 0x000ff60000100800 */
[----:B------:R-:W-:Y:S02]  /*97010*/  @!UPT UIADD3 URZ, URZ, URZ, URZ ;  /* 0x0000003f3f3ff290 */ /* 0x000fe4000fffe03f */
[----:B------:R-:W-:Y:S01]  /*97020*/  STL.64 [R1+0x4b0], R24 ;  /* 0x0004b01801007387 */ /* 0x000fe20000100a00 */
[----:B------:R-:W-:Y:S02]  /*97030*/  STL.64 [R1+0x4b8], R26 ;  /* 0x0004b81a01007387 */ /* 0x000fe40000100a00 */
[----:B------:R0:W-:Y:S02]  /*97040*/  STL.64 [R1+0x96a0], R10 ;  /* 0x0096a00a01007387 */ /* 0x0001e40000100a00 */
[----:B------:R-:W2:Y:S03]  /*97050*/  LDL.LU R8, [R1+0x7c0] ;  /* 0x0007c00001087983 */ /* 0x000ea60000300800 */
[----:B------:R-:W-:Y:S01]  /*97060*/  STL.64 [R1+0x4a0], R4 ;  /* 0x0004a00401007387 */ /* 0x000fe20000100a00 */
[----:B------:R-:W-:Y:S02]  /*97070*/  STL.64 [R1+0x4a8], R6 ;  /* 0x0004a80601007387 */ /* 0x000fe40000100a00 */
[----:B------:R-:W2:Y:S02]  /*97080*/  LDL.LU R9, [R1+0x7c4] ;  /* 0x0007c40001097983 */ /* 0x000ea40000300800 */
[----:B------:R-:W1:Y:S01]  /*97090*/  LDSM.16.MT88.4 R4, [R29+0x1c100] ;  /* 0x01c100001d04783b */ /* 0x000e620000004200 */
[----:B0-----:R-:W3:Y:S03]  /*970a0*/  LDL.LU R10, [R1+0x7c8] ;  /* 0x0007c800010a7983 */ /* 0x001ee60000300800 */
[----:B------:R-:W3:Y:S02]  /*970b0*/  LDL.LU R11, [R1+0x7cc] ;  /* 0x0007cc00010b7983 */ /* 0x000ee40000300800 */
[----:B---3--:R0:W-:Y:S01]  /*970c0*/  STL.64 [R1+0x96b0], R10 ;  /* 0x0096b00a01007387 */ /* 0x0081e20000100a00 */
[----:B--2---:R-:W-:Y:S03]  /*970d0*/  STL.64 [R1+0x96a8], R8 ;  /* 0x0096a80801007387 */ /* 0x004fe60000100a00 */
[----:B0-----:R-:W2:Y:S04]  /*970e0*/  LDL.64 R10, [R1+0x78] ;  /* 0x00007800010a7983 */ /* 0x001ea80000100a00 */
[----:B--2---:R0:W-:Y:S04]  /*970f0*/  STL.64 [R1+0x96c8], R10 ;  /* 0x0096c80a01007387 */ /* 0x0041e80000100a00 */
[----:B0-----:R-:W2:Y:S04]  /*97100*/  LDL R10, [R1+0x88] ;  /* 0x00008800010a7983 */ /* 0x001ea80000100800 */
[----:B------:R-:W2:Y:S04]  /*97110*/  LDL R11, [R1+0x8c] ;  /* 0x00008c00010b7983 */ /* 0x000ea80000100800 */
[----:B--2---:R0:W-:Y:S04]  /*97120*/  STL.64 [R1+0x96e0], R10 ;  /* 0x0096e00a01007387 */ /* 0x0041e80000100a00 */
[----:B0-----:R-:W2:Y:S04]  /*97130*/  LDL R10, [R1+0x98] ;  /* 0x00009800010a7983 */ /* 0x001ea80000100800 */
[----:B------:R-:W2:Y:S04]  /*97140*/  LDL R11, [R1+0x9c] ;  /* 0x00009c00010b7983 */ /* 0x000ea80000100800 */
[----:B--2---:R-:W-:Y:S01]  /*97150*/  STL.64 [R1+0x96f8], R10 ;  /* 0x0096f80a01007387 */ /* 0x004fe20000100a00 */
[----:B------:R-:W2:Y:S03]  /*97160*/  LDL.64 R18, [R1+0x58] ;  /* 0x0000580001127983 */ /* 0x000ea60000100a00 */
        /* <DEDUP_REMOVED lines=16> */
[----:B--2---:R0:W-:Y:S01]  /*97270*/  STL.64 [R1+0x9728], R14 ;  /* 0x0097280e01007387 */ /* 0x0041e20000100a00 */
[----:B----4-:R-:W-:Y:S03]  /*97280*/  STL.64 [R1+0x9720], R12 ;  /* 0x0097200c01007387 */ /* 0x010fe60000100a00 */
[----:B0-----:R-:W2:Y:S04]  /*97290*/  LDL.64 R14, [R1+0xc8] ;  /* 0x0000c800010e7983 */ /* 0x001ea80000100a00 */
[----:B--2---:R0:W-:Y:S01]  /*972a0*/  STL.64 [R1+0x9738], R14 ;  /* 0x0097380e01007387 */ /* 0x0041e20000100a00 */
[----:B------:R-:W2:Y:S03]  /*972b0*/  LDL.64 R10, [R1+0xa8] ;  /* 0x0000a800010a7983 */ /* 0x000ea60000100a00 */
[----:B0-----:R-:W4:Y:S04]  /*972c0*/  LDL.64 R14, [R1+0x38] ;  /* 0x00003800010e7983 */ /* 0x001f280000100a00 */
[----:B--2---:R0:W-:Y:S04]  /*972d0*/  STL.64 [R1+0x9710], R10 ;  /* 0x0097100a01007387 */ /* 0x0041e80000100a00 */
[----:B0-----:R-:W2:Y:S04]  /*972e0*/  LDL.64 R10, [R1+0xb8] ;  /* 0x0000b800010a7983 */ /* 0x001ea80000100a00 */
[----:B--2---:R0:W-:Y:S01]  /*972f0*/  STL.64 [R1+0x9730], R10 ;  /* 0x0097300a01007387 */ /* 0x0041e20000100a00 */
        /* <DEDUP_REMOVED lines=9> */
[----:B------:R-:W2:Y:S01]  /*97390*/  LDL.LU R19, [R1+0x7ec] ;  /* 0x0007ec0001137983 */ /* 0x000ea20000300800 */
[----:B----4-:R-:W-:Y:S01]  /*973a0*/  HMMA.16816.F32 R24, R20, R14, R24 ;  /* 0x0000000e1418723c */ /* 0x010fe20000001818 */
        /* <DEDUP_REMOVED lines=12> */
[----:B------:R-:W-:Y:S01]  /*97470*/  STL [R1+0x9660], R29 ;  /* 0x0096601d01007387 */ /* 0x000fe20000100800 */
[----:B-1----:R0:W-:Y:S02]  /*97480*/  STL.64 [R1+0x9528], R6 ;  /* 0x0095280601007387 */ /* 0x0021e40000100a00 */
[----:B------:R-:W-:Y:S01]  /*97490*/  STL.64 [R1+0x9520], R4 ;  /* 0x0095200401007387 */ /* 0x000fe20000100a00 */
[----:B0-----:R-:W3:Y:S01]  /*974a0*/  LDL.64 R6, [R1+0x48] ;  /* 0x0000480001067983 */ /* 0x001ee20000100a00 */
[----:B------:R0:W-:Y:S02]  /*974b0*/  STL.64 [R1+0x830], R24 ;  /* 0x0008301801007387 */ /* 0x0001e40000100a00 */
[----:B------:R-:W-:Y:S02]  /*974c0*/  STL.64 [R1+0x838], R26 ;  /* 0x0008381a01007387 */ /* 0x000fe40000100a00 */
[----:B0-----:R-:W-:-:S02]  /*974d0*/  IMAD.MOV.U32 R25, RZ, RZ, R14 ;  /* 0x000000ffff197224 */ /* 0x001fc400078e000e */
[----:B------:R-:W-:Y:S02]  /*974e0*/  IMAD.MOV.U32 R24, RZ, RZ, R15 ;  /* 0x000000ffff187224 */ /* 0x000fe400078e000f */
[----:B------:R-:W4:Y:S02]  /*974f0*/  LDL.LU.64 R14, [R1+0x9738] ;  /* 0x00973800010e7983 */ /* 0x000f240000300a00 */
[C---:B----4-:R-:W-:Y:S01]  /*97500*/  HMMA.16816.F32 R8, R20.reuse, R14, R8 ;  /* 0x0000000e1408723c */ /* 0x050fe20000001808 */
[----:B------:R-:W-:Y:S11]  /*97510*/  IMAD.MOV.U32 R29, RZ, RZ, R15 ;  /* 0x000000ffff1d7224 */ /* 0x000ff600078e000f */
[----:B------:R-:W-:Y:S11]  /*97520*/  @!UPT UIADD3 URZ, URZ, URZ, URZ ;  /* 0x0000003f3f3ff290 */ /* 0x000ff6000fffe03f */
        /* <DEDUP_REMOVED lines=10> */
[----:B0-----:R-:W-:Y:S01]  /*975d0*/  IMAD.MOV.U32 R13, RZ, RZ, R11 ;  /* 0x000000ffff0d7224 */ /* 0x001fe200078e000b */
[----:B-1----:R-:W4:Y:S01]  /*975e0*/  LDL.LU R14, [R1+0x9718] ;  /* 0x00971800010e7983 */ /* 0x002f220000300800 */
[----:B------:R-:W-:Y:S02]  /*975f0*/  IMAD.MOV.U32 R15, RZ, RZ, R10 ;  /* 0x000000ffff0f7224 */ /* 0x000fe400078e000a */
[----:B------:R-:W2:Y:S02]  /*97600*/  LDL.LU.64 R10, [R1+0x9710] ;  /* 0x00971000010a7983 */ /* 0x000ea40000300a00 */
[----:B--2---:R-:W-:Y:S01]  /*97610*/  HMMA.16816.F32 R16, R20, R10, R16 ;  /* 0x0000000a1410723c */ /* 0x004fe20000001810 */
[----:B----4-:R-:W-:Y:S01]  /*97620*/  STL.64 [R1+0x9690], R14 ;  /* 0x0096900e01007387 */ /* 0x010fe20000100a00 */
[----:B------:R0:W-:Y:S02]  /*97630*/  STL [R1+0x9688], R13 ;  /* 0x0096880d01007387 */ /* 0x0001e40000100800 */
[----:B------:R-:W2:Y:S02]  /*97640*/  LDL.LU R12, [R1+0x7b0] ;  /* 0x0007b000010c7983 */ /* 0x000ea40000300800 */
[----:B------:R-:W-:-:S02]  /*97650*/  IMAD.MOV.U32 R2, RZ, RZ, R10 ;  /* 0x000000ffff027224 */ /* 0x000fc400078e000a */
[----:B------:R-:W-:Y:S01]  /*97660*/  IMAD.MOV.U32 R0, RZ, RZ, R11 ;  /* 0x000000ffff007224 */ /* 0x000fe200078e000b */
[----:B0-----:R-:W2:Y:S11]  /*97670*/  LDL.LU R13, [R1+0x7b4] ;  /* 0x0007b400010d7983 */ /* 0x001eb60000300800 */
[----:B------:R-:W-:Y:S03]  /*97680*/  @!UPT UIADD3 URZ, URZ, URZ, URZ ;  /* 0x0000003f3f3ff290 */ /* 0x000fe6000fffe03f */
[----:B------:R-:W-:Y:S01]  /*97690*/  STL.64 [R1+0x800], R16 ;  /* 0x0008001001007387 */ /* 0x000fe20000100a00 */
[----:B------:R0:W-:Y:S03]  /*976a0*/  STL.64 [R1+0x808], R18 ;  /* 0x0008081201007387 */ /* 0x0001e60000100a00 */
[----:B0-----:R-:W4:Y:S01]  /*976b0*/  LDL.LU.64 R18, [R1+0x9708] ;  /* 0x0097080001127983 */ /* 0x001f220000300a00 */
[----:B------:R-:W4:Y:S02]  /*976c0*/  LDL.LU.64 R16, [R1+0x9700] ;  /* 0x0097000001107983 */ /* 0x000f240000300a00 */
[----:B------:R-:W4:Y:S02]  /*976d0*/  LDL.LU.64 R10, [R1+0x96f8] ;  /* 0x0096f800010a7983 */ /* 0x000f240000300a00 */
[----:B------:R-:W-:Y:S02]  /*976e0*/  IMAD.MOV.U32 R14, RZ, RZ, R28 ;  /* 0x000000ffff0e7224 */ /* 0x000fe400078e001c */
[----:B------:R-:W-:Y:S01]  /*976f0*/  IMAD.MOV.U32 R15, RZ, RZ, R3 ;  /* 0x000000ffff0f7224 */ /* 0x000fe200078e0003 */
[C---:B----4-:R-:W-:Y:S01]  /*97700*/  HMMA.16816.F32 R8, R20.reuse, R10, R16 ;  /* 0x0000000a1408723c */ /* 0x050fe20000001810 */
[----:B------:R-:W4:Y:S01]  /*97710*/  LDL.LU.64 R18, [R1+0x96f0] ;  /* 0x0096f00001127983 */ /* 0x000f220000300a00 */
[----:B------:R-:W4:Y:S11]  /*97720*/  LDL.LU.64 R16, [R1+0x96e8] ;  /* 0x0096e80001107983 */ /* 0x000f360000300a00 */
[----:B------:R-:W-:Y:S10]  /*97730*/  @!UPT UIADD3 URZ, URZ, URZ, URZ ;  /* 0x0000003f3f3ff290 */ /* 0x000ff4000fffe03f */
[----:B------:R4:W-:Y:S01]  /*97740*/  STL.64 [R1+0x7f0], R8 ;  /* 0x0007f00801007387 */ /* 0x0009e20000100a00 */
[----:B------:R-:W-:Y:S02]  /*97750*/  IMAD.MOV.U32 R28, RZ, RZ, R10 ;  /* 0x000000ffff1c7224 */ /* 0x000fe400078e000a */
[----:B------:R-:W-:Y:S02]  /*97760*/  IMAD.MOV.U32 R3, RZ, RZ, R11 ;  /* 0x000000ffff037224 */ /* 0x000fe400078e000b */
[----:B------:R-:W4:Y:S03]  /*97770*/  LDL.LU.64 R10, [R1+0x96e0] ;  /* 0x0096e000010a7983 */ /* 0x000f260000300a00 */
[----:B------:R-:W-:Y:S02]  /*97780*/  STL [R1+0x8e8c], R3 ;  /* 0x008e8c0301007387 */ /* 0x000fe40000100800 */
[----:B------:R-:W-:Y:S01]  /*97790*/  STL [R1+0x8e88], R28 ;  /* 0x008e881c01007387 */ /* 0x000fe20000100800 */
        /* <DEDUP_REMOVED lines=14> */
[----:B------:R-:W2:Y:S02]  /*97880*/  LDL.LU.64 R16, [R1+0x96b8] ;  /* 0x0096b80001107983 */ /* 0x000ea40000300a00 */
[----:B------:R-:W4:Y:S02]  /*97890*/  LDL.LU.64 R10, [R1+0x96b0] ;  /* 0x0096b000010a7983 */ /* 0x000f240000300a00 */
[----:B------:R-:W4:Y:S02]  /*978a0*/  LDL.LU.64 R8, [R1+0x96a8] ;  /* 0x0096a80001087983 */ /* 0x000f240000300a00 */
[----:B----4-:R-:W-:Y:S01]  /*978b0*/  HMMA.16816.F32 R8, R20, R18, R8 ;  /* 0x000000121408723c */ /* 0x010fe20000001808 */
[----:B--2---:R-:W-:-:S02]  /*978c0*/  IMAD.MOV.U32 R26, RZ, RZ, R17 ;  /* 0x000000ffff1a7224 */ /* 0x004fc400078e0011 */
[----:B------:R-:W-:Y:S02]  /*978d0*/  IMAD.MOV.U32 R27, RZ, RZ, R16 ;  /* 0x000000ffff1b7224 */ /* 0x000fe400078e0010 */
[----:B------:R-:W-:-:S03]  /*978e0*/  IMAD.MOV.U32 R5, RZ, RZ, R19 ;  /* 0x000000ffff057224 */ /* 0x000fc600078e0013 */
[----:B------:R-:W-:Y:S11]  /*978f0*/  STL.64 [R1+0x9630], R26 ;  /* 0x0096301a01007387 */ /* 0x000ff60000100a00 */
[----:B------:R-:W-:Y:S04]  /*97900*/  @!UPT UIADD3 URZ, URZ, URZ, URZ ;  /* 0x0000003f3f3ff290 */ /* 0x000fe8000fffe03f */
[----:B------:R0:W-:Y:S01]  /*97910*/  STL.64 [R1+0x7c0], R8 ;  /* 0x0007c00801007387 */ /* 0x0001e20000100a00 */
[----:B------:R1:W-:Y:S02]  /*97920*/  STL.64 [R1+0x7c8], R10 ;  /* 0x0007c80a01007387 */ /* 0x0003e40000100a00 */
[----:B0-----:R-:W-:Y:S01]  /*97930*/  IMAD.MOV.U32 R8, RZ, RZ, R18 ;  /* 0x000000ffff087224 */ /* 0x001fe200078e0012 */
[----:B-1----:R-:W2:Y:S01]  /*97940*/  LDL.LU.64 R10, [R1+0x96a0] ;  /* 0x0096a000010a7983 */ /* 0x002ea20000300a00 */
[----:B------:R-:W4:Y:S02]  /*97950*/  LDL.LU.64 R18, [R1+0x9698] ;  /* 0x0096980001127983 */ /* 0x000f240000300a00 */
[----:B----4-:R-:W-:Y:S01]  /*97960*/  HMMA.16816.F32 R12, R20, R18, R12 ;  /* 0x00000012140c723c */ /* 0x010fe2000000180c */
[----:B------:R-:W-:Y:S11]  /*97970*/  IMAD.MOV.U32 R9, RZ, RZ, R19 ;  /* 0x000000ffff097224 */ /* 0x000ff600078e0013 */
[----:B------:R-:W-:Y:S11]  /*97980*/  @!UPT UIADD3 URZ, URZ, URZ, URZ ;  /* 0x0000003f3f3ff290 */ /* 0x000ff6000fffe03f */
[----:B------:R0:W-:Y:S01]  /*97990*/  STL.64 [R1+0x7b0], R12 ;  /* 0x0007b00c01007387 */ /* 0x0001e20000100a00 */
[----:B------:R1:W-:Y:S02]  /*979a0*/  STL.64 [R1+0x7b8], R14 ;  /* 0x0007b80e01007387 */ /* 0x0003e40000100a00 */
[----:B0-----:R-:W-:Y:S01]  /*979b0*/  IMAD.MOV.U32 R12, RZ, RZ, R18 ;  /* 0x000000ffff0c7224 */ /* 0x001fe200078e0012 */
[----:B-1----:R-:W4:Y:S01]  /*979c0*/  LDL.LU.64 R14, [R1+0x9690] ;  /* 0x00969000010e7983 */ /* 0x002f220000300a00 */
[----:B------:R-:W2:Y:S02]  /*979d0*/  LDL.LU R13, [R1+0x9688] ;  /* 0x00968800010d7983 */ /* 0x000ea40000300800 */
[----:B------:R-:W2:Y:S02]  /*979e0*/  LDL.LU.64 R18, [R1+0x9680] ;  /* 0x0096800001127983 */ /* 0x000ea40000300a00 */
[----:B------:R-:W2:Y:S02]  /*979f0*/  LDL.LU.64 R16, [R1+0x9678] ;  /* 0x0096780001107983 */ /* 0x000ea40000300a00 */
[----:B--2---:R-:W-:-:S02]  /*97a00*/  IMAD.MOV.U32 R26, RZ, RZ, R16 ;  /* 0x000000ffff1a7224 */ /* 0x004fc400078e0010 */
[----:B------:R-:W-:Y:S01]  /*97a10*/  IMAD.MOV.U32 R27, RZ, RZ, R17 ;  /* 0x000000ffff1b7224 */ /* 0x000fe200078e0011 */
[----:B------:R-:W2:Y:S01]  /*97a20*/  LDL.LU R16, [R1+0x9670] ;  /* 0x0096700001107983 */ /* 0x000ea20000300800 */
[----:B------:R-:W2:Y:S03]  /*97a30*/  LDL.LU R17, [R1+0x966c] ;  /* 0x00966c0001117983 */ /* 0x000ea60000300800 */
[----:B------:R-:W-:Y:S01]  /*97a40*/  STL.64 [R1+0x9648], R26 ;  /* 0x0096481a01007387 */ /* 0x000fe20000100a00 */
[----:B----4-:R-:W-:Y:S02]  /*97a50*/  STL.64 [R1+0x9608], R14 ;  /* 0x0096080e01007387 */ /* 0x010fe40000100a00 */
[----:B------:R0:W-:Y:S02]  /*97a60*/  STL.64 [R1+0x9600], R12 ;  /* 0x0096000c01007387 */ /* 0x0001e40000100a00 */
[----:B0-----:R-:W4:Y:S01]  /*97a70*/  LDL.LU R12, [R1+0x450] ;  /* 0x00045000010c7983 */ /* 0x001f220000300800 */
[----:B------:R-:W4:Y:S02]  /*97a80*/  LDL.LU R13, [R1+0x454] ;  /* 0x00045400010d7983 */ /* 0x000f240000300800 */
[----:B------:R-:W2:Y:S02]  /*97a90*/  LDL.LU R14, [R1+0x458] ;  /* 0x00045800010e7983 */ /* 0x000ea40000300800 */
[----:B------:R-:W2:Y:S02]  /*97aa0*/  LDL.LU R15, [R1+0x45c] ;  /* 0x00045c00010f7983 */ /* 0x000ea40000300800 */
[----:B------:R-:W-:-:S02]  /*97ab0*/  IMAD.MOV.U32 R26, RZ, RZ, R18 ;  /* 0x000000ffff1a7224 */ /* 0x000fc400078e0012 */
[----:B------:R-:W-:Y:S01]  /*97ac0*/  IMAD.MOV.U32 R27, RZ, RZ, R19 ;  /* 0x000000ffff1b7224 */ /* 0x000fe200078e0013 */
[----:B------:R-:W3:Y:S01]  /*97ad0*/  LDL.LU R18, [R1+0x9668] ;  /* 0x0096680001127983 */ /* 0x000ee20000300800 */
[----:B------:R-:W3:Y:S03]  /*97ae0*/  LDL.LU R19, [R1+0x9664] ;  /* 0x0096640001137983 */ /* 0x000ee60000300800 */
        /* <DEDUP_REMOVED lines=23> */
[----:B------:R-:W3:Y:S02]  /*97c60*/  LDL.LU R11, [R1+0x49c] ;  /* 0x00049c00010b7983 */ /* 0x000ee40000300800 */
[----:B---3--:R-:W-:Y:S01]  /*97c70*/  HMMA.16816.F32 R20, R20, R6, R8 ;  /* 0x000000061414723c */ /* 0x008fe20000001808 */
        /* <DEDUP_REMOVED lines=13> */
[----:B0-----:R-:W2:Y:S01]  /*97d50*/  LDL R6, [R1+0xc8] ;  /* 0x0000c80001067983 */ /* 0x001ea20000100800 */
[----:B------:R-:W-:-:S02]  /*97d60*/  IMAD.MOV.U32 R7, RZ, RZ, R29 ;  /* 0x000000ffff077224 */ /* 0x000fc400078e001d */
[----:B------:R-:W3:Y:S03]  /*97d70*/  LDL.LU R29, [R1+0x9660] ;  /* 0x00966000011d7983 */ /* 0x000ee60000300800 */
[----:B--2---:R0:W-:Y:S02]  /*97d80*/  STL.64 [R1+0x95d0], R6 ;  /* 0x0095d00601007387 */ /* 0x0041e40000100a00 */
[----:B0-----:R-:W-:Y:S02]  /*97d90*/  IMAD.MOV.U32 R6, RZ, RZ, R25 ;  /* 0x000000ffff067224 */ /* 0x001fe400078e0019 */
[----:B------:R-:W-:Y:S02]  /*97da0*/  IMAD.MOV.U32 R7, RZ, RZ, R24 ;  /* 0x000000ffff077224 */ /* 0x000fe400078e0018 */
[C---:B------:R-:W-:Y:S01]  /*97db0*/  HMMA.16816.F32 R24, R16.reuse, R26, R12 ;  /* 0x0000001a1018723c */ /* 0x040fe2000000180c */
        /* <DEDUP_REMOVED lines=20> */
[----:B------:R-:W3:Y:S01]  /*97f00*/  LDL.LU.64 R24, [R1+0x9610] ;  /* 0x0096100001187983 */ /* 0x000ee20000300a00 */
[----:B--2---:R-:W-:Y:S11]  /*97f10*/  HMMA.16816.F32 R12, R16, R26, R12 ;  /* 0x0000001a100c723c */ /* 0x004ff6000000180c */
[----:B------:R-:W-:Y:S11]  /*97f20*/  @!UPT UIADD3 URZ, URZ, URZ, URZ ;  /* 0x0000003f3f3ff290 */ /* 0x000ff6000fffe03f */
[----:B------:R-:W-:Y:S01]  /*97f30*/  @!UPT UIADD3 URZ, URZ, URZ, URZ ;  /* 0x0000003f3f3ff290 */ /* 0x000fe2000fffe03f */
[----:B------:R-:W-:Y:S01]  /*97f40*/  STL.64 [R1+0x450], R12 ;  /* 0x0004500c01007387 */ /* 0x000fe20000100a00 */
[----:B------:R0:W-:Y:S03]  /*97f50*/  STL.64 [R1+0x458], R14 ;  /* 0x0004580e01007387 */ /* 0x0001e60000100a00 */
[----:B0-----:R-:W2:Y:S01]  /*97f60*/  LDL.LU.64 R14, [R1+0x9608] ;  /* 0x00960800010e7983 */ /* 0x001ea20000300a00 */
[----:B------:R-:W4:Y:S02]  /*97f70*/  LDL.LU.64 R12, [R1+0x9600] ;  /* 0x00960000010c7983 */ /* 0x000f240000300a00 */
[----:B------:R2:W-:Y:S02]  /*97f80*/  STL.64 [R1+0x94e0], R26 ;  /* 0x0094e01a01007387 */ /* 0x0005e40000100a00 */
[----:B---3--:R0:W-:Y:S02]  /*97f90*/  STL.64 [R1+0x94d8], R24 ;  /* 0x0094d81801007387 */ /* 0x0081e40000100a00 */
[----:B--2---:R-:W-:-:S02]  /*97fa0*/  IMAD.MOV.U32 R26, RZ, RZ, R15 ;  /* 0x000000ffff1a7224 */ /* 0x004fc400078e000f */
[----:B------:R-:W2:Y:S01]  /*97fb0*/  LDL.LU R15, [R1+0x95f8] ;  /* 0x0095f800010f7983 */ /* 0x000ea20000300800 */
[----:B----4-:R-:W-:-:S05]  /*97fc0*/  IMAD.MOV.U32 R27, RZ, RZ, R13 ;  /* 0x000000ffff1b7224 */ /* 0x010fca00078e000d */
[----:B------:R1:W-:Y:S01]  /*97fd0*/  STL.64 [R1+0x95c8], R26 ;  /* 0x0095c81a01007387 */ /* 0x0003e20000100a00 */
[----:B0-----:R-:W3:Y:S02]  /*97fe0*/  LDL.LU R24, [R1+0x790] ;  /* 0x0007900001187983 */ /* 0x001ee40000300800 */
[----:B------:R-:W3:Y:S01]  /*97ff0*/  LDL.LU R25, [R1+0x794] ;  /* 0x0007940001197983 */ /* 0x000ee20000300800 */
[----:B-1----:R-:W4:Y:S01]  /*98000*/  LDL.LU R26, [R1+0x798] ;  /* 0x00079800011a7983 */ /* 0x002f220000300800 */
[----:B------:R-:W4:Y:S01]  /*98010*/  LDL.LU R27, [R1+0x79c] ;  /* 0x00079c00011b7983 */ /* 0x000f220000300800 */
[C---:B--2---:R-:W-:Y:S02]  /*98020*/  HMMA.16816.F32 R8, R16.reuse, R14, R8 ;  /* 0x0000000e1008723c */ /* 0x044fe40000001808 */
[----:B----4-:R-:W-:Y:S01]  /*98030*/  STL.64 [R1+0x95e0], R26 ;  /* 0x0095e01a01007387 */ /* 0x010fe20000100a00 */
[----:B---3--:R0:W-:Y:S03]  /*98040*/  STL.64 [R1+0x95d8], R24 ;  /* 0x0095d81801007387 */ /* 0x0081e60000100a00 */
[----:B0-----:R-:W2:Y:S01]  /*98050*/  LDL.LU R24, [R1+0x7a0] ;  /* 0x0007a00001187983 */ /* 0x001ea20000300800 */
[----:B------:R-:W2:Y:S02]  /*98060*/  LDL.LU R25, [R1+0x7a4] ;  /* 0x0007a40001197983 */ /* 0x000ea40000300800 */
[----:B------:R-:W2:Y:S02]  /*98070*/  LDL.LU R26, [R1+0x7a8] ;  /* 0x0007a800011a7983 */ /* 0x000ea40000300800 */
[----:B------:R-:W2:Y:S11]  /*98080*/  LDL.LU R27, [R1+0x7ac] ;  /* 0x0007ac00011b7983 */ /* 0x000eb60000300800 */
[----:B------:R-:W-:Y:S01]  /*98090*/  @!UPT UIADD3 URZ, URZ, URZ, URZ ;  /* 0x0000003f3f3ff290 */ /* 0x000fe2000fffe03f */
[----:B------:R-:W-:Y:S01]  /*980a0*/  STL.64 [R1+0x440], R8 ;  /* 0x0004400801007387 */ /* 0x000fe20000100a00 */
[----:B------:R0:W-:Y:S03]  /*980b0*/  STL.64 [R1+0x448], R10 ;  /* 0x0004480a01007387 */ /* 0x0001e60000100a00 */
[----:B0-----:R-:W3:Y:S01]  /*980c0*/  LDL.LU.64 R10, [R1+0x95f0] ;  /* 0x0095f000010a7983 */ /* 0x001ee20000300a00 */
[----:B------:R-:W4:Y:S02]  /*980d0*/  LDL.LU.64 R8, [R1+0x95e8] ;  /* 0x0095e80001087983 */ /* 0x000f240000300a00 */
[----:B------:R-:W-:Y:S01]  /*980e0*/  STL.64 [R1+0x95a0], R14 ;  /* 0x0095a00e01007387 */ /* 0x000fe20000100a00 */
[C---:B---3--:R-:W-:Y:S01]  /*980f0*/  HMMA.16816.F32 R20, R16.reuse, R10, R20 ;  /* 0x0000000a1014723c */ /* 0x048fe20000001814 */
[----:B------:R-:W-:Y:S11]  /*98100*/  STL.64 [R1+0x9588], R10 ;  /* 0x0095880a01007387 */ /* 0x000ff60000100a00 */
[----:B------:R-:W-:Y:S11]  /*98110*/  @!UPT UIADD3 URZ, URZ, URZ, URZ ;  /* 0x0000003f3f3ff290 */ /* 0x000ff6000fffe03f */
[----:B------:R-:W-:Y:S01]  /*98120*/  STL.64 [R1+0x430], R20 ;  /* 0x0004301401007387 */ /* 0x000fe20000100a00 */
[----:B------:R-:W-:Y:S02]  /*98130*/  STL.64 [R1+0x438], R22 ;  /* 0x0004381601007387 */ /* 0x000fe40000100a00 */
[----:B------:R-:W0:Y:S01]  /*98140*/  LDSM.16.MT88.4 R20, [R29+0x1c180] ;  /* 0x01c180001d14783b */ /* 0x000e220000004200 */
[C---:B--2---:R-:W-:Y:S01]  /*98150*/  HMMA.16816.F32 R4, R16.reuse, R6, R24 ;  /* 0x000000061004723c */ /* 0x044fe20000001818 */
[----:B------:R-:W-:Y:S04]  /*98160*/  STL [R1+0x94c0], R29 ;  /* 0x0094c01d01007387 */ /* 0x000fe80000100800 */
[----:B0-----:R-:W-:Y:S01]  /*98170*/  STL [R1+0x940c], R22 ;  /* 0x00940c1601007387 */ /* 0x001fe20000100800 */
[----:B------:R-:W-:Y:S02]  /*98180*/  STL [R1+0x9408], R23 ;  /* 0x0094081701007387 */ /* 0x000fe40000100800 */
[----:B------:R0:W-:Y:S02]  /*98190*/  STL.64 [R1+0x94e8], R20 ;  /* 0x0094e81401007387 */ /* 0x0001e40000100a00 */
[----:B0-----:R-:W2:Y:S01]  /*981a0*/  LDL.LU R20, [R1+0x780] ;  /* 0x0007800001147983 */ /* 0x001ea20000300800 */
[----:B------:R-:W2:Y:S02]  /*981b0*/  LDL.LU R21, [R1+0x784] ;  /* 0x0007840001157983 */ /* 0x000ea40000300800 */
[----:B------:R-:W2:Y:S02]  /*981c0*/  LDL.LU R22, [R1+0x788] ;  /* 0x0007880001167983 */ /* 0x000ea40000300800 */
[----:B------:R-:W2:Y:S01]  /*981d0*/  LDL.LU R23, [R1+0x78c] ;  /* 0x00078c0001177983 */ /* 0x000ea20000300800 */
[----:B------:R-:W3:Y:S01]  /*981e0*/  LDL.LU.64 R26, [R1+0x95e0] ;  /* 0x0095e000011a7983 */ /* 0x000ee20000300a00 */
[----:B------:R-:W3:Y:S06]  /*981f0*/  LDL.LU.64 R24, [R1+0x95d8] ;  /* 0x0095d80001187983 */ /* 0x000eec0000300a00 */
[----:B------:R-:W-:Y:S02]  /*98200*/  STL.64 [R1+0x7a0], R4 ;  /* 0x0007a00401007387 */ /* 0x000fe40000100a00 */
[----:B------:R0:W-:Y:S02]  /*98210*/  STL.64 [R1+0x7a8], R6 ;  /* 0x0007a80601007387 */ /* 0x0001e40000100a00 */
[----:B0-----:R-:W3:Y:S02]  /*98220*/  LDL.LU.64 R6, [R1+0x95d0] ;  /* 0x0095d00001067983 */ /* 0x001ee40000300a00 */
[C---:B---3--:R-:W-:Y:S02]  /*98230*/  HMMA.16816.F32 R4, R16.reuse, R6, R24 ;  /* 0x000000061004723c */ /* 0x048fe40000001818 */
[----:B------:R-:W2:Y:S11]  /*98240*/  LDL.LU.64 R26, [R1+0x95c8] ;  /* 0x0095c800011a7983 */ /* 0x000eb60000300a00 */
[----:B------:R-:W-:Y:S10]  /*98250*/  @!UPT UIADD3 URZ, URZ, URZ, URZ ;  /* 0x0000003f3f3ff290 */ /* 0x000ff4000fffe03f */
[----:B------:R0:W-:Y:S01]  /*98260*/  STL.64 [R1+0x790], R4 ;  /* 0x0007900401007387 */ /* 0x0001e20000100a00 */
[----:B------:R1:W-:Y:S03]  /*98270*/  STL.64 [R1+0x798], R6 ;  /* 0x0007980601007387 */ /* 0x0003e60000100a00 */
[----:B0-----:R-:W3:Y:S01]  /*98280*/  LDL.LU.64 R4, [R1+0x95c0] ;  /* 0x0095c00001047983 */ /* 0x001ee20000300a00 */
[----:B--2---:R-:W-:Y:S03]  /*98290*/  HMMA.16816.F32 R24, R16, R26, R20 ;  /* 0x0000001a1018723c */ /* 0x004fe60000001814 */
[----:B------:R-:W2:Y:S11]  /*982a0*/  LDL.LU R20, [R1+0x3f0] ;  /* 0x0003f00001147983 */ /* 0x000eb60000300800 */
[----:B------:R-:W-:Y:S09]  /*982b0*/  @!UPT UIADD3 URZ, URZ, URZ, URZ ;  /* 0x0000003f3f3ff290 */ /* 0x000ff2000fffe03f */
[----:B------:R-:W-:Y:S01]  /*982c0*/  STL.64 [R1+0x780], R24 ;  /* 0x0007801801007387 */ /* 0x000fe20000100a00 */
[----:B------:R-:W-:Y:S02]  /*982d0*/  STL.64 [R1+0x788], R26 ;  /* 0x0007881a01007387 */ /* 0x000fe40000100a00 */
[----:B------:R-:W2:Y:S02]  /*982e0*/  LDL.LU R21, [R1+0x3f4] ;  /* 0x0003f40001157983 */ /* 0x000ea40000300800 */
[----:B------:R-:W2:Y:S01]  /*982f0*/  LDL.LU R22, [R1+0x3f8] ;  /* 0x0003f80001167983 */ /* 0x000ea20000300800 */
[----:B------:R-:W2:Y:S01]  /*98300*/  LDL.LU R23, [R1+0x3fc] ;  /* 0x0003fc0001177983 */ /* 0x000ea20000300800 */
[----:B-1----:R-:W-:Y:S02]  /*98310*/  IMAD.MOV.U32 R6, RZ, RZ, R12 ;  /* 0x000000ffff067224 */ /* 0x002fe400078e000c */
[----:B----4-:R-:W-:-:S05]  /*98320*/  IMAD.MOV.U32 R7, RZ, RZ, R9 ;  /* 0x000000ffff077224 */ /* 0x010fca00078e0009 */
[----:B------:R-:W-:Y:S04]  /*98330*/  STL.64 [R1+0x9550], R6 ;  /* 0x0095500601007387 */ /* 0x000fe80000100a00 */
[----:B--2---:R0:W-:Y:S01]  /*98340*/  STL.64 [R1+0x94f8], R22 ;  /* 0x0094f81601007387 */ /* 0x0041e20000100a00 */
[----:B------:R-:W-:Y:S03]  /*98350*/  STL.64 [R1+0x94f0], R20 ;  /* 0x0094f01401007387 */ /* 0x000fe60000100a00 */
[----:B0-----:R-:W2:Y:S04]  /*98360*/  LDL.64 R22, [R1+0x18] ;  /* 0x0000180001167983 */ /* 0x001ea80000100a00 */
[----:B--2---:R0:W-:Y:S04]  /*98370*/  STL.64 [R1+0x9508], R22 ;  /* 0x0095081601007387 */ /* 0x0041e80000100a00 */
[----:B0-----:R-:W2:Y:S01]  /*98380*/  LDL.64 R22, [R1+0x28] ;  /* 0x0000280001167983 */ /* 0x001ea20000100a00 */
[----:B------:R-:W-:-:S02]  /*98390*/  IMAD.MOV.U32 R6, RZ, RZ, R8 ;  /* 0x000000ffff067224 */ /* 0x000fc400078e0008 */
[----:B---3--:R-:W-:Y:S01]  /*983a0*/  IMAD.MOV.U32 R7, RZ, RZ, R5 ;  /* 0x000000ffff077224 */ /* 0x008fe200078e0005 */
[----:B--2---:R0:W-:Y:S01]  /*983b0*/  STL.64 [R1+0x9530], R22 ;  /* 0x0095301601007387 */ /* 0x0041e20000100a00 */
[----:B------:R-:W2:Y:S02]  /*983c0*/  LDL.LU R20, [R1+0x420] ;  /* 0x0004200001147983 */ /* 0x000ea40000300800 */
[----:B------:R-:W2:Y:S01]  /*983d0*/  LDL.LU R21, [R1+0x424] ;  /* 0x0004240001157983 */ /* 0x000ea20000300800 */
[----:B0-----:R-:W3:Y:S01]  /*983e0*/  LDL.LU R22, [R1+0x428] ;  /* 0x0004280001167983 */ /* 0x001ee20000300800 */
[----:B------:R-:W3:Y:S02]  /*983f0*/  LDL.LU R23, [R1+0x42c] ;  /* 0x00042c0001177983 */ /* 0x000ee40000300800 */
[----:B------:R-:W-:Y:S01]  /*98400*/  STL.64 [R1+0x9568], R6 ;  /* 0x0095680601007387 */ /* 0x000fe20000100a00 */
[----:B---3--:R-:W-:Y:S01]  /*98410*/  STL.64 [R1+0x9548], R22 ;  /* 0x0095481601007387 */ /* 0x008fe20000100a00 */
[----:B--2---:R0:W-:Y:S03]  /*98420*/  STL.64 [R1+0x9540], R20 ;  /* 0x0095401401007387 */ /* 0x0041e60000100a00 */
        /* <DEDUP_REMOVED lines=8> */
[----:B------:R-:W2:Y:S01]  /*984b0*/  LDL.LU R12, [R1+0x760] ;  /* 0x00076000010c7983 */ /* 0x000ea20000300800 */
[----:B------:R-:W2:Y:S02]  /*984c0*/  LDL.LU R13, [R1+0x764] ;  /* 0x00076400010d7983 */ /* 0x000ea40000300800 */
[----:B------:R-:W2:Y:S02]  /*984d0*/  LDL.LU R14, [R1+0x768] ;  /* 0x00076800010e7983 */ /* 0x000ea40000300800 */
[----:B------:R-:W2:Y:S02]  /*984e0*/  LDL.LU R15, [R1+0x76c] ;  /* 0x00076c00010f7983 */ /* 0x000ea40000300800 */
[----:B--2---:R-:W-:Y:S01]  /*984f0*/  STL.64 [R1+0x95b0], R14 ;  /* 0x0095b00e01007387 */ /* 0x004fe20000100a00 */
[----:B------:R-:W-:Y:S02]  /*98500*/  STL.64 [R1+0x95a8], R12 ;  /* 0x0095a80c01007387 */ /* 0x000fe40000100a00 */
[----:B------:R0:W-:Y:S02]  /*98510*/  STL.64 [R1+0x9598], R10 ;  /* 0x0095980a01007387 */ /* 0x0001e40000100a00 */
[----:B----4-:R1:W-:Y:S01]  /*98520*/  STL.64 [R1+0x9590], R8 ;  /* 0x0095900801007387 */ /* 0x0103e20000100a00 */
[----:B0-----:R-:W2:Y:S01]  /*98530*/  LDL.64 R10, [R1+0x98] ;  /* 0x00009800010a7983 */ /* 0x001ea20000100a00 */
[----:B------:R-:W-:-:S02]  /*98540*/  IMAD.MOV.U32 R6, RZ, RZ, R4 ;  /* 0x000000ffff067224 */ /* 0x000fc400078e0004 */
[----:B------:R-:W-:Y:S01]  /*98550*/  IMAD.MOV.U32 R7, RZ, RZ, R3 ;  /* 0x000000ffff077224 */ /* 0x000fe200078e0003 */
[----:B--2---:R0:W-:Y:S01]  /*98560*/  STL.64 [R1+0x95b8], R10 ;  /* 0x0095b80a01007387 */ /* 0x0041e20000100a00 */
[----:B-1----:R-:W2:Y:S02]  /*98570*/  LDL.LU R8, [R1+0x770] ;  /* 0x0007700001087983 */ /* 0x002ea40000300800 */
[----:B------:R-:W2:Y:S01]  /*98580*/  LDL.LU R9, [R1+0x774] ;  /* 0x0007740001097983 */ /* 0x000ea20000300800 */
[----:B0-----:R-:W2:Y:S01]  /*98590*/  LDL.LU R10, [R1+0x778] ;  /* 0x00077800010a7983 */ /* 0x001ea20000300800 */
[----:B------:R-:W2:Y:S02]  /*985a0*/  LDL.LU R11, [R1+0x77c] ;  /* 0x00077c00010b7983 */ /* 0x000ea40000300800 */
[----:B------:R0:W-:Y:S02]  /*985b0*/  STL.64 [R1+0x9580], R6 ;  /* 0x0095800601007387 */ /* 0x0001e40000100a00 */
[----:B0-----:R-:W4:Y:S01]  /*985c0*/  LDL.64 R6, [R1+0x88] ;  /* 0x0000880001067983 */ /* 0x001f220000100a00 */
        /* <DEDUP_REMOVED lines=13> */
[----:B------:R-:W-:-:S02]  /*986a0*/  IMAD.MOV.U32 R14, RZ, RZ, R2 ;  /* 0x000000ffff0e7224 */ /* 0x000fc400078e0002 */
[----:B------:R-:W-:-:S07]  /*986b0*/  IMAD.MOV.U32 R15, RZ, RZ, R0 ;  /* 0x000000ffff0f7224 */ /* 0x000fce00078e0000 */
[C---:B------:R-:W-:Y:S01]  /*986c0*/  HMMA.16816.F32 R12, R16.reuse, R14, R8 ;  /* 0x0000000e100c723c */ /* 0x040fe20000001808 */
        /* <DEDUP_REMOVED lines=9> */
[----:B------:R-:W2:Y:S02]  /*98760*/  LDL.LU R26, [R1+0x418] ;  /* 0x00041800011a7983 */ /* 0x000ea40000300800 */
[----:B------:R-:W2:Y:S01]  /*98770*/  LDL.LU R27, [R1+0x41c] ;  /* 0x00041c00011b7983 */ /* 0x000ea20000300800 */
[----:B------:R-:W3:Y:S04]  /*98780*/  LDL.LU.64 R10, [R1+0x95b8] ;  /* 0x0095b800010a7983 */ /* 0x000ee80000300a00 */
[----:B------:R-:W-:Y:S02]  /*98790*/  STL.64 [R1+0x770], R12 ;  /* 0x0007700c01007387 */ /* 0x000fe40000100a00 */
[----:B------:R0:W-:Y:S02]  /*987a0*/  STL.64 [R1+0x778], R14 ;  /* 0x0007780e01007387 */ /* 0x0001e40000100a00 */
[----:B0-----:R-:W3:Y:S01]  /*987b0*/  LDL.LU.64 R14, [R1+0x95b0] ;  /* 0x0095b000010e7983 */ /* 0x001ee20000300a00 */
        /* <DEDUP_REMOVED lines=9> */
[----:B------:R-:W4:Y:S02]  /*98850*/  LDL.LU.64 R10, [R1+0x9598] ;  /* 0x00959800010a7983 */ /* 0x000f240000300a00 */
[----:B------:R-:W4:Y:S01]  /*98860*/  LDL.LU.64 R8, [R1+0x9590] ;  /* 0x0095900001087983 */ /* 0x000f220000300a00 */
[----:B------:R-:W-:Y:S01]  /*98870*/  STL [R1+0x94c4], R13 ;  /* 0x0094c40d01007387 */ /* 0x000fe20000100800 */
        /* <DEDUP_REMOVED lines=10> */
[----:B----4-:R-:W-:Y:S01]  /*98920*/  STL.64 [R1+0x94d0], R10 ;  /* 0x0094d00a01007387 */ /* 0x010fe20000100a00 */
[----:B------:R0:W-:Y:S03]  /*98930*/  STL.64 [R1+0x94c8], R8 ;  /* 0x0094c80801007387 */ /* 0x0001e60000100a00 */
[----:B0-----:R-:W2:Y:S01]  /*98940*/  LDL.LU R8, [R1+0x3e0] ;  /* 0x0003e00001087983 */ /* 0x001ea20000300800 */
[----:B------:R-:W2:Y:S02]  /*98950*/  LDL.LU R9, [R1+0x3e4] ;  /* 0x0003e40001097983 */ /* 0x000ea40000300800 */
[----:B------:R-:W2:Y:S02]  /*98960*/  LDL.LU R10, [R1+0x3e8] ;  /* 0x0003e800010a7983 */ /* 0x000ea40000300800 */
[----:B------:R-:W2:Y:S01]  /*98970*/  LDL.LU R11, [R1+0x3ec] ;  /* 0x0003ec00010b7983 */ /* 0x000ea20000300800 */
[----:B------:R-:W4:Y:S01]  /*98980*/  LDL.LU.64 R22, [R1+0x9578] ;  /* 0x0095780001167983 */ /* 0x000f220000300a00 */
        /* <DEDUP_REMOVED lines=25> */
[----:B------:R-:W4:Y:S02]  /*98b20*/  LDL.LU.64 R6, [R1+0x9528] ;  /* 0x0095280001067983 */ /* 0x000f240000300a00 */
[----:B------:R-:W4:Y:S01]  /*98b30*/  LDL.LU.64 R4, [R1+0x9520] ;  /* 0x0095200001047983 */ /* 0x000f220000300a00 */
        /* <DEDUP_REMOVED lines=31> */
[----:B------:R-:W3:Y:S02]  /*98d30*/  LDL.LU.64 R24, [R1+0x94d8] ;  /* 0x0094d80001187983 */ /* 0x000ee40000300a00 */
[----:B------:R-:W-:Y:S01]  /*98d40*/  STL.64 [R1+0x9418], R22 ;  /* 0x0094181601007387 */ /* 0x000fe20000100a00 */
[----:B--2---:R-:W-:Y:S01]  /*98d50*/  HMMA.16816.F32 R8, R4, R26, R8 ;  /* 0x0000001a0408723c */ /* 0x004fe20000001808 */
[----:B----4-:R0:W-:Y:S04]  /*98d60*/  STL.64 [R1+0x9410], R20 ;  /* 0x0094101401007387 */ /* 0x0101e80000100a00 */
        /* <DEDUP_REMOVED lines=8> */
[----:B------:R-:W4:Y:S02]  /*98df0*/  LDL.LU.64 R8, [R1+0x94c8] ;  /* 0x0094c80001087983 */ /* 0x000f240000300a00 */
[----:B------:R0:W-:Y:S02]  /*98e00*/  STL.64 [R1+0x93c0], R26 ;  /* 0x0093c01a01007387 */ /* 0x0001e40000100a00 */
[----:B---3--:R1:W-:Y:S02]  /*98e10*/  STL.64 [R1+0x93b8], R24 ;  /* 0x0093b81801007387 */ /* 0x0083e40000100a00 */
[----:B0-----:R-:W-:-:S02]  /*98e20*/  IMAD.MOV.U32 R26, RZ, RZ, R13 ;  /* 0x000000ffff1a7224 */ /* 0x001fc400078e000d */
[----:B------:R-:W-:Y:S01]  /*98e30*/  IMAD.MOV.U32 R27, RZ, RZ, R29 ;  /* 0x000000ffff1b7224 */ /* 0x000fe200078e001d */
[----:B------:R-:W3:Y:S01]  /*98e40*/  LDL.LU R13, [R1+0x94c4] ;  /* 0x0094c400010d7983 */ /* 0x000ee20000300800 */
[C---:B--2---:R-:W-:Y:S08]  /*98e50*/  HMMA.16816.F32 R20, R4.reuse, R14, R20 ;  /* 0x0000000e0414723c */ /* 0x044ff00000001814 */
[----:B----4-:R-:W-:Y:S11]  /*98e60*/  HMMA.16816.F32 R16, R4, R10, R16 ;  /* 0x0000000a0410723c */ /* 0x010ff60000001810 */
[----:B------:R-:W-:Y:S04]  /*98e70*/  @!UPT UIADD3 URZ, URZ, URZ, URZ ;  /* 0x0000003f3f3ff290 */ /* 0x000fe8000fffe03f */
[----:B------:R-:W-:Y:S01]  /*98e80*/  STL.64 [R1+0x3d0], R20 ;  /* 0x0003d01401007387 */ /* 0x000fe20000100a00 */
[----:B------:R-:W-:Y:S02]  /*98e90*/  STL.64 [R1+0x3d8], R22 ;  /* 0x0003d81601007387 */ /* 0x000fe40000100a00 */
[----:B------:R-:W2:Y:S02]  /*98ea0*/  LDL.LU R29, [R1+0x94c0] ;  /* 0x0094c000011d7983 */ /* 0x000ea40000300800 */
[----:B------:R0:W-:Y:S01]  /*98eb0*/  STL.64 [R1+0x9420], R26 ;  /* 0x0094201a01007387 */ /* 0x0001e20000100a00 */
[----:B------:R-:W-:Y:S01]  /*98ec0*/  STL.64 [R1+0x93b0], R14 ;  /* 0x0093b00e01007387 */ /* 0x000fe20000100a00 */
[----:B-1----:R-:W4:Y:S03]  /*98ed0*/  LDL.LU R24, [R1+0x690] ;  /* 0x0006900001187983 */ /* 0x002f260000300800 */
[----:B------:R-:W-:Y:S01]  /*98ee0*/  STL.64 [R1+0x3c0], R16 ;  /* 0x0003c01001007387 */ /* 0x000fe20000100a00 */
[----:B------:R-:W-:Y:S02]  /*98ef0*/  STL.64 [R1+0x3c8], R18 ;  /* 0x0003c81201007387 */ /* 0x000fe40000100a00 */
[----:B------:R-:W4:Y:S02]  /*98f00*/  LDL.LU R25, [R1+0x694] ;  /* 0x0006940001197983 */ /* 0x000f240000300800 */
[----:B0-----:R-:W3:Y:S01]  /*98f10*/  LDL.LU R26, [R1+0x698] ;  /* 0x00069800011a7983 */ /* 0x001ee20000300800 */
[----:B------:R-:W3:Y:S04]  /*98f20*/  LDL.LU R27, [R1+0x69c] ;  /* 0x00069c00011b7983 */ /* 0x000ee80000300800 */
[----:B--2---:R-:W0:Y:S04]  /*98f30*/  LDSM.16.MT88.4 R16, [R29+0x1c200] ;  /* 0x01c200001d10783b */ /* 0x004e280000004200 */
[----:B---3--:R-:W-:Y:S01]  /*98f40*/  STL.64 [R1+0x9430], R26 ;  /* 0x0094301a01007387 */ /* 0x008fe20000100a00 */
[----:B----4-:R1:W-:Y:S03]  /*98f50*/  STL.64 [R1+0x9428], R24 ;  /* 0x0094281801007387 */ /* 0x0103e60000100a00 */
        /* <DEDUP_REMOVED lines=10> */
[----:B---3--:R1:W-:Y:S01]  /*99000*/  STL.64 [R1+0x9450], R26 ;  /* 0x0094501a01007387 */ /* 0x0083e20000100a00 */
[----:B--2---:R-:W-:Y:S02]  /*99010*/  STL.64 [R1+0x9448], R24 ;  /* 0x0094481801007387 */ /* 0x004fe40000100a00 */
[----:B-1----:R-:W-:-:S02]  /*99020*/  IMAD.MOV.U32 R26, RZ, RZ, R8 ;  /* 0x000000ffff1a7224 */ /* 0x002fc400078e0008 */
[----:B------:R-:W-:Y:S01]  /*99030*/  IMAD.MOV.U32 R27, RZ, RZ, R9 ;  /* 0x000000ffff1b7224 */ /* 0x000fe200078e0009 */
[----:B------:R-:W2:Y:S01]  /*99040*/  LDL.LU R8, [R1+0x94bc] ;  /* 0x0094bc0001087983 */ /* 0x000ea20000300800 */
[----:B------:R-:W2:Y:S03]  /*99050*/  LDL.LU R9, [R1+0x94b8] ;  /* 0x0094b80001097983 */ /* 0x000ea60000300800 */
[----:B------:R1:W-:Y:S02]  /*99060*/  STL.64 [R1+0x9460], R26 ;  /* 0x0094601a01007387 */ /* 0x0003e40000100a00 */
[----:B-1----:R-:W-:Y:S02]  /*99070*/  IMAD.MOV.U32 R27, RZ, RZ, R12 ;  /* 0x000000ffff1b7224 */ /* 0x002fe400078e000c */
[----:B------:R-:W-:Y:S01]  /*99080*/  IMAD.MOV.U32 R26, RZ, RZ, R13 ;  /* 0x000000ffff1a7224 */ /* 0x000fe200078e000d */
[----:B------:R-:W3:Y:S01]  /*99090*/  LDL.LU R12, [R1+0x6f0] ;  /* 0x0006f000010c7983 */ /* 0x000ee20000300800 */
[----:B------:R-:W3:Y:S02]  /*990a0*/  LDL.LU R13, [R1+0x6f4] ;  /* 0x0006f400010d7983 */ /* 0x000ee40000300800 */
[----:B------:R-:W4:Y:S02]  /*990b0*/  LDL.LU R14, [R1+0x6f8] ;  /* 0x0006f800010e7983 */ /* 0x000f240000300800 */
[----:B------:R-:W4:Y:S02]  /*990c0*/  LDL.LU R15, [R1+0x6fc] ;  /* 0x0006fc00010f7983 */ /* 0x000f240000300800 */
[----:B----4-:R1:W-:Y:S01]  /*990d0*/  STL.64 [R1+0x94a0], R14 ;  /* 0x0094a00e01007387 */ /* 0x0103e20000100a00 */
[----:B---3--:R-:W-:Y:S03]  /*990e0*/  STL.64 [R1+0x9498], R12 ;  /* 0x0094980c01007387 */ /* 0x008fe60000100a00 */
[----:B-1----:R-:W3:Y:S04]  /*990f0*/  LDL.64 R14, [R1+0xc8] ;  /* 0x0000c800010e7983 */ /* 0x002ee80000100a00 */
[----:B---3--:R1:W-:Y:S04]  /*99100*/  STL.64 [R1+0x94b0], R14 ;  /* 0x0094b00e01007387 */ /* 0x0083e80000100a00 */
[----:B-1----:R-:W3:Y:S01]  /*99110*/  LDL.64 R14, [R1+0x38] ;  /* 0x00003800010e7983 */ /* 0x002ee20000100a00 */
[----:B------:R1:W-:Y:S03]  /*99120*/  STL.64 [R1+0x9478], R26 ;  /* 0x0094781a01007387 */ /* 0x0003e60000100a00 */
[----:B-1----:R-:W4:Y:S04]  /*99130*/  LDL.64 R26, [R1+0xa8] ;  /* 0x0000a800011a7983 */ /* 0x002f280000100a00 */
[----:B----4-:R1:W-:Y:S04]  /*99140*/  STL.64 [R1+0x9490], R26 ;  /* 0x0094901a01007387 */ /* 0x0103e80000100a00 */
[----:B-1----:R-:W4:Y:S04]  /*99150*/  LDL.64 R26, [R1+0xb8] ;  /* 0x0000b800011a7983 */ /* 0x002f280000100a00 */
[----:B----4-:R1:W-:Y:S01]  /*99160*/  STL.64 [R1+0x94a8], R26 ;  /* 0x0094a81a01007387 */ /* 0x0103e20000100a00 */
[----:B------:R-:W4:Y:S02]  /*99170*/  LDL.LU R24, [R1+0x700] ;  /* 0x0007000001187983 */ /* 0x000f240000300800 */
[----:B------:R-:W4:Y:S01]  /*99180*/  LDL.LU R25, [R1+0x704] ;  /* 0x0007040001197983 */ /* 0x000f220000300800 */
[----:B-1----:R-:W4:Y:S01]  /*99190*/  LDL.LU R26, [R1+0x708] ;  /* 0x00070800011a7983 */ /* 0x002f220000300800 */
[----:B------:R-:W4:Y:S02]  /*991a0*/  LDL.LU R27, [R1+0x70c] ;  /* 0x00070c00011b7983 */ /* 0x000f240000300800 */
[----:B------:R-:W2:Y:S02]  /*991b0*/  LDL.64 R22, [R1+0x58] ;  /* 0x0000580001167983 */ /* 0x000ea40000100a00 */
[----:B--2---:R1:W-:Y:S01]  /*991c0*/  STL.64 [R1+0x9458], R22 ;  /* 0x0094581601007387 */ /* 0x0043e20000100a00 */
[----:B------:R-:W2:Y:S02]  /*991d0*/  LDL.LU R20, [R1+0x6c0] ;  /* 0x0006c00001147983 */ /* 0x000ea40000300800 */
[----:B------:R-:W2:Y:S01]  /*991e0*/  LDL.LU R21, [R1+0x6c4] ;  /* 0x0006c40001157983 */ /* 0x000ea20000300800 */
[----:B-1----:R-:W2:Y:S01]  /*991f0*/  LDL.LU R22, [R1+0x6c8] ;  /* 0x0006c80001167983 */ /* 0x002ea20000300800 */
[----:B------:R-:W2:Y:S03]  /*99200*/  LDL.LU R23, [R1+0x6cc] ;  /* 0x0006cc0001177983 */ /* 0x000ea60000300800 */
[----:B--2---:R-:W-:Y:S01]  /*99210*/  STL.64 [R1+0x9470], R22 ;  /* 0x0094701601007387 */ /* 0x004fe20000100a00 */
[----:B------:R1:W-:Y:S03]  /*99220*/  STL.64 [R1+0x9468], R20 ;  /* 0x0094681401007387 */ /* 0x0003e60000100a00 */
[----:B-1----:R-:W2:Y:S01]  /*99230*/  LDL.LU R20, [R1+0x6d0] ;  /* 0x0006d00001147983 */ /* 0x002ea20000300800 */
[----:B------:R-:W2:Y:S02]  /*99240*/  LDL.LU R21, [R1+0x6d4] ;  /* 0x0006d40001157983 */ /* 0x000ea40000300800 */
[----:B------:R-:W2:Y:S02]  /*99250*/  LDL.LU R22, [R1+0x6d8] ;  /* 0x0006d80001167983 */ /* 0x000ea40000300800 */
[----:B------:R-:W2:Y:S02]  /*99260*/  LDL.LU R23, [R1+0x6dc] ;  /* 0x0006dc0001177983 */ /* 0x000ea40000300800 */
[----:B--2---:R-:W-:Y:S01]  /*99270*/  STL.64 [R1+0x9488], R22 ;  /* 0x0094881601007387 */ /* 0x004fe20000100a00 */
[----:B------:R1:W-:Y:S03]  /*99280*/  STL.64 [R1+0x9480], R20 ;  /* 0x0094801401007387 */ /* 0x0003e60000100a00 */
[----:B-1----:R-:W2:Y:S01]  /*99290*/  LDL.LU R20, [R1+0x6e0] ;  /* 0x0006e00001147983 */ /* 0x002ea20000300800 */
[----:B------:R-:W2:Y:S02]  /*992a0*/  LDL.LU R21, [R1+0x6e4] ;  /* 0x0006e40001157983 */ /* 0x000ea40000300800 */
[----:B------:R-:W2:Y:S02]  /*992b0*/  LDL.LU R22, [R1+0x6e8] ;  /* 0x0006e80001167983 */ /* 0x000ea40000300800 */
[----:B------:R-:W2:Y:S01]  /*992c0*/  LDL.LU R23, [R1+0x6ec] ;  /* 0x0006ec0001177983 */ /* 0x000ea20000300800 */
[----:B------:R-:W-:Y:S01]  /*992d0*/  STL.64 [R1+0x93a8], R10 ;  /* 0x0093a80a01007387 */ /* 0x000fe20000100a00 */
[----:B------:R1:W-:Y:S03]  /*992e0*/  STL.64 [R1+0x93a0], R8 ;  /* 0x0093a00801007387 */ /* 0x0003e60000100a00 */
[----:B-1----:R-:W3:Y:S01]  /*992f0*/  LDL.LU R8, [R1+0x710] ;  /* 0x0007100001087983 */ /* 0x002ee20000300800 */
[----:B------:R-:W3:Y:S02]  /*99300*/  LDL.LU R9, [R1+0x714] ;  /* 0x0007140001097983 */ /* 0x000ee40000300800 */
[----:B------:R-:W3:Y:S02]  /*99310*/  LDL.LU R10, [R1+0x718] ;  /* 0x00071800010a7983 */ /* 0x000ee40000300800 */
[----:B------:R-:W3:Y:S01]  /*99320*/  LDL.LU R11, [R1+0x71c] ;  /* 0x00071c00010b7983 */ /* 0x000ee20000300800 */
[----:B------:R-:W-:Y:S01]  /*99330*/  STL [R1+0x9318], R29 ;  /* 0x0093181d01007387 */ /* 0x000fe20000100800 */
[----:B0-----:R0:W-:Y:S02]  /*99340*/  STL.64 [R1+0x92f0], R18 ;  /* 0x0092f01201007387 */ /* 0x0011e40000100a00 */
[----:B------:R-:W-:Y:S01]  /*99350*/  STL.64 [R1+0x92e8], R16 ;  /* 0x0092e81001007387 */ /* 0x000fe20000100a00 */
[----:B0-----:R-:W2:Y:S01]  /*99360*/  LDL.64 R18, [R1+0x78] ;  /* 0x0000780001127983 */ /* 0x001ea20000100a00 */
[C---:B---3--:R-:W-:Y:S11]  /*99370*/  HMMA.16816.F32 R8, R4.reuse, R14, R8 ;  /* 0x0000000e0408723c */ /* 0x048ff60000001808 */
[----:B------:R-:W-:Y:S11]  /*99380*/  @!UPT UIADD3 URZ, URZ, URZ, URZ ;  /* 0x0000003f3f3ff290 */ /* 0x000ff6000fffe03f */
[----:B------:R-:W-:Y:S01]  /*99390*/  @!UPT UIADD3 URZ, URZ, URZ, URZ ;  /* 0x0000003f3f3ff290 */ /* 0x000fe2000fffe03f */
        /* <DEDUP_REMOVED lines=52> */
[----:B------:R0:W-:Y:S02]  /*996e0*/  STL.64 [R1+0x9320], R18 ;  /* 0x0093201201007387 */ /* 0x0001e40000100a00 */
[----:B0-----:R-:W4:Y:S04]  /*996f0*/  LDL.64 R18, [R1+0x98] ;  /* 0x0000980001127983 */ /* 0x001f280000100a00 */
[----:B----4-:R0:W-:Y:S04]  /*99700*/  STL.64 [R1+0x9338], R18 ;  /* 0x0093381201007387 */ /* 0x0101e80000100a00 */
[----:B0-----:R-:W3:Y:S04]  /*99710*/  LDL R18, [R1+0x68] ;  /* 0x0000680001127983 */ /* 0x001ee80000100800 */
[----:B------:R-:W3:Y:S02]  /*99720*/  LDL R19, [R1+0x6c] ;  /* 0x00006c0001137983 */ /* 0x000ee40000100800 */
[----:B---3--:R-:W-:Y:S02]  /*99730*/  HMMA.16816.F32 R16, R4, R18, R24 ;  /* 0x000000120410723c */ /* 0x008fe40000001818 */
[----:B------:R-:W2:Y:S01]  /*99740*/  LDL.LU.64 R26, [R1+0x9430] ;  /* 0x00943000011a7983 */ /* 0x000ea20000300a00 */
[----:B------:R-:W2:Y:S11]  /*99750*/  LDL.LU.64 R24, [R1+0x9428] ;  /* 0x0094280001187983 */ /* 0x000eb60000300a00 */
[----:B------:R-:W-:Y:S09]  /*99760*/  @!UPT UIADD3 URZ, URZ, URZ, URZ ;  /* 0x0000003f3f3ff290 */ /* 0x000ff2000fffe03f */
[----:B------:R-:W-:Y:S01]  /*99770*/  STL.64 [R1+0x6a0], R16 ;  /* 0x0006a01001007387 */ /* 0x000fe20000100a00 */
[----:B------:R0:W-:Y:S02]  /*99780*/  STL.64 [R1+0x6a8], R18 ;  /* 0x0006a81201007387 */ /* 0x0001e40000100a00 */
[----:B0-----:R-:W-:Y:S02]  /*99790*/  IMAD.MOV.U32 R18, RZ, RZ, R15 ;  /* 0x000000ffff127224 */ /* 0x001fe400078e000f */
[----:B------:R-:W-:-:S05]  /*997a0*/  IMAD.MOV.U32 R19, RZ, RZ, R14 ;  /* 0x000000ffff137224 */ /* 0x000fca00078e000e */
[----:B------:R0:W-:Y:S01]  /*997b0*/  STL.64 [R1+0x9350], R18 ;  /* 0x0093501201007387 */ /* 0x0001e20000100a00 */
[----:B------:R-:W3:Y:S02]  /*997c0*/  LDL.LU R16, [R1+0x3b0] ;  /* 0x0003b00001107983 */ /* 0x000ee40000300800 */
[----:B------:R-:W3:Y:S01]  /*997d0*/  LDL.LU R17, [R1+0x3b4] ;  /* 0x0003b40001117983 */ /* 0x000ee20000300800 */
[----:B0-----:R-:W3:Y:S01]  /*997e0*/  LDL.LU R18, [R1+0x3b8] ;  /* 0x0003b80001127983 */ /* 0x001ee20000300800 */
[----:B------:R-:W3:Y:S01]  /*997f0*/  LDL.LU R19, [R1+0x3bc] ;  /* 0x0003bc0001137983 */ /* 0x000ee20000300800 */
[C---:B--2---:R-:W-:Y:S11]  /*99800*/  HMMA.16816.F32 R24, R4.reuse, R22, R24 ;  /* 0x000000160418723c */ /* 0x044ff60000001818 */
[----:B------:R-:W-:Y:S11]  /*99810*/  @!UPT UIADD3 URZ, URZ, URZ, URZ ;  /* 0x0000003f3f3ff290 */ /* 0x000ff6000fffe03f */
[----:B------:R-:W-:Y:S01]  /*99820*/  @!UPT UIADD3 URZ, URZ, URZ, URZ ;  /* 0x0000003f3f3ff290 */ /* 0x000fe2000fffe03f */
[----:B------:R-:W-:Y:S01]  /*99830*/  STL.64 [R1+0x690], R24 ;  /* 0x0006901801007387 */ /* 0x000fe20000100a00 */
[----:B------:R0:W-:Y:S03]  /*99840*/  STL.64 [R1+0x698], R26 ;  /* 0x0006981a01007387 */ /* 0x0001e60000100a00 */
[----:B0-----:R-:W3:Y:S01]  /*99850*/  LDL.LU.64 R26, [R1+0x9420] ;  /* 0x00942000011a7983 */ /* 0x001ee20000300a00 */
[----:B------:R-:W-:Y:S02]  /*99860*/  IMAD.MOV.U32 R29, RZ, RZ, R23 ;  /* 0x000000ffff1d7224 */ /* 0x000fe400078e0017 */
[----:B------:R-:W2:Y:S02]  /*99870*/  LDL.LU.64 R22, [R1+0x9418] ;  /* 0x0094180001167983 */ /* 0x000ea40000300a00 */
[----:B------:R-:W4:Y:S01]  /*99880*/  LDL.LU.64 R20, [R1+0x9410] ;  /* 0x0094100001147983 */ /* 0x000f220000300a00 */
[----:B---3--:R-:W-:Y:S07]  /*99890*/  HMMA.16816.F32 R4, R4, R26, R16 ;  /* 0x0000001a0404723c */ /* 0x008fee0000001810 */
[----:B------:R-:W-:-:S02]  /*998a0*/  IMAD.MOV.U32 R18, RZ, RZ, R13 ;  /* 0x000000ffff127224 */ /* 0x000fc400078e000d */
[----:B------:R-:W-:Y:S11]  /*998b0*/  IMAD.MOV.U32 R19, RZ, RZ, R12 ;  /* 0x000000ffff137224 */ /* 0x000ff600078e000c */
[----:B------:R-:W-:Y:S03]  /*998c0*/  @!UPT UIADD3 URZ, URZ, URZ, URZ ;  /* 0x0000003f3f3ff290 */ /* 0x000fe6000fffe03f */
[----:B------:R0:W-:Y:S01]  /*998d0*/  STL.64 [R1+0x3b0], R4 ;  /* 0x0003b00401007387 */ /* 0x0001e20000100a00 */
[----:B------:R1:W-:Y:S02]  /*998e0*/  STL.64 [R1+0x3b8], R6 ;  /* 0x0003b80601007387 */ /* 0x0003e40000100a00 */
[----:B------:R3:W-:Y:S01]  /*998f0*/  STL.64 [R1+0x9368], R18 ;  /* 0x0093681201007387 */ /* 0x0007e20000100a00 */
[----:B0-----:R-:W2:Y:S01]  /*99900*/  LDL.LU R4, [R1+0x2e0] ;  /* 0x0002e00001047983 */ /* 0x001ea20000300800 */
[----:B------:R-:W2:Y:S02]  /*99910*/  LDL.LU R5, [R1+0x2e4] ;  /* 0x0002e40001057983 */ /* 0x000ea40000300800 */
[----:B-1----:R-:W2:Y:S02]  /*99920*/  LDL.LU R6, [R1+0x2e8] ;  /* 0x0002e80001067983 */ /* 0x002ea40000300800 */
[----:B------:R-:W2:Y:S02]  /*99930*/  LDL.LU R7, [R1+0x2ec] ;  /* 0x0002ec0001077983 */ /* 0x000ea40000300800 */
[----:B---3--:R-:W-:-:S02]  /*99940*/  IMAD.MOV.U32 R18, RZ, RZ, R11 ;  /* 0x000000ffff127224 */ /* 0x008fc400078e000b */
[----:B------:R-:W-:-:S05]  /*99950*/  IMAD.MOV.U32 R19, RZ, RZ, R10 ;  /* 0x000000ffff137224 */ /* 0x000fca00078e000a */
[----:B------:R0:W-:Y:S02]  /*99960*/  STL.64 [R1+0x9380], R18 ;  /* 0x0093801201007387 */ /* 0x0001e40000100a00 */
[----:B0-----:R-:W-:Y:S02]  /*99970*/  IMAD.MOV.U32 R18, RZ, RZ, R9 ;  /* 0x000000ffff127224 */ /* 0x001fe400078e0009 */
[----:B------:R-:W-:Y:S01]  /*99980*/  IMAD.MOV.U32 R19, RZ, RZ, R8 ;  /* 0x000000ffff137224 */ /* 0x000fe200078e0008 */
[----:B--2---:R-:W-:Y:S01]  /*99990*/  STL.64 [R1+0x9330], R6 ;  /* 0x0093300601007387 */ /* 0x004fe20000100a00 */
[----:B------:R0:W-:Y:S03]  /*999a0*/  STL.64 [R1+0x9328], R4 ;  /* 0x0093280401007387 */ /* 0x0001e60000100a00 */
[----:B0-----:R-:W2:Y:S01]  /*999b0*/  LDL.LU R4, [R1+0x300] ;  /* 0x0003000001047983 */ /* 0x001ea20000300800 */
[----:B------:R-:W2:Y:S02]  /*999c0*/  LDL.LU R5, [R1+0x304] ;  /* 0x0003040001057983 */ /* 0x000ea40000300800 */
[----:B------:R-:W3:Y:S02]  /*999d0*/  LDL.LU R6, [R1+0x308] ;  /* 0x0003080001067983 */ /* 0x000ee40000300800 */
[----:B------:R-:W3:Y:S01]  /*999e0*/  LDL.LU R7, [R1+0x30c] ;  /* 0x00030c0001077983 */ /* 0x000ee20000300800 */
[----:B------:R0:W-:Y:S01]  /*999f0*/  STL.64 [R1+0x9398], R18 ;  /* 0x0093981201007387 */ /* 0x0001e20000100a00 */
[----:B------:R-:W2:Y:S02]  /*99a00*/  LDL.LU R16, [R1+0x350] ;  /* 0x0003500001107983 */ /* 0x000ea40000300800 */
[----:B------:R-:W2:Y:S01]  /*99a10*/  LDL.LU R17, [R1+0x354] ;  /* 0x0003540001117983 */ /* 0x000ea20000300800 */
[----:B0-----:R-:W2:Y:S01]  /*99a20*/  LDL.LU R18, [R1+0x358] ;  /* 0x0003580001127983 */ /* 0x001ea20000300800 */
[----:B------:R-:W2:Y:S03]  /*99a30*/  LDL.LU R19, [R1+0x35c] ;  /* 0x00035c0001137983 */ /* 0x000ea60000300800 */
[----:B--2---:R-:W-:Y:S01]  /*99a40*/  STL.64 [R1+0x93d0], R18 ;  /* 0x0093d01201007387 */ /* 0x004fe20000100a00 */
[----:B------:R-:W-:Y:S02]  /*99a50*/  STL.64 [R1+0x93c8], R16 ;  /* 0x0093c81001007387 */ /* 0x000fe40000100a00 */
[----:B------:R-:W2:Y:S02]  /*99a60*/  LDL.LU R12, [R1+0x370] ;  /* 0x00037000010c7983 */ /* 0x000ea40000300800 */
[----:B------:R-:W2:Y:S01]  /*99a70*/  LDL.LU R13, [R1+0x374] ;  /* 0x00037400010d7983 */ /* 0x000ea20000300800 */
[----:B------:R-:W2:Y:S01]  /*99a80*/  LDL.LU R14, [R1+0x378] ;  /* 0x00037800010e7983 */ /* 0x000ea20000300800 */
[----:B------:R-:W2:Y:S02]  /*99a90*/  LDL.LU R15, [R1+0x37c] ;  /* 0x00037c00010f7983 */ /* 0x000ea40000300800 */
[----:B------:R-:W-:-:S02]  /*99aa0*/  IMAD.MOV.U32 R26, RZ, RZ, R22 ;  /* 0x000000ffff1a7224 */ /* 0x000fc400078e0016 */
[----:B------:R-:W-:Y:S01]  /*99ab0*/  IMAD.MOV.U32 R27, RZ, RZ, R23 ;  /* 0x000000ffff1b7224 */ /* 0x000fe200078e0017 */
[----:B--2---:R0:W-:Y:S01]  /*99ac0*/  STL.64 [R1+0x93e0], R14 ;  /* 0x0093e00e01007387 */ /* 0x0041e20000100a00 */
[----:B------:R-:W-:Y:S02]  /*99ad0*/  STL.64 [R1+0x93d8], R12 ;  /* 0x0093d80c01007387 */ /* 0x000fe40000100a00 */
[----:B------:R-:W4:Y:S02]  /*99ae0*/  LDL.LU R22, [R1+0x940c] ;  /* 0x00940c0001167983 */ /* 0x000f240000300800 */
[----:B------:R-:W4:Y:S01]  /*99af0*/  LDL.LU R23, [R1+0x9408] ;  /* 0x0094080001177983 */ /* 0x000f220000300800 */
[----:B------:R1:W-:Y:S01]  /*99b00*/  STL.64 [R1+0x93e8], R26 ;  /* 0x0093e81a01007387 */ /* 0x0003e20000100a00 */
[----:B0-----:R-:W-:Y:S02]  /*99b10*/  IMAD.MOV.U32 R14, RZ, RZ, R28 ;  /* 0x000000ffff0e7224 */ /* 0x001fe400078e001c */
[----:B------:R-:W-:-:S05]  /*99b20*/  IMAD.MOV.U32 R15, RZ, RZ, R3 ;  /* 0x000000ffff0f7224 */ /* 0x000fca00078e0003 */
[----:B------:R-:W-:Y:S01]  /*99b30*/  STL.64 [R1+0x93f0], R14 ;  /* 0x0093f00e01007387 */ /* 0x000fe20000100a00 */
[----:B------:R-:W2:Y:S02]  /*99b40*/  LDL.LU R24, [R1+0x390] ;  /* 0x0003900001187983 */ /* 0x000ea40000300800 */
[----:B------:R-:W2:Y:S02]  /*99b50*/  LDL.LU R25, [R1+0x394] ;  /* 0x0003940001197983 */ /* 0x000ea40000300800 */
[----:B-1----:R-:W2:Y:S01]  /*99b60*/  LDL.LU R26, [R1+0x398] ;  /* 0x00039800011a7983 */ /* 0x002ea20000300800 */
[----:B------:R-:W2:Y:S04]  /*99b70*/  LDL.LU R27, [R1+0x39c] ;  /* 0x00039c00011b7983 */ /* 0x000ea80000300800 */
        /* <DEDUP_REMOVED lines=26> */
[----:B------:R-:W-:-:S02]  /*99d20*/  IMAD.MOV.U32 R14, RZ, RZ, R2 ;  /* 0x000000ffff0e7224 */ /* 0x000fc400078e0002 */
[----:B------:R-:W-:-:S07]  /*99d30*/  IMAD.MOV.U32 R15, RZ, RZ, R0 ;  /* 0x000000ffff0f7224 */ /* 0x000fce00078e0000 */
        /* <DEDUP_REMOVED lines=13> */
[----:B------:R-:W3:Y:S01]  /*99e10*/  LDL.LU.64 R26, [R1+0x9400] ;  /* 0x00940000011a7983 */ /* 0x000ee20000300a00 */
[----:B------:R-:W3:Y:S02]  /*99e20*/  LDL.LU.64 R24, [R1+0x93f8] ;  /* 0x0093f80001187983 */ /* 0x000ee40000300a00 */
[----:B------:R-:W-:Y:S02]  /*99e30*/  STL.64 [R1+0x3a0], R12 ;  /* 0x0003a00c01007387 */ /* 0x000fe40000100a00 */
[----:B------:R0:W-:Y:S02]  /*99e40*/  STL.64 [R1+0x3a8], R14 ;  /* 0x0003a80e01007387 */ /* 0x0001e40000100a00 */
[----:B0-----:R-:W3:Y:S02]  /*99e50*/  LDL.LU.64 R14, [R1+0x93f0] ;  /* 0x0093f000010e7983 */ /* 0x001ee40000300a00 */
[C---:B---3--:R-:W-:Y:S02]  /*99e60*/  HMMA.16816.F32 R12, R20.reuse, R14, R24 ;  /* 0x0000000e140c723c */ /* 0x048fe40000001818 */
[----:B------:R-:W3:Y:S11]  /*99e70*/  LDL.LU.64 R26, [R1+0x93e8] ;  /* 0x0093e800011a7983 */ /* 0x000ef60000300a00 */
[----:B------:R-:W-:Y:S10]  /*99e80*/  @!UPT UIADD3 URZ, URZ, URZ, URZ ;  /* 0x0000003f3f3ff290 */ /* 0x000ff4000fffe03f */
[----:B------:R-:W-:Y:S01]  /*99e90*/  STL.64 [R1+0x390], R12 ;  /* 0x0003900c01007387 */ /* 0x000fe20000100a00 */
[----:B------:R0:W-:Y:S03]  /*99ea0*/  STL.64 [R1+0x398], R14 ;  /* 0x0003980e01007387 */ /* 0x0001e60000100a00 */
[----:B0-----:R-:W4:Y:S01]  /*99eb0*/  LDL.LU.64 R14, [R1+0x93e0] ;  /* 0x0093e000010e7983 */ /* 0x001f220000300a00 */
[----:B------:R-:W4:Y:S01]  /*99ec0*/  LDL.LU.64 R12, [R1+0x93d8] ;  /* 0x0093d800010c7983 */ /* 0x000f220000300a00 */
[C---:B---3--:R-:W-:Y:S02]  /*99ed0*/  HMMA.16816.F32 R24, R20.reuse, R26, R16 ;  /* 0x0000001a1418723c */ /* 0x048fe40000001810 */
[----:B------:R-:W3:Y:S01]  /*99ee0*/  LDL.LU.64 R18, [R1+0x93d0] ;  /* 0x0093d00001127983 */ /* 0x000ee20000300a00 */
[----:B------:R-:W3:Y:S11]  /*99ef0*/  LDL.LU.64 R16, [R1+0x93c8] ;  /* 0x0093c80001107983 */ /* 0x000ef60000300a00 */
        /* <DEDUP_REMOVED lines=10> */
[----:B0-----:R-:W4:Y:S01]  /*99fa0*/  LDL.LU.64 R14, [R1+0x93b0] ;  /* 0x0093b000010e7983 */ /* 0x001f220000300a00 */
[----:B------:R0:W-:Y:S02]  /*99fb0*/  STL.64 [R1+0x92b0], R26 ;  /* 0x0092b01a01007387 */ /* 0x0001e40000100a00 */
[----:B--2---:R-:W-:Y:S01]  /*99fc0*/  STL.64 [R1+0x92a8], R24 ;  /* 0x0092a81801007387 */ /* 0x004fe20000100a00 */
[----:B0-----:R-:W2:Y:S01]  /*99fd0*/  LDL.64 R26, [R1+0x88] ;  /* 0x00008800011a7983 */ /* 0x001ea20000100a00 */
[C---:B----4-:R-:W-:Y:S11]  /*99fe0*/  HMMA.16816.F32 R8, R20.reuse, R14, R8 ;  /* 0x0000000e1408723c */ /* 0x050ff60000001808 */
        /* <DEDUP_REMOVED lines=12> */
[----:B------:R-:W-:Y:S02]  /*9a0b0*/  STL.64 [R1+0x9290], R10 ;  /* 0x0092900a01007387 */ /* 0x000fe40000100a00 */
[----:B----4-:R0:W-:Y:S02]  /*9a0c0*/  STL.64 [R1+0x9288], R8 ;  /* 0x0092880801007387 */ /* 0x0101e40000100a00 */
        /* <DEDUP_REMOVED lines=40> */
[----:B------:R-:W3:Y:S01]  /*9a350*/  LDL.LU.64 R18, [R1+0x9320] ;  /* 0x0093200001127983 */ /* 0x000ee20000300a00 */
[----:B--2---:R-:W-:Y:S01]  /*9a360*/  HMMA.16816.F32 R8, R20, R26, R8 ;  /* 0x0000001a1408723c */ /* 0x004fe20000001808 */
[----:B------:R-:W-:Y:S01]  /*9a370*/  IMAD.MOV.U32 R3, RZ, RZ, R27 ;  /* 0x000000ffff037224 */ /* 0x000fe200078e001b */
[----:B------:R-:W-:Y:S01]  /*9a380*/  STL [R1+0x9274], R0 ;  /* 0x0092740001007387 */ /* 0x000fe20000100800 */
[----:B------:R-:W-:-:S02]  /*9a390*/  IMAD.MOV.U32 R12, RZ, RZ, R26 ;  /* 0x000000ffff0c7224 */ /* 0x000fc400078e001a */
[----:B------:R-:W-:Y:S11]  /*9a3a0*/  STL [R1+0x9270], R2 ;  /* 0x0092700201007387 */ /* 0x000ff60000100800 */
[----:B------:R-:W-:Y:S07]  /*9a3b0*/  @!UPT UIADD3 URZ, URZ, URZ, URZ ;  /* 0x0000003f3f3ff290 */ /* 0x000fee000fffe03f */
[----:B------:R-:W-:Y:S01]  /*9a3c0*/  STL.64 [R1+0x2f0], R8 ;  /* 0x0002f00801007387 */ /* 0x000fe20000100a00 */
[----:B------:R-:W-:Y:S02]  /*9a3d0*/  STL.64 [R1+0x2f8], R10 ;  /* 0x0002f80a01007387 */ /* 0x000fe40000100a00 */
[----:B------:R-:W-:Y:S02]  /*9a3e0*/  STL [R1+0x927c], R3 ;  /* 0x00927c0301007387 */ /* 0x000fe40000100800 */
[----:B------:R-:W-:Y:S01]  /*9a3f0*/  STL [R1+0x9278], R12 ;  /* 0x0092780c01007387 */ /* 0x000fe20000100800 */
[----:B---3--:R-:W-:Y:S01]  /*9a400*/  HMMA.16816.F32 R4, R20, R18, R4 ;  /* 0x000000121404723c */ /* 0x008fe20000001804 */
[----:B------:R-:W-:Y:S02]  /*9a410*/  IMAD.MOV.U32 R28, RZ, RZ, R18 ;  /* 0x000000ffff1c7224 */ /* 0x000fe400078e0012 */
[----:B------:R-:W-:Y:S11]  /*9a420*/  IMAD.MOV.U32 R13, RZ, RZ, R19 ;  /* 0x000000ffff0d7224 */ /* 0x000ff600078e0013 */
[----:B------:R-:W-:Y:S09]  /*9a430*/  @!UPT UIADD3 URZ, URZ, URZ, URZ ;  /* 0x0000003f3f3ff290 */ /* 0x000ff2000fffe03f */
[----:B------:R-:W-:Y:S01]  /*9a440*/  STL.64 [R1+0x2e0], R4 ;  /* 0x0002e00401007387 */ /* 0x000fe20000100a00 */
[----:B------:R-:W-:Y:S02]  /*9a450*/  STL.64 [R1+0x2e8], R6 ;  /* 0x0002e80601007387 */ /* 0x000fe40000100a00 */
[----:B------:R-:W2:Y:S02]  /*9a460*/  LDL.LU R16, [R1+0x2c0] ;  /* 0x0002c00001107983 */ /* 0x000ea40000300800 */
[----:B------:R-:W2:Y:S01]  /*9a470*/  LDL.LU R17, [R1+0x2c4] ;  /* 0x0002c40001117983 */ /* 0x000ea20000300800 */
[----:B------:R-:W3:Y:S01]  /*9a480*/  LDL.LU R18, [R1+0x2c8] ;  /* 0x0002c80001127983 */ /* 0x000ee20000300800 */
[----:B------:R-:W3:Y:S03]  /*9a490*/  LDL.LU R19, [R1+0x2cc] ;  /* 0x0002cc0001137983 */ /* 0x000ee60000300800 */
[----:B---3--:R0:W-:Y:S01]  /*9a4a0*/  STL.64 [R1+0x9300], R18 ;  /* 0x0093001201007387 */ /* 0x0081e20000100a00 */
[----:B--2---:R1:W-:Y:S03]  /*9a4b0*/  STL.64 [R1+0x92f8], R16 ;  /* 0x0092f81001007387 */ /* 0x0043e60000100a00 */
[----:B0-----:R-:W2:Y:S01]  /*9a4c0*/  LDL R18, [R1+0x58] ;  /* 0x0000580001127983 */ /* 0x001ea20000100800 */
[----:B------:R-:W-:-:S02]  /*9a4d0*/  IMAD.MOV.U32 R19, RZ, RZ, R29 ;  /* 0x000000ffff137224 */ /* 0x000fc400078e001d */
[----:B------:R-:W3:Y:S03]  /*9a4e0*/  LDL.LU R29, [R1+0x9318] ;  /* 0x00931800011d7983 */ /* 0x000ee60000300800 */
[----:B--2---:R0:W-:Y:S01]  /*9a4f0*/  STL.64 [R1+0x9310], R18 ;  /* 0x0093101201007387 */ /* 0x0041e20000100a00 */
[----:B-1----:R-:W2:Y:S02]  /*9a500*/  LDL.LU R16, [R1+0x2d0] ;  /* 0x0002d00001107983 */ /* 0x002ea40000300800 */
[----:B------:R-:W2:Y:S01]  /*9a510*/  LDL.LU R17, [R1+0x2d4] ;  /* 0x0002d40001117983 */ /* 0x000ea20000300800 */
[----:B0-----:R-:W2:Y:S01]  /*9a520*/  LDL.LU R18, [R1+0x2d8] ;  /* 0x0002d80001127983 */ /* 0x001ea20000300800 */
[----:B------:R-:W2:Y:S02]  /*9a530*/  LDL.LU R19, [R1+0x2dc] ;  /* 0x0002dc0001137983 */ /* 0x000ea40000300800 */
[----:B------:R-:W2:Y:S02]  /*9a540*/  LDL.64 R6, [R1+0x68] ;  /* 0x0000680001067983 */ /* 0x000ea40000100a00 */
[----:B------:R-:W-:Y:S01]  /*9a550*/  STL.64 [R1+0x92c0], R14 ;  /* 0x0092c00e01007387 */ /* 0x000fe20000100a00 */
[----:B------:R0:W-:Y:S01]  /*9a560*/  STL [R1+0x92b8], R13 ;  /* 0x0092b80d01007387 */ /* 0x0001e20000100800 */
[----:B------:R-:W4:Y:S03]  /*9a570*/  LDL.LU R12, [R1+0x290] ;  /* 0x00029000010c7983 */ /* 0x000f260000300800 */
[----:B0-----:R-:W4:Y:S01]  /*9a580*/  LDL.LU R13, [R1+0x294] ;  /* 0x00029400010d7983 */ /* 0x001f220000300800 */
[----:B------:R-:W2:Y:S02]  /*9a590*/  LDL.LU R14, [R1+0x298] ;  /* 0x00029800010e7983 */ /* 0x000ea40000300800 */
[----:B------:R-:W2:Y:S02]  /*9a5a0*/  LDL.LU R15, [R1+0x29c] ;  /* 0x00029c00010f7983 */ /* 0x000ea40000300800 */
[----:B--2---:R0:W-:Y:S01]  /*9a5b0*/  STL.64 [R1+0x92d0], R14 ;  /* 0x0092d00e01007387 */ /* 0x0041e20000100a00 */
[----:B----4-:R-:W-:Y:S03]  /*9a5c0*/  STL.64 [R1+0x92c8], R12 ;  /* 0x0092c80c01007387 */ /* 0x010fe60000100a00 */
        /* <DEDUP_REMOVED lines=8> */
[----:B------:R-:W4:Y:S01]  /*9a650*/  LDL.64 R26, [R1+0x8] ;  /* 0x00000800011a7983 */ /* 0x000f220000100a00 */
[----:B------:R-:W-:Y:S01]  /*9a660*/  HMMA.16816.F32 R16, R20, R6, R16 ;  /* 0x000000061410723c */ /* 0x000fe20000001810 */
[----:B----4-:R0:W-:Y:S01]  /*9a670*/  STL.64 [R1+0x92d8], R26 ;  /* 0x0092d81a01007387 */ /* 0x0101e20000100a00 */
[----:B------:R-:W4:Y:S02]  /*9a680*/  LDL.LU R24, [R1+0x2a0] ;  /* 0x0002a00001187983 */ /* 0x000f240000300800 */
[----:B------:R-:W4:Y:S01]  /*9a690*/  LDL.LU R25, [R1+0x2a4] ;  /* 0x0002a40001197983 */ /* 0x000f220000300800 */
[----:B0-----:R-:W4:Y:S01]  /*9a6a0*/  LDL.LU R26, [R1+0x2a8] ;  /* 0x0002a800011a7983 */ /* 0x001f220000300800 */
[----:B------:R-:W4:Y:S02]  /*9a6b0*/  LDL.LU R27, [R1+0x2ac] ;  /* 0x0002ac00011b7983 */ /* 0x000f240000300800 */
[----:B------:R-:W2:Y:S02]  /*9a6c0*/  LDL.LU R8, [R1+0x270] ;  /* 0x0002700001087983 */ /* 0x000ea40000300800 */
[----:B------:R-:W2:Y:S01]  /*9a6d0*/  LDL.LU R9, [R1+0x274] ;  /* 0x0002740001097983 */ /* 0x000ea20000300800 */
[----:B------:R-:W2:Y:S01]  /*9a6e0*/  LDL.LU R10, [R1+0x278] ;  /* 0x00027800010a7983 */ /* 0x000ea20000300800 */
[----:B------:R-:W2:Y:S02]  /*9a6f0*/  LDL.LU R11, [R1+0x27c] ;  /* 0x00027c00010b7983 */ /* 0x000ea40000300800 */
[----:B------:R-:W-:-:S02]  /*9a700*/  IMAD.MOV.U32 R0, RZ, RZ, R6 ;  /* 0x000000ffff007224 */ /* 0x000fc400078e0006 */
[----:B------:R-:W-:Y:S02]  /*9a710*/  IMAD.MOV.U32 R2, RZ, RZ, R7 ;  /* 0x000000ffff027224 */ /* 0x000fe400078e0007 */
[----:B---3--:R-:W0:Y:S04]  /*9a720*/  LDSM.16.MT88.4 R4, [R29+0x1c280] ;  /* 0x01c280001d04783b */ /* 0x008e280000004200 */
        /* <DEDUP_REMOVED lines=8> */
[----:B-1----:R-:W3:Y:S01]  /*9a7b0*/  LDL.LU.64 R18, [R1+0x9310] ;  /* 0x0093100001127983 */ /* 0x002ee20000300a00 */
[----:B0-----:R0:W-:Y:S02]  /*9a7c0*/  STL.64 [R1+0x91c8], R6 ;  /* 0x0091c80601007387 */ /* 0x0011e40000100a00 */
[----:B------:R-:W-:Y:S01]  /*9a7d0*/  STL.64 [R1+0x91c0], R4 ;  /* 0x0091c00401007387 */ /* 0x000fe20000100a00 */
[----:B0-----:R-:W2:Y:S01]  /*9a7e0*/  LDL.64 R6, [R1+0x48] ;  /* 0x0000480001067983 */ /* 0x001ea20000100a00 */
[C---:B---3--:R-:W-:Y:S03]  /*9a7f0*/  HMMA.16816.F32 R16, R20.reuse, R18, R12 ;  /* 0x000000121410723c */ /* 0x048fe6000000180c */
[----:B------:R-:W3:Y:S11]  /*9a800*/  LDL.LU.64 R14, [R1+0x9308] ;  /* 0x00930800010e7983 */ /* 0x000ef60000300a00 */
[----:B------:R-:W-:Y:S09]  /*9a810*/  @!UPT UIADD3 URZ, URZ, URZ, URZ ;  /* 0x0000003f3f3ff290 */ /* 0x000ff2000fffe03f */
[----:B------:R-:W-:Y:S01]  /*9a820*/  STL.64 [R1+0x680], R16 ;  /* 0x0006801001007387 */ /* 0x000fe20000100a00 */
[----:B------:R0:W-:Y:S03]  /*9a830*/  STL.64 [R1+0x688], R18 ;  /* 0x0006881201007387 */ /* 0x0001e60000100a00 */
[----:B0-----:R-:W2:Y:S01]  /*9a840*/  LDL.LU.64 R18, [R1+0x9300] ;  /* 0x0093000001127983 */ /* 0x001ea20000300a00 */
[----:B------:R-:W2:Y:S02]  /*9a850*/  LDL.LU.64 R16, [R1+0x92f8] ;  /* 0x0092f80001107983 */ /* 0x000ea40000300a00 */
[----:B--2---:R-:W-:Y:S01]  /*9a860*/  HMMA.16816.F32 R20, R20, R6, R16 ;  /* 0x000000061414723c */ /* 0x004fe20000001810 */
[----:B------:R-:W3:Y:S01]  /*9a870*/  LDL.LU.64 R18, [R1+0x92f0] ;  /* 0x0092f00001127983 */ /* 0x000ee20000300a00 */
[----:B------:R-:W3:Y:S11]  /*9a880*/  LDL.LU.64 R16, [R1+0x92e8] ;  /* 0x0092e80001107983 */ /* 0x000ef60000300a00 */
[----:B------:R-:W-:Y:S10]  /*9a890*/  @!UPT UIADD3 URZ, URZ, URZ, URZ ;  /* 0x0000003f3f3ff290 */ /* 0x000ff4000fffe03f */
[----:B------:R-:W-:Y:S01]  /*9a8a0*/  STL.64 [R1+0x2c0], R20 ;  /* 0x0002c01401007387 */ /* 0x000fe20000100a00 */
[----:B------:R0:W-:Y:S03]  /*9a8b0*/  STL.64 [R1+0x2c8], R22 ;  /* 0x0002c81601007387 */ /* 0x0001e60000100a00 */
[----:B0-----:R-:W2:Y:S04]  /*9a8c0*/  LDL.64 R22, [R1+0x38] ;  /* 0x0000380001167983 */ /* 0x001ea80000100a00 */
[----:B--2---:R0:W-:Y:S01]  /*9a8d0*/  STL.64 [R1+0x9280], R22 ;  /* 0x0092801601007387 */ /* 0x0041e20000100a00 */
[----:B------:R-:W2:Y:S02]  /*9a8e0*/  LDL.LU R20, [R1+0x260] ;  /* 0x0002600001147983 */ /* 0x000ea40000300800 */
[----:B------:R-:W2:Y:S01]  /*9a8f0*/  LDL.LU R21, [R1+0x264] ;  /* 0x0002640001157983 */ /* 0x000ea20000300800 */
[----:B0-----:R-:W2:Y:S01]  /*9a900*/  LDL.LU R22, [R1+0x268] ;  /* 0x0002680001167983 */ /* 0x001ea20000300800 */
[----:B------:R-:W2:Y:S02]  /*9a910*/  LDL.LU R23, [R1+0x26c] ;  /* 0x00026c0001177983 */ /* 0x000ea40000300800 */
[----:B------:R0:W-:Y:S02]  /*9a920*/  STL.64 [R1+0x91d8], R6 ;  /* 0x0091d80601007387 */ /* 0x0001e40000100a00 */
[----:B------:R-:W3:Y:S01]  /*9a930*/  LDL.LU R4, [R1+0x2b0] ;  /* 0x0002b00001047983 */ /* 0x000ee20000300800 */
[----:B------:R-:W3:Y:S04]  /*9a940*/  LDL.LU R5, [R1+0x2b4] ;  /* 0x0002b40001057983 */ /* 0x000ee80000300800 */
[----:B0-----:R-:W3:Y:S01]  /*9a950*/  LDL.LU R6, [R1+0x2b8] ;  /* 0x0002b80001067983 */ /* 0x001ee20000300800 */
[----:B------:R-:W3:Y:S02]  /*9a960*/  LDL.LU R7, [R1+0x2bc] ;  /* 0x0002bc0001077983 */ /* 0x000ee40000300800 */
        /* <DEDUP_REMOVED lines=17> */
[C---:B---3--:R-:W-:Y:S01]  /*9aa80*/  HMMA.16816.F32 R12, R16.reuse, R26, R12 ;  /* 0x0000001a100c723c */ /* 0x048fe2000000180c */
[----:B------:R-:W-:Y:S11]  /*9aa90*/  IMAD.MOV.U32 R3, RZ, RZ, R26 ;  /* 0x000000ffff037224 */ /* 0x000ff600078e001a */
[----:B------:R-:W-:Y:S11]  /*9aaa0*/  @!UPT UIADD3 URZ, URZ, URZ, URZ ;  /* 0x0000003f3f3ff290 */ /* 0x000ff6000fffe03f */
[----:B------:R0:W-:Y:S01]  /*9aab0*/  STL.64 [R1+0x290], R12 ;  /* 0x0002900c01007387 */ /* 0x0001e20000100a00 */
[----:B------:R1:W-:Y:S02]  /*9aac0*/  STL.64 [R1+0x298], R14 ;  /* 0x0002980e01007387 */ /* 0x0003e40000100a00 */
[----:B0-----:R-:W-:Y:S01]  /*9aad0*/  IMAD.MOV.U32 R12, RZ, RZ, R27 ;  /* 0x000000ffff0c7224 */ /* 0x001fe200078e001b */
[----:B-1----:R-:W3:Y:S01]  /*9aae0*/  LDL.LU.64 R14, [R1+0x92c0] ;  /* 0x0092c000010e7983 */ /* 0x002ee20000300a00 */
[----:B------:R-:W4:Y:S02]  /*9aaf0*/  LDL.LU R13, [R1+0x92b8] ;  /* 0x0092b800010d7983 */ /* 0x000f240000300800 */
[----:B------:R-:W2:Y:S02]  /*9ab00*/  LDL.LU.64 R26, [R1+0x92b0] ;  /* 0x0092b000011a7983 */ /* 0x000ea40000300a00 */
[----:B------:R-:W3:Y:S01]  /*9ab10*/  LDL.LU.64 R24, [R1+0x92a8] ;  /* 0x0092a80001187983 */ /* 0x000ee20000300a00 */
[C---:B--2---:R-:W-:Y:S11]  /*9ab20*/  HMMA.16816.F32 R8, R16.reuse, R26, R8 ;  /* 0x0000001a1008723c */ /* 0x044ff60000001808 */
[----:B------:R-:W-:Y:S11]  /*9ab30*/  @!UPT UIADD3 URZ, URZ, URZ, URZ ;  /* 0x0000003f3f3ff290 */ /* 0x000ff6000fffe03f */
[----:B------:R-:W-:Y:S01]  /*9ab40*/  @!UPT UIADD3 URZ, URZ, URZ, URZ ;  /* 0x0000003f3f3ff290 */ /* 0x000fe2000fffe03f */
[----:B------:R-:W-:Y:S01]  /*9ab50*/  STL.64 [R1+0x280], R8 ;  /* 0x0002800801007387 */ /* 0x000fe20000100a00 */
[----:B------:R0:W-:Y:S03]  /*9ab60*/  STL.64 [R1+0x288], R10 ;  /* 0x0002880a01007387 */ /* 0x0001e60000100a00 */
[----:B0-----:R-:W2:Y:S01]  /*9ab70*/  LDL.LU.64 R10, [R1+0x92a0] ;  /* 0x0092a000010a7983 */ /* 0x001ea20000300a00 */
[----:B------:R-:W2:Y:S02]  /*9ab80*/  LDL.LU.64 R8, [R1+0x9298] ;  /* 0x0092980001087983 */ /* 0x000ea40000300a00 */
[----:B------:R0:W-:Y:S02]  /*9ab90*/  STL.64 [R1+0x9178], R26 ;  /* 0x0091781a01007387 */ /* 0x0001e40000100a00 */
[----:B---3--:R-:W-:Y:S01]  /*9aba0*/  STL.64 [R1+0x9170], R24 ;  /* 0x0091701801007387 */ /* 0x008fe20000100a00 */
[----:B0-----:R-:W3:Y:S04]  /*9abb0*/  LDL R26, [R1+0xc8] ;  /* 0x0000c800011a7983 */ /* 0x001ee80000100800 */
        /* <DEDUP_REMOVED lines=8> */
[----:B------:R-:W-:Y:S01]  /*9ac40*/  STL.64 [R1+0x9258], R14 ;  /* 0x0092580e01007387 */ /* 0x000fe20000100a00 */
        /* <DEDUP_REMOVED lines=12> */
[C---:B--2---:R-:W-:Y:S11]  /*9ad10*/  HMMA.16816.F32 R8, R16.reuse, R22, R8 ;  /* 0x000000161008723c */ /* 0x044ff60000001808 */
[----:B------:R-:W-:Y:S11]  /*9ad20*/  @!UPT UIADD3 URZ, URZ, URZ, URZ ;  /* 0x0000003f3f3ff290 */ /* 0x000ff6000fffe03f */
[----:B------:R-:W-:Y:S01]  /*9ad30*/  @!UPT UIADD3 URZ, URZ, URZ, URZ ;  /* 0x0000003f3f3ff290 */ /* 0x000fe2000fffe03f */
[----:B------:R0:W-:Y:S02]  /*9ad40*/  STL.64 [R1+0x250], R8 ;  /* 0x0002500801007387 */ /* 0x0001e40000100a00 */
[----:B0-----:R-:W-:Y:S02]  /*9ad50*/  IMAD.MOV.U32 R9, RZ, RZ, R22 ;  /* 0x000000ffff097224 */ /* 0x001fe400078e0016 */
[----:B------:R-:W-:Y:S02]  /*9ad60*/  IMAD.MOV.U32 R8, RZ, RZ, R23 ;  /* 0x000000ffff087224 */ /* 0x000fe400078e0017 */
[----:B------:R-:W0:Y:S04]  /*9ad70*/  LDSM.16.MT88.4 R20, [R29+0x1c300] ;  /* 0x01c300001d14783b */ /* 0x000e280000004200 */
[----:B------:R-:W-:Y:S04]  /*9ad80*/  STL.64 [R1+0x258], R10 ;  /* 0x0002580a01007387 */ /* 0x000fe80000100a00 */
[----:B0-----:R-:W-:Y:S01]  /*9ad90*/  STL.64 [R1+0x90a0], R22 ;  /* 0x0090a01601007387 */ /* 0x001fe20000100a00 */
[----:B------:R0:W-:Y:S03]  /*9ada0*/  STL.64 [R1+0x9098], R20 ;  /* 0x0090981401007387 */ /* 0x0001e60000100a00 */
[----:B0-----:R-:W2:Y:S01]  /*9adb0*/  LDL.LU R20, [R1+0x670] ;  /* 0x0006700001147983 */ /* 0x001ea20000300800 */
[----:B------:R-:W2:Y:S02]  /*9adc0*/  LDL.LU R21, [R1+0x674] ;  /* 0x0006740001157983 */ /* 0x000ea40000300800 */
[----:B------:R-:W2:Y:S02]  /*9add0*/  LDL.LU R22, [R1+0x678] ;  /* 0x0006780001167983 */ /* 0x000ea40000300800 */
[----:B------:R-:W2:Y:S02]  /*9ade0*/  LDL.LU R23, [R1+0x67c] ;  /* 0x00067c0001177983 */ /* 0x000ea40000300800 */
[----:B--2---:R-:W-:Y:S07]  /*9adf0*/  HMMA.16816.F32 R24, R16, R26, R20 ;  /* 0x0000001a1018723c */ /* 0x004fee0000001814 */
[----:B------:R-:W-:-:S02]  /*9ae00*/  IMAD.MOV.U32 R22, RZ, RZ, R9 ;  /* 0x000000ffff167224 */ /* 0x000fc400078e0009 */
[----:B------:R-:W-:Y:S11]  /*9ae10*/  IMAD.MOV.U32 R23, RZ, RZ, R8 ;  /* 0x000000ffff177224 */ /* 0x000ff600078e0008 */
[----:B------:R-:W-:Y:S03]  /*9ae20*/  @!UPT UIADD3 URZ, URZ, URZ, URZ ;  /* 0x0000003f3f3ff290 */ /* 0x000fe6000fffe03f */
[----:B------:R-:W-:Y:S01]  /*9ae30*/  STL.64 [R1+0x670], R24 ;  /* 0x0006701801007387 */ /* 0x000fe20000100a00 */
[----:B------:R-:W-:Y:S02]  /*9ae40*/  STL.64 [R1+0x678], R26 ;  /* 0x0006781a01007387 */ /* 0x000fe40000100a00 */
[----:B------:R0:W-:Y:S02]  /*9ae50*/  STL.64 [R1+0x9168], R22 ;  /* 0x0091681601007387 */ /* 0x0001e40000100a00 */
[----:B------:R-:W2:Y:S01]  /*9ae60*/  LDL.LU R20, [R1+0x5c0] ;  /* 0x0005c00001147983 */ /* 0x000ea20000300800 */
[----:B------:R-:W2:Y:S04]  /*9ae70*/  LDL.LU R21, [R1+0x5c4] ;  /* 0x0005c40001157983 */ /* 0x000ea80000300800 */
[----:B0-----:R-:W3:Y:S01]  /*9ae80*/  LDL.LU R22, [R1+0x5c8] ;  /* 0x0005c80001167983 */ /* 0x001ee20000300800 */
[----:B------:R-:W3:Y:S02]  /*9ae90*/  LDL.LU R23, [R1+0x5cc] ;  /* 0x0005cc0001177983 */ /* 0x000ee40000300800 */
[----:B------:R-:W-:-:S02]  /*9aea0*/  IMAD.MOV.U32 R26, RZ, RZ, R3 ;  /* 0x000000ffff1a7224 */ /* 0x000fc400078e0003 */
[----:B------:R-:W-:Y:S01]  /*9aeb0*/  IMAD.MOV.U32 R27, RZ, RZ, R12 ;  /* 0x000000ffff1b7224 */ /* 0x000fe200078e000c */
[----:B---3--:R-:W-:Y:S01]  /*9aec0*/  STL.64 [R1+0x9188], R22 ;  /* 0x0091881601007387 */ /* 0x008fe20000100a00 */
[----:B--2---:R-:W-:Y:S02]  /*9aed0*/  STL.64 [R1+0x9180], R20 ;  /* 0x0091801401007387 */ /* 0x004fe40000100a00 */
[----:B------:R-:W2:Y:S02]  /*9aee0*/  LDL.LU R3, [R1+0x927c] ;  /* 0x00927c0001037983 */ /* 0x000ea40000300800 */
[----:B------:R-:W3:Y:S01]  /*9aef0*/  LDL.LU R12, [R1+0x9278] ;  /* 0x00927800010c7983 */ /* 0x000ee20000300800 */
        /* <DEDUP_REMOVED lines=8> */
[----:B------:R-:W2:Y:S02]  /*9af80*/  LDL.64 R6, [R1+0x58] ;  /* 0x0000580001067983 */ /* 0x000ea40000100a00 */
[----:B0-----:R-:W-:Y:S02]  /*9af90*/  IMAD.MOV.U32 R26, RZ, RZ, R5 ;  /* 0x000000ffff1a7224 */ /* 0x001fe400078e0005 */
[----:B------:R-:W-:Y:S01]  /*9afa0*/  IMAD.MOV.U32 R27, RZ, RZ, R4 ;  /* 0x000000ffff1b7224 */ /* 0x000fe200078e0004 */
[----:B--2---:R-:W-:Y:S04]  /*9afb0*/  STL.64 [R1+0x91f0], R6 ;  /* 0x0091f00601007387 */ /* 0x004fe80000100a00 */
[----:B------:R0:W-:Y:S02]  /*9afc0*/  STL.64 [R1+0x91d0], R26 ;  /* 0x0091d01a01007387 */ /* 0x0001e40000100a00 */
[----:B------:R-:W2:Y:S02]  /*9afd0*/  LDL.LU R24, [R1+0x240] ;  /* 0x0002400001187983 */ /* 0x000ea40000300800 */
[----:B------:R-:W2:Y:S01]  /*9afe0*/  LDL.LU R25, [R1+0x244] ;  /* 0x0002440001197983 */ /* 0x000ea20000300800 */
[----:B0-----:R-:W2:Y:S01]  /*9aff0*/  LDL.LU R26, [R1+0x248] ;  /* 0x00024800011a7983 */ /* 0x001ea20000300800 */
        /* <DEDUP_REMOVED lines=13> */
[----:B----4-:R-:W-:-:S05]  /*9b0d0*/  IMAD.MOV.U32 R7, RZ, RZ, R13 ;  /* 0x000000ffff077224 */ /* 0x010fca00078e000d */
[----:B------:R3:W-:Y:S02]  /*9b0e0*/  STL.64 [R1+0x9220], R6 ;  /* 0x0092200601007387 */ /* 0x0007e40000100a00 */
        /* <DEDUP_REMOVED lines=11> */
[----:B------:R-:W4:Y:S04]  /*9b1a0*/  LDL.64 R10, [R1+0xb8] ;  /* 0x0000b800010a7983 */ /* 0x000f280000100a00 */
        /* <DEDUP_REMOVED lines=13> */
[----:B0-----:R-:W4:Y:S01]  /*9b280*/  LDL.LU R12, [R1+0x660] ;  /* 0x00066000010c7983 */ /* 0x001f220000300800 */
[----:B------:R-:W4:Y:S02]  /*9b290*/  LDL.LU R13, [R1+0x664] ;  /* 0x00066400010d7983 */ /* 0x000f240000300800 */
[----:B------:R-:W4:Y:S02]  /*9b2a0*/  LDL.LU R14, [R1+0x668] ;  /* 0x00066800010e7983 */ /* 0x000f240000300800 */
[----:B------:R-:W4:Y:S01]  /*9b2b0*/  LDL.LU R15, [R1+0x66c] ;  /* 0x00066c00010f7983 */ /* 0x000f220000300800 */
[----:B------:R-:W2:Y:S01]  /*9b2c0*/  LDL.64 R6, [R1+0xa8] ;  /* 0x0000a80001067983 */ /* 0x000ea20000100a00 */
        /* <DEDUP_REMOVED lines=29> */
[----:B------:R-:W3:Y:S02]  /*9b4a0*/  LDL.LU.64 R12, [R1+0x9260] ;  /* 0x00926000010c7983 */ /* 0x000ee40000300a00 */
[----:B------:R-:W4:Y:S02]  /*9b4b0*/  LDL.LU R8, [R1+0x5b0] ;  /* 0x0005b00001087983 */ /* 0x000f240000300800 */
[----:B------:R-:W-:Y:S01]  /*9b4c0*/  IMAD.MOV.U32 R2, RZ, RZ, R10 ;  /* 0x000000ffff027224 */ /* 0x000fe200078e000a */
[----:B------:R-:W4:Y:S01]  /*9b4d0*/  LDL.LU R9, [R1+0x5b4] ;  /* 0x0005b40001097983 */ /* 0x000f220000300800 */
[----:B------:R-:W-:-:S02]  /*9b4e0*/  IMAD.MOV.U32 R0, RZ, RZ, R11 ;  /* 0x000000ffff007224 */ /* 0x000fc400078e000b */
[----:B------:R-:W4:Y:S02]  /*9b4f0*/  LDL.LU R10, [R1+0x5b8] ;  /* 0x0005b800010a7983 */ /* 0x000f240000300800 */
[----:B------:R-:W4:Y:S02]  /*9b500*/  LDL.LU R11, [R1+0x5bc] ;  /* 0x0005bc00010b7983 */ /* 0x000f240000300800 */
[----:B------:R-:W-:Y:S01]  /*9b510*/  IMAD.MOV.U32 R3, RZ, RZ, R7 ;  /* 0x000000ffff037224 */ /* 0x000fe200078e0007 */
[C---:B---3--:R-:W-:Y:S11]  /*9b520*/  HMMA.16816.F32 R12, R16.reuse, R6, R12 ;  /* 0x00000006100c723c */ /* 0x048ff6000000180c */
[----:B------:R-:W-:Y:S11]  /*9b530*/  @!UPT UIADD3 URZ, URZ, URZ, URZ ;  /* 0x0000003f3f3ff290 */ /* 0x000ff6000fffe03f */
[----:B------:R-:W-:Y:S01]  /*9b540*/  @!UPT UIADD3 URZ, URZ, URZ, URZ ;  /* 0x0000003f3f3ff290 */ /* 0x000fe2000fffe03f */
[----:B------:R0:W-:Y:S01]  /*9b550*/  STL.64 [R1+0x650], R12 ;  /* 0x0006500c01007387 */ /* 0x0001e20000100a00 */
[----:B------:R1:W-:Y:S02]  /*9b560*/  STL.64 [R1+0x658], R14 ;  /* 0x0006580e01007387 */ /* 0x0003e40000100a00 */
[----:B0-----:R-:W-:Y:S01]  /*9b570*/  IMAD.MOV.U32 R12, RZ, RZ, R6 ;  /* 0x000000ffff0c7224 */ /* 0x001fe200078e0006 */
[----:B-1----:R-:W4:Y:S01]  /*9b580*/  LDL.LU.64 R14, [R1+0x9258] ;  /* 0x00925800010e7983 */ /* 0x002f220000300a00 */
[----:B------:R-:W3:Y:S02]  /*9b590*/  LDL.LU.64 R6, [R1+0x9250] ;  /* 0x0092500001067983 */ /* 0x000ee40000300a00 */
        /* <DEDUP_REMOVED lines=38> */
[----:B------:R-:W2:Y:S06]  /*9b800*/  LDL.LU.64 R26, [R1+0x91d0] ;  /* 0x0091d000011a7983 */ /* 0x000eac0000300a00 */
[----:B------:R-:W-:-:S02]  /*9b810*/  IMAD.MOV.U32 R25, RZ, RZ, R6 ;  /* 0x000000ffff197224 */ /* 0x000fc400078e0006 */
[----:B------:R-:W-:Y:S11]  /*9b820*/  IMAD.MOV.U32 R24, RZ, RZ, R7 ;  /* 0x000000ffff187224 */ /* 0x000ff600078e0007 */
[----:B------:R-:W-:Y:S03]  /*9b830*/  @!UPT UIADD3 URZ, URZ, URZ, URZ ;  /* 0x0000003f3f3ff290 */ /* 0x000fe6000fffe03f */
[----:B------:R-:W-:Y:S01]  /*9b840*/  STL.64 [R1+0x240], R16 ;  /* 0x0002401001007387 */ /* 0x000fe20000100a00 */
[----:B------:R-:W-:Y:S02]  /*9b850*/  STL.64 [R1+0x248], R18 ;  /* 0x0002481201007387 */ /* 0x000fe40000100a00 */
[----:B------:R-:W2:Y:S02]  /*9b860*/  LDL.LU.64 R6, [R1+0x91c8] ;  /* 0x0091c80001067983 */ /* 0x000ea40000300a00 */
[----:B------:R-:W2:Y:S01]  /*9b870*/  LDL.LU.64 R4, [R1+0x91c0] ;  /* 0x0091c00001047983 */ /* 0x000ea20000300a00 */
[----:B------:R-:W0:Y:S04]  /*9b880*/  LDSM.16.MT88.4 R16, [R29+0x1c380] ;  /* 0x01c380001d10783b */ /* 0x000e280000004200 */
[----:B0-----:R0:W-:Y:S02]  /*9b890*/  STL.64 [R1+0x8f60], R18 ;  /* 0x008f601201007387 */ /* 0x0011e40000100a00 */
[----:B0-----:R-:W-:-:S02]  /*9b8a0*/  IMAD.MOV.U32 R18, RZ, RZ, R25 ;  /* 0x000000ffff127224 */ /* 0x001fc400078e0019 */
[----:B------:R-:W-:Y:S01]  /*9b8b0*/  IMAD.MOV.U32 R19, RZ, RZ, R24 ;  /* 0x000000ffff137224 */ /* 0x000fe200078e0018 */
[----:B------:R0:W-:Y:S04]  /*9b8c0*/  STL.64 [R1+0x8f58], R16 ;  /* 0x008f581001007387 */ /* 0x0001e80000100a00 */
[----:B------:R1:W-:Y:S04]  /*9b8d0*/  STL.64 [R1+0x90e0], R18 ;  /* 0x0090e01201007387 */ /* 0x0003e80000100a00 */
[----:B0-----:R-:W3:Y:S01]  /*9b8e0*/  LDL.LU R16, [R1+0x590] ;  /* 0x0005900001107983 */ /* 0x001ee20000300800 */
[----:B------:R-:W3:Y:S03]  /*9b8f0*/  LDL.LU R17, [R1+0x594] ;  /* 0x0005940001117983 */ /* 0x000ee60000300800 */
[----:B-1----:R-:W3:Y:S01]  /*9b900*/  LDL.LU R18, [R1+0x598] ;  /* 0x0005980001127983 */ /* 0x002ee20000300800 */
[----:B------:R-:W3:Y:S01]  /*9b910*/  LDL.LU R19, [R1+0x59c] ;  /* 0x00059c0001137983 */ /* 0x000ee20000300800 */
        /* <DEDUP_REMOVED lines=22> */
[C---:B----4-:R-:W-:Y:S08]  /*9ba80*/  HMMA.16816.F32 R8, R4.reuse, R14, R8 ;  /* 0x0000000e0408723c */ /* 0x050ff00000001808 */
        /* <DEDUP_REMOVED lines=12> */
[----:B------:R-:W-:Y:S01]  /*9bb50*/  STL.64 [R1+0x5b0], R8 ;  /* 0x0005b00801007387 */ /* 0x000fe20000100a00 */
[----:B------:R0:W-:Y:S03]  /*9bb60*/  STL.64 [R1+0x5b8], R10 ;  /* 0x0005b80a01007387 */ /* 0x0001e60000100a00 */
[----:B0-----:R-:W3:Y:S01]  /*9bb70*/  LDL.LU.64 R10, [R1+0x9160] ;  /* 0x00916000010a7983 */ /* 0x001ee20000300a00 */
[----:B------:R-:W4:Y:S02]  /*9bb80*/  LDL.LU.64 R8, [R1+0x9158] ;  /* 0x0091580001087983 */ /* 0x000f240000300a00 */
[----:B------:R-:W-:Y:S01]  /*9bb90*/  STL.64 [R1+0x9150], R14 ;  /* 0x0091500e01007387 */ /* 0x000fe20000100a00 */
[C---:B---3--:R-:W-:Y:S01]  /*9bba0*/  HMMA.16816.F32 R24, R4.reuse, R10, R24 ;  /* 0x0000000a0418723c */ /* 0x048fe20000001818 */
[----:B------:R-:W-:Y:S01]  /*9bbb0*/  STL.64 [R1+0x9050], R10 ;  /* 0x0090500a01007387 */ /* 0x000fe20000100a00 */
[----:B----4-:R-:W-:Y:S11]  /*9bbc0*/  STL.64 [R1+0x9048], R8 ;  /* 0x0090480801007387 */ /* 0x010ff60000100a00 */
[----:B------:R-:W-:Y:S10]  /*9bbd0*/  @!UPT UIADD3 URZ, URZ, URZ, URZ ;  /* 0x0000003f3f3ff290 */ /* 0x000ff4000fffe03f */
[----:B------:R-:W-:Y:S01]  /*9bbe0*/  STL.64 [R1+0x5a0], R24 ;  /* 0x0005a01801007387 */ /* 0x000fe20000100a00 */
[----:B------:R0:W-:Y:S03]  /*9bbf0*/  STL.64 [R1+0x5a8], R26 ;  /* 0x0005a81a01007387 */ /* 0x0001e60000100a00 */
[----:B0-----:R-:W3:Y:S01]  /*9bc00*/  LDL.LU.64 R26, [R1+0x8] ;  /* 0x00000800011a7983 */ /* 0x001ee20000300a00 */
[----:B--2---:R-:W-:Y:S03]  /*9bc10*/  HMMA.16816.F32 R8, R4, R22, R16 ;  /* 0x000000160408723c */ /* 0x004fe60000001810 */
[----:B---3--:R-:W-:Y:S11]  /*9bc20*/  STL.64 [R1+0x9078], R26 ;  /* 0x0090781a01007387 */ /* 0x008ff60000100a00 */
[----:B------:R-:W-:Y:S09]  /*9bc30*/  @!UPT UIADD3 URZ, URZ, URZ, URZ ;  /* 0x0000003f3f3ff290 */ /* 0x000ff2000fffe03f */
[----:B------:R0:W-:Y:S02]  /*9bc40*/  STL.64 [R1+0x590], R8 ;  /* 0x0005900801007387 */ /* 0x0001e40000100a00 */
[----:B------:R1:W-:Y:S01]  /*9bc50*/  STL.64 [R1+0x598], R10 ;  /* 0x0005980a01007387 */ /* 0x0003e20000100a00 */
        /* <DEDUP_REMOVED lines=9> */
[----:B----4-:R-:W-:Y:S02]  /*9bcf0*/  STL.64 [R1+0x90a8], R20 ;  /* 0x0090a81401007387 */ /* 0x010fe40000100a00 */
[----:B0-----:R-:W-:-:S02]  /*9bd00*/  IMAD.MOV.U32 R22, RZ, RZ, R28 ;  /* 0x000000ffff167224 */ /* 0x001fc400078e001c */
[----:B------:R-:W-:-:S05]  /*9bd10*/  IMAD.MOV.U32 R23, RZ, RZ, R13 ;  /* 0x000000ffff177224 */ /* 0x000fca00078e000d */
[----:B------:R0:W-:Y:S04]  /*9bd20*/  STL.64 [R1+0x90c0], R22 ;  /* 0x0090c01601007387 */ /* 0x0001e80000100a00 */
[----:B0-----:R-:W2:Y:S04]  /*9bd30*/  LDL.64 R22, [R1+0x68] ;  /* 0x0000680001167983 */ /* 0x001ea80000100a00 */
[----:B--2---:R-:W-:Y:S01]  /*9bd40*/  STL.64 [R1+0x90d8], R22 ;  /* 0x0090d81601007387 */ /* 0x004fe20000100a00 */
[----:B------:R-:W2:Y:S03]  /*9bd50*/  LDL.LU.64 R26, [R1+0x18] ;  /* 0x00001800011a7983 */ /* 0x000ea60000300a00 */
[----:B--2---:R0:W-:Y:S04]  /*9bd60*/  STL.64 [R1+0x9090], R26 ;  /* 0x0090901a01007387 */ /* 0x0041e80000100a00 */
[----:B0-----:R-:W2:Y:S04]  /*9bd70*/  LDL.LU.64 R26, [R1+0x28] ;  /* 0x00002800011a7983 */ /* 0x001ea80000300a00 */
[----:B--2---:R0:W-:Y:S01]  /*9bd80*/  STL.64 [R1+0x90b8], R26 ;  /* 0x0090b81a01007387 */ /* 0x0041e20000100a00 */
[----:B------:R-:W2:Y:S02]  /*9bd90*/  LDL.LU R24, [R1+0x510] ;  /* 0x0005100001187983 */ /* 0x000ea40000300800 */
[----:B------:R-:W2:Y:S01]  /*9bda0*/  LDL.LU R25, [R1+0x514] ;  /* 0x0005140001197983 */ /* 0x000ea20000300800 */
[----:B0-----:R-:W4:Y:S01]  /*9bdb0*/  LDL.LU R26, [R1+0x518] ;  /* 0x00051800011a7983 */ /* 0x001f220000300800 */
[----:B------:R-:W4:Y:S02]  /*9bdc0*/  LDL.LU R27, [R1+0x51c] ;  /* 0x00051c00011b7983 */ /* 0x000f240000300800 */
[----:B------:R-:W2:Y:S02]  /*9bdd0*/  LDL.LU R16, [R1+0x530] ;  /* 0x0005300001107983 */ /* 0x000ea40000300800 */
[----:B------:R-:W2:Y:S01]  /*9bde0*/  LDL.LU R17, [R1+0x534] ;  /* 0x0005340001117983 */ /* 0x000ea20000300800 */
[----:B------:R-:W2:Y:S01]  /*9bdf0*/  LDL.LU R18, [R1+0x538] ;  /* 0x0005380001127983 */ /* 0x000ea20000300800 */
[----:B------:R-:W2:Y:S03]  /*9be00*/  LDL.LU R19, [R1+0x53c] ;  /* 0x00053c0001137983 */ /* 0x000ea60000300800 */
[----:B--2---:R0:W-:Y:S01]  /*9be10*/  STL.64 [R1+0x90f0], R18 ;  /* 0x0090f01201007387 */ /* 0x0041e20000100a00 */
[----:B------:R-:W-:Y:S03]  /*9be20*/  STL.64 [R1+0x90e8], R16 ;  /* 0x0090e81001007387 */ /* 0x000fe60000100a00 */
[----:B0-----:R-:W2:Y:S04]  /*9be30*/  LDL.64 R18, [R1+0x88] ;  /* 0x0000880001127983 */ /* 0x001ea80000100a00 */
[----:B--2---:R0:W-:Y:S04]  /*9be40*/  STL.64 [R1+0x9100], R18 ;  /* 0x0091001201007387 */ /* 0x0041e80000100a00 */
[----:B0-----:R-:W2:Y:S04]  /*9be50*/  LDL.64 R18, [R1+0x98] ;  /* 0x0000980001127983 */ /* 0x001ea80000100a00 */
[----:B--2---:R0:W-:Y:S02]  /*9be60*/  STL.64 [R1+0x9118], R18 ;  /* 0x0091181201007387 */ /* 0x0041e40000100a00 */
[----:B0-----:R-:W-:-:S02]  /*9be70*/  IMAD.MOV.U32 R18, RZ, RZ, R12 ;  /* 0x000000ffff127224 */ /* 0x001fc400078e000c */
[----:B------:R-:W-:-:S05]  /*9be80*/  IMAD.MOV.U32 R19, RZ, RZ, R3 ;  /* 0x000000ffff137224 */ /* 0x000fca00078e0003 */
[----:B------:R-:W-:Y:S01]  /*9be90*/  STL.64 [R1+0x9130], R18 ;  /* 0x0091301201007387 */ /* 0x000fe20000100a00 */
[----:B------:R-:W2:Y:S03]  /*9bea0*/  LDL.64 R22, [R1+0x78] ;  /* 0x0000780001167983 */ /* 0x000ea60000100a00 */
[----:B--2---:R0:W-:Y:S01]  /*9beb0*/  STL.64 [R1+0x90f8], R22 ;  /* 0x0090f81601007387 */ /* 0x0041e20000100a00 */
[----:B------:R-:W2:Y:S02]  /*9bec0*/  LDL.LU R20, [R1+0x540] ;  /* 0x0005400001147983 */ /* 0x000ea40000300800 */
[----:B------:R-:W2:Y:S01]  /*9bed0*/  LDL.LU R21, [R1+0x544] ;  /* 0x0005440001157983 */ /* 0x000ea20000300800 */
[----:B0-----:R-:W2:Y:S01]  /*9bee0*/  LDL.LU R22, [R1+0x548] ;  /* 0x0005480001167983 */ /* 0x001ea20000300800 */
        /* <DEDUP_REMOVED lines=14> */
[----:B------:R-:W3:Y:S04]  /*9bfd0*/  LDL.64 R18, [R1+0xc8] ;  /* 0x0000c80001127983 */ /* 0x000ee80000100a00 */
        /* <DEDUP_REMOVED lines=16> */
[----:B------:R-:W4:Y:S02]  /*9c0e0*/  LDL.LU R26, [R1+0x528] ;  /* 0x00052800011a7983 */ /* 0x000f240000300800 */
[----:B------:R-:W4:Y:S01]  /*9c0f0*/  LDL.LU R27, [R1+0x52c] ;  /* 0x00052c00011b7983 */ /* 0x000f220000300800 */
[----:B---3--:R-:W-:Y:S01]  /*9c100*/  STL.64 [R1+0x9070], R10 ;  /* 0x0090700a01007387 */ /* 0x008fe20000100a00 */
[----:B------:R0:W-:Y:S03]  /*9c110*/  STL.64 [R1+0x9068], R8 ;  /* 0x0090680801007387 */ /* 0x0001e60000100a00 */
[----:B0-----:R-:W3:Y:S01]  /*9c120*/  LDL.LU R8, [R1+0x200] ;  /* 0x0002000001087983 */ /* 0x001ee20000300800 */
[----:B------:R-:W3:Y:S02]  /*9c130*/  LDL.LU R9, [R1+0x204] ;  /* 0x0002040001097983 */ /* 0x000ee40000300800 */
[----:B------:R-:W2:Y:S02]  /*9c140*/  LDL.LU R10, [R1+0x208] ;  /* 0x00020800010a7983 */ /* 0x000ea40000300800 */
[----:B------:R-:W2:Y:S01]  /*9c150*/  LDL.LU R11, [R1+0x20c] ;  /* 0x00020c00010b7983 */ /* 0x000ea20000300800 */
[C---:B------:R-:W-:Y:S01]  /*9c160*/  HMMA.16816.F32 R12, R4.reuse, R18, R12 ;  /* 0x00000012040c723c */ /* 0x040fe2000000180c */
[----:B------:R-:W-:Y:S01]  /*9c170*/  IMAD.MOV.U32 R3, RZ, RZ, R19 ;  /* 0x000000ffff037224 */ /* 0x000fe200078e0013 */
[----:B--2---:R-:W-:Y:S01]  /*9c180*/  STL.64 [R1+0x9088], R10 ;  /* 0x0090880a01007387 */ /* 0x004fe20000100a00 */
[----:B---3--:R0:W-:Y:S03]  /*9c190*/  STL.64 [R1+0x9080], R8 ;  /* 0x0090800801007387 */ /* 0x0081e60000100a00 */
[----:B0-----:R-:W2:Y:S01]  /*9c1a0*/  LDL.LU R8, [R1+0x210] ;  /* 0x0002100001087983 */ /* 0x001ea20000300800 */
[----:B------:R-:W2:Y:S02]  /*9c1b0*/  LDL.LU R9, [R1+0x214] ;  /* 0x0002140001097983 */ /* 0x000ea40000300800 */
[----:B------:R-:W2:Y:S02]  /*9c1c0*/  LDL.LU R10, [R1+0x218] ;  /* 0x00021800010a7983 */ /* 0x000ea40000300800 */
[----:B------:R-:W2:Y:S11]  /*9c1d0*/  LDL.LU R11, [R1+0x21c] ;  /* 0x00021c00010b7983 */ /* 0x000eb60000300800 */
[----:B------:R-:W-:Y:S01]  /*9c1e0*/  @!UPT UIADD3 URZ, URZ, URZ, URZ ;  /* 0x0000003f3f3ff290 */ /* 0x000fe2000fffe03f */
[----:B------:R0:W-:Y:S01]  /*9c1f0*/  STL.64 [R1+0x580], R12 ;  /* 0x0005800c01007387 */ /* 0x0001e20000100a00 */
[----:B------:R1:W-:Y:S02]  /*9c200*/  STL.64 [R1+0x588], R14 ;  /* 0x0005880e01007387 */ /* 0x0003e40000100a00 */
[----:B0-----:R-:W-:Y:S01]  /*9c210*/  IMAD.MOV.U32 R12, RZ, RZ, R18 ;  /* 0x000000ffff0c7224 */ /* 0x001fe200078e0012 */
[----:B-1----:R-:W3:Y:S01]  /*9c220*/  LDL.LU.64 R14, [R1+0x9150] ;  /* 0x00915000010e7983 */ /* 0x002ee20000300a00 */
[----:B------:R-:W2:Y:S03]  /*9c230*/  LDL.LU.64 R18, [R1+0x9148] ;  /* 0x0091480001127983 */ /* 0x000ea60000300a00 */
        /* <DEDUP_REMOVED lines=39> */
[----:B-1----:R-:W2:Y:S01]  /*9c4b0*/  LDL.LU.64 R18, [R1+0x90e0] ;  /* 0x0090e00001127983 */ /* 0x002ea20000300a00 */
[----:B------:R-:W-:Y:S02]  /*9c4c0*/  IMAD.MOV.U32 R16, RZ, RZ, R23 ;  /* 0x000000ffff107224 */ /* 0x000fe400078e0017 */
        /* <DEDUP_REMOVED lines=17> */
[----:B--2---:R-:W-:Y:S01]  /*9c5e0*/  HMMA.16816.F32 R4, R4, R18, R20 ;  /* 0x000000120404723c */ /* 0x004fe20000001814 */
[----:B------:R-:W4:Y:S01]  /*9c5f0*/  LDL.LU.64 R22, [R1+0x90a0] ;  /* 0x0090a00001167983 */ /* 0x000f220000300a00 */
[----:B------:R-:W4:Y:S02]  /*9c600*/  LDL.LU.64 R20, [R1+0x9098] ;  /* 0x0090980001147983 */ /* 0x000f240000300a00 */
[----:B------:R-:W-:Y:S11]  /*9c610*/  STL.64 [R1+0x8f70], R18 ;  /* 0x008f701201007387 */ /* 0x000ff60000100a00 */
[----:B------:R-:W-:Y:S08]  /*9c620*/  @!UPT UIADD3 URZ, URZ, URZ, URZ ;  /* 0x0000003f3f3ff290 */ /* 0x000ff0000fffe03f */
[----:B------:R-:W-:Y:S01]  /*9c630*/  STL.64 [R1+0x230], R4 ;  /* 0x0002300401007387 */ /* 0x000fe20000100a00 */
[----:B------:R0:W-:Y:S03]  /*9c640*/  STL.64 [R1+0x238], R6 ;  /* 0x0002380601007387 */ /* 0x0001e60000100a00 */
[----:B0-----:R-:W2:Y:S04]  /*9c650*/  LDL R7, [R1+0x8f0] ;  /* 0x0008f00001077983 */ /* 0x001ea80000100800 */
[----:B--2---:R0:W-:Y:S01]  /*9c660*/  STL [R1+0x9008], R7 ;  /* 0x0090080701007387 */ /* 0x0041e20000100800 */
[----:B------:R-:W4:Y:S02]  /*9c670*/  LDL.LU R4, [R1+0x220] ;  /* 0x0002200001047983 */ /* 0x000f240000300800 */
[----:B------:R-:W4:Y:S02]  /*9c680*/  LDL.LU R5, [R1+0x224] ;  /* 0x0002240001057983 */ /* 0x000f240000300800 */
[----:B------:R-:W4:Y:S01]  /*9c690*/  LDL.LU R6, [R1+0x228] ;  /* 0x0002280001067983 */ /* 0x000f220000300800 */
[----:B0-----:R-:W4:Y:S02]  /*9c6a0*/  LDL.LU R7, [R1+0x22c] ;  /* 0x00022c0001077983 */ /* 0x001f240000300800 */
        /* <DEDUP_REMOVED lines=26> */
[----:B------:R-:W4:Y:S01]  /*9c850*/  LDL.LU.64 R24, [R1+0x9058] ;  /* 0x0090580001187983 */ /* 0x000f220000300a00 */
        /* <DEDUP_REMOVED lines=8> */
[----:B----4-:R0:W-:Y:S02]  /*9c8e0*/  STL.64 [R1+0x8f08], R24 ;  /* 0x008f081801007387 */ /* 0x0101e40000100a00 */
[----:B0-----:R-:W4:Y:S01]  /*9c8f0*/  LDL.LU R24, [R1+0x1e0] ;  /* 0x0001e00001187983 */ /* 0x001f220000300800 */
[----:B------:R-:W4:Y:S02]  /*9c900*/  LDL.LU R25, [R1+0x1e4] ;  /* 0x0001e40001197983 */ /* 0x000f240000300800 */
[----:B------:R-:W4:Y:S02]  /*9c910*/  LDL.LU R26, [R1+0x1e8] ;  /* 0x0001e800011a7983 */ /* 0x000f240000300800 */
[----:B------:R-:W4:Y:S01]  /*9c920*/  LDL.LU R27, [R1+0x1ec] ;  /* 0x0001ec00011b7983 */ /* 0x000f220000300800 */
[----:B---3--:R-:W-:Y:S01]  /*9c930*/  STL.64 [R1+0x9030], R14 ;  /* 0x0090300e01007387 */ /* 0x008fe20000100a00 */
[----:B----4-:R-:W-:Y:S11]  /*9c940*/  HMMA.16816.F32 R24, R20, R14, R24 ;  /* 0x0000000e1418723c */ /* 0x010ff60000001818 */
[----:B------:R-:W-:Y:S11]  /*9c950*/  @!UPT UIADD3 URZ, URZ, URZ, URZ ;  /* 0x0000003f3f3ff290 */ /* 0x000ff6000fffe03f */
[----:B------:R-:W-:Y:S01]  /*9c960*/  @!UPT UIADD3 URZ, URZ, URZ, URZ ;  /* 0x0000003f3f3ff290 */ /* 0x000fe2000fffe03f */
[----:B------:R-:W-:Y:S01]  /*9c970*/  STL.64 [R1+0x1e0], R24 ;  /* 0x0001e01801007387 */ /* 0x000fe20000100a00 */
[----:B------:R0:W-:Y:S02]  /*9c980*/  STL.64 [R1+0x1e8], R26 ;  /* 0x0001e81a01007387 */ /* 0x0001e40000100a00 */
[----:B0-----:R-:W-:Y:S02]  /*9c990*/  IMAD.MOV.U32 R26, RZ, RZ, R19 ;  /* 0x000000ffff1a7224 */ /* 0x001fe400078e0013 */
[----:B------:R-:W-:-:S05]  /*9c9a0*/  IMAD.MOV.U32 R27, RZ, RZ, R18 ;  /* 0x000000ffff1b7224 */ /* 0x000fca00078e0012 */
[----:B------:R0:W-:Y:S01]  /*9c9b0*/  STL.64 [R1+0x8f28], R26 ;  /* 0x008f281a01007387 */ /* 0x0001e20000100a00 */
[----:B------:R-:W2:Y:S02]  /*9c9c0*/  LDL.LU R24, [R1+0x1d0] ;  /* 0x0001d00001187983 */ /* 0x000ea40000300800 */
[----:B------:R-:W2:Y:S01]  /*9c9d0*/  LDL.LU R25, [R1+0x1d4] ;  /* 0x0001d40001197983 */ /* 0x000ea20000300800 */
[----:B0-----:R-:W2:Y:S01]  /*9c9e0*/  LDL.LU R26, [R1+0x1d8] ;  /* 0x0001d800011a7983 */ /* 0x001ea20000300800 */
[----:B------:R-:W2:Y:S02]  /*9c9f0*/  LDL.LU R27, [R1+0x1dc] ;  /* 0x0001dc00011b7983 */ /* 0x000ea40000300800 */
[----:B--2---:R-:W-:Y:S11]  /*9ca00*/  HMMA.16816.F32 R24, R20, R10, R24 ;  /* 0x0000000a1418723c */ /* 0x004ff60000001818 */
[----:B------:R-:W-:Y:S11]  /*9ca10*/  @!UPT UIADD3 URZ, URZ, URZ, URZ ;  /* 0x0000003f3f3ff290 */ /* 0x000ff6000fffe03f */
[----:B------:R-:W-:Y:S01]  /*9ca20*/  @!UPT UIADD3 URZ, URZ, URZ, URZ ;  /* 0x0000003f3f3ff290 */ /* 0x000fe2000fffe03f */
[----:B------:R-:W-:Y:S01]  /*9ca30*/  STL.64 [R1+0x1d0], R24 ;  /* 0x0001d01801007387 */ /* 0x000fe20000100a00 */
[----:B------:R0:W-:Y:S02]  /*9ca40*/  STL.64 [R1+0x1d8], R26 ;  /* 0x0001d81a01007387 */ /* 0x0001e40000100a00 */
[----:B0-----:R-:W-:Y:S02]  /*9ca50*/  IMAD.MOV.U32 R26, RZ, RZ, R7 ;  /* 0x000000ffff1a7224 */ /* 0x001fe400078e0007 */
[----:B------:R-:W-:-:S05]  /*9ca60*/  IMAD.MOV.U32 R27, RZ, RZ, R6 ;  /* 0x000000ffff1b7224 */ /* 0x000fca00078e0006 */
[----:B------:R0:W-:Y:S01]  /*9ca70*/  STL.64 [R1+0x8f40], R26 ;  /* 0x008f401a01007387 */ /* 0x0001e20000100a00 */
[----:B------:R-:W-:Y:S02]  /*9ca80*/  STL.64 [R1+0x8f00], R10 ;  /* 0x008f000a01007387 */ /* 0x000fe40000100a00 */
[----:B------:R1:W-:Y:S02]  /*9ca90*/  STL.64 [R1+0x8ef8], R8 ;  /* 0x008ef80801007387 */ /* 0x0003e40000100a00 */
[----:B0-----:R-:W-:Y:S02]  /*9caa0*/  IMAD.MOV.U32 R26, RZ, RZ, R5 ;  /* 0x000000ffff1a7224 */ /* 0x001fe400078e0005 */
[----:B------:R-:W-:Y:S01]  /*9cab0*/  IMAD.MOV.U32 R27, RZ, RZ, R4 ;  /* 0x000000ffff1b7224 */ /* 0x000fe200078e0004 */
[----:B-1----:R-:W2:Y:S01]  /*9cac0*/  LDL.LU R8, [R1+0xf0] ;  /* 0x0000f00001087983 */ /* 0x002ea20000300800 */
[----:B------:R-:W2:Y:S02]  /*9cad0*/  LDL.LU R9, [R1+0xf4] ;  /* 0x0000f40001097983 */ /* 0x000ea40000300800 */
[----:B------:R-:W3:Y:S02]  /*9cae0*/  LDL.LU R10, [R1+0xf8] ;  /* 0x0000f800010a7983 */ /* 0x000ee40000300800 */
[----:B------:R-:W3:Y:S01]  /*9caf0*/  LDL.LU R11, [R1+0xfc] ;  /* 0x0000fc00010b7983 */ /* 0x000ee20000300800 */
[----:B------:R0:W-:Y:S01]  /*9cb00*/  STL.64 [R1+0x8f68], R26 ;  /* 0x008f681a01007387 */ /* 0x0001e20000100a00 */
[----:B------:R-:W4:Y:S02]  /*9cb10*/  LDL.LU R24, [R1+0x130] ;  /* 0x0001300001187983 */ /* 0x000f240000300800 */
[----:B------:R-:W4:Y:S01]  /*9cb20*/  LDL.LU R25, [R1+0x134] ;  /* 0x0001340001197983 */ /* 0x000f220000300800 */
[----:B0-----:R-:W2:Y:S01]  /*9cb30*/  LDL.LU R26, [R1+0x138] ;  /* 0x00013800011a7983 */ /* 0x001ea20000300800 */
[----:B------:R-:W2:Y:S03]  /*9cb40*/  LDL.LU R27, [R1+0x13c] ;  /* 0x00013c00011b7983 */ /* 0x000ea60000300800 */
[----:B--2---:R-:W-:Y:S01]  /*9cb50*/  STL.64 [R1+0x8f80], R26 ;  /* 0x008f801a01007387 */ /* 0x004fe20000100a00 */
[----:B----4-:R0:W-:Y:S03]  /*9cb60*/  STL.64 [R1+0x8f78], R24 ;  /* 0x008f781801007387 */ /* 0x0101e60000100a00 */
[----:B0-----:R-:W2:Y:S01]  /*9cb70*/  LDL.LU R24, [R1+0x140] ;  /* 0x0001400001187983 */ /* 0x001ea20000300800 */
[----:B------:R-:W2:Y:S02]  /*9cb80*/  LDL.LU R25, [R1+0x144] ;  /* 0x0001440001197983 */ /* 0x000ea40000300800 */
[----:B------:R-:W4:Y:S02]  /*9cb90*/  LDL.LU R26, [R1+0x148] ;  /* 0x00014800011a7983 */ /* 0x000f240000300800 */
[----:B------:R-:W4:Y:S02]  /*9cba0*/  LDL.LU R27, [R1+0x14c] ;  /* 0x00014c00011b7983 */ /* 0x000f240000300800 */
[----:B----4-:R0:W-:Y:S01]  /*9cbb0*/  STL.64 [R1+0x8f90], R26 ;  /* 0x008f901a01007387 */ /* 0x0101e20000100a00 */
[----:B--2---:R-:W-:Y:S02]  /*9cbc0*/  STL.64 [R1+0x8f88], R24 ;  /* 0x008f881801007387 */ /* 0x004fe40000100a00 */
[----:B0-----:R-:W-:-:S02]  /*9cbd0*/  IMAD.MOV.U32 R26, RZ, RZ, R12 ;  /* 0x000000ffff1a7224 */ /* 0x001fc400078e000c */
[----:B------:R-:W-:Y:S01]  /*9cbe0*/  IMAD.MOV.U32 R27, RZ, RZ, R0 ;  /* 0x000000ffff1b7224 */ /* 0x000fe200078e0000 */
[----:B------:R-:W2:Y:S01]  /*9cbf0*/  LDL.LU R12, [R1+0x9044] ;  /* 0x00904400010c7983 */ /* 0x000ea20000300800 */
[----:B------:R-:W4:Y:S03]  /*9cc00*/  LDL.LU R0, [R1+0x9040] ;  /* 0x0090400001007983 */ /* 0x000f260000300800 */
[----:B------:R0:W-:Y:S02]  /*9cc10*/  STL.64 [R1+0x8fa0], R26 ;  /* 0x008fa01a01007387 */ /* 0x0001e40000100a00 */
[----:B0-----:R-:W-:Y:S02]  /*9cc20*/  IMAD.MOV.U32 R26, RZ, RZ, R17 ;  /* 0x000000ffff1a7224 */ /* 0x001fe400078e0011 */
[----:B------:R-:W-:-:S05]  /*9cc30*/  IMAD.MOV.U32 R27, RZ, RZ, R16 ;  /* 0x000000ffff1b7224 */ /* 0x000fca00078e0010 */
[----:B------:R-:W-:Y:S01]  /*9cc40*/  STL.64 [R1+0x8fb8], R26 ;  /* 0x008fb81a01007387 */ /* 0x000fe20000100a00 */
[----:B------:R-:W2:Y:S03]  /*9cc50*/  LDL.LU.64 R18, [R1+0x58] ;  /* 0x0000580001127983 */ /* 0x000ea60000300a00 */
[----:B--2---:R0:W-:Y:S01]  /*9cc60*/  STL.64 [R1+0x8f98], R18 ;  /* 0x008f981201007387 */ /* 0x0041e20000100a00 */
        /* <DEDUP_REMOVED lines=28> */
[----:B--2---:R0:W-:Y:S01]  /*9ce30*/  STL.64 [R1+0x9018], R6 ;  /* 0x0090180601007387 */ /* 0x0041e20000100a00 */
[----:B------:R-:W-:Y:S02]  /*9ce40*/  STL.64 [R1+0x9010], R4 ;  /* 0x0090100401007387 */ /* 0x000fe40000100a00 */
[----:B0-----:R-:W-:-:S02]  /*9ce50*/  IMAD.MOV.U32 R6, RZ, RZ, R12 ;  /* 0x000000ffff067224 */ /* 0x001fc400078e000c */
[----:B------:R-:W-:-:S05]  /*9ce60*/  IMAD.MOV.U32 R7, RZ, RZ, R3 ;  /* 0x000000ffff077224 */ /* 0x000fca00078e0003 */
[----:B------:R-:W-:Y:S01]  /*9ce70*/  STL.64 [R1+0x9028], R6 ;  /* 0x0090280601007387 */ /* 0x000fe20000100a00 */
[----:B------:R-:W2:Y:S03]  /*9ce80*/  LDL.64 R26, [R1+0xa8] ;  /* 0x0000a800011a7983 */ /* 0x000ea60000100a00 */
[----:B--2---:R0:W-:Y:S04]  /*9ce90*/  STL.64 [R1+0x9000], R26 ;  /* 0x0090001a01007387 */ /* 0x0041e80000100a00 */
[----:B0-----:R-:W2:Y:S04]  /*9cea0*/  LDL.LU.64 R26, [R1+0xb8] ;  /* 0x0000b800011a7983 */ /* 0x001ea80000300a00 */
[----:B--2---:R0:W-:Y:S01]  /*9ceb0*/  STL.64 [R1+0x9020], R26 ;  /* 0x0090201a01007387 */ /* 0x0041e20000100a00 */
[----:B------:R-:W2:Y:S02]  /*9cec0*/  LDL.LU R24, [R1+0x1b0] ;  /* 0x0001b00001187983 */ /* 0x000ea40000300800 */
[----:B------:R-:W2:Y:S01]  /*9ced0*/  LDL.LU R25, [R1+0x1b4] ;  /* 0x0001b40001197983 */ /* 0x000ea20000300800 */
[----:B0-----:R-:W2:Y:S01]  /*9cee0*/  LDL.LU R26, [R1+0x1b8] ;  /* 0x0001b800011a7983 */ /* 0x001ea20000300800 */
[----:B------:R-:W2:Y:S02]  /*9cef0*/  LDL.LU R27, [R1+0x1bc] ;  /* 0x0001bc00011b7983 */ /* 0x000ea40000300800 */
[----:B------:R-:W2:Y:S02]  /*9cf00*/  LDL.LU R12, [R1+0x1c0] ;  /* 0x0001c000010c7983 */ /* 0x000ea40000300800 */
[----:B------:R-:W2:Y:S01]  /*9cf10*/  LDL.LU R13, [R1+0x1c4] ;  /* 0x0001c400010d7983 */ /* 0x000ea20000300800 */
[----:B------:R-:W2:Y:S01]  /*9cf20*/  LDL.LU R14, [R1+0x1c8] ;  /* 0x0001c800010e7983 */ /* 0x000ea20000300800 */
[----:B------:R-:W2:Y:S02]  /*9cf30*/  LDL.LU R15, [R1+0x1cc] ;  /* 0x0001cc00010f7983 */ /* 0x000ea40000300800 */
[----:B------:R-:W2:Y:S02]  /*9cf40*/  LDL.LU.64 R6, [R1+0x38] ;  /* 0x0000380001067983 */ /* 0x000ea40000300a00 */
[----:B------:R-:W-:Y:S01]  /*9cf50*/  STL.64 [R1+0x8fe0], R18 ;  /* 0x008fe01201007387 */ /* 0x000fe20000100a00 */
[----:B------:R0:W-:Y:S04]  /*9cf60*/  STL.64 [R1+0x8fd8], R16 ;  /* 0x008fd81001007387 */ /* 0x0001e80000100a00 */
        /* <DEDUP_REMOVED lines=30> */
[----:B------:R1:W-:Y:S02]  /*9d150*/  STL.64 [R1+0x1c8], R14 ;  /* 0x0001c80e01007387 */ /* 0x0003e40000100a00 */
[----:B0-----:R-:W-:Y:S01]  /*9d160*/  IMAD.MOV.U32 R13, RZ, RZ, R6 ;  /* 0x000000ffff0d7224 */ /* 0x001fe200078e0006 */
[----:B-1----:R-:W3:Y:S01]  /*9d170*/  LDL.LU.64 R14, [R1+0x9030] ;  /* 0x00903000010e7983 */ /* 0x002ee20000300a00 */
        /* <DEDUP_REMOVED lines=12> */
[----:B------:R0:W-:Y:S01]  /*9d240*/  STL.64 [R1+0x1a0], R4 ;  /* 0x0001a00401007387 */ /* 0x0001e20000100a00 */
[----:B------:R1:W-:Y:S02]  /*9d250*/  STL.64 [R1+0x1a8], R6 ;  /* 0x0001a80601007387 */ /* 0x0003e40000100a00 */
[----:B0-----:R-:W-:Y:S01]  /*9d260*/  IMAD.MOV.U32 R5, RZ, RZ, R26 ;  /* 0x000000ffff057224 */ /* 0x001fe200078e001a */
[----:B-1----:R-:W2:Y:S01]  /*9d270*/  LDL.LU R7, [R1+0x9008] ;  /* 0x0090080001077983 */ /* 0x002ea20000300800 */
[----:B------:R-:W-:Y:S02]  /*9d280*/  IMAD.MOV.U32 R4, RZ, RZ, R27 ;  /* 0x000000ffff047224 */ /* 0x000fe400078e001b */
        /* <DEDUP_REMOVED lines=37> */
[----:B--2---:R-:W-:Y:S02]  /*9d4e0*/  IMAD.MOV.U32 R3, RZ, RZ, R18 ;  /* 0x000000ffff037224 */ /* 0x004fe400078e0012 */
        /* <DEDUP_REMOVED lines=10> */
[----:B------:R-:W2:Y:S01]  /*9d590*/  LDL.LU.64 R26, [R1+0x8f68] ;  /* 0x008f6800011a7983 */ /* 0x000ea20000300a00 */
[----:B------:R-:W2:Y:S02]  /*9d5a0*/  LDL.LU.64 R18, [R1+0x8f60] ;  /* 0x008f600001127983 */ /* 0x000ea40000300a00 */
        /* <DEDUP_REMOVED lines=30> */
[C---:B--2---:R-:W-:Y:S07]  /*9d790*/  HMMA.16816.F32 R8, R16.reuse, R26, R8 ;  /* 0x0000001a1008723c */ /* 0x044fee0000001808 */
[----:B------:R-:W-:Y:S11]  /*9d7a0*/  IMAD.MOV.U32 R26, RZ, RZ, R29 ;  /* 0x000000ffff1a7224 */ /* 0x000ff600078e001d */
[----:B------:R-:W-:Y:S05]  /*9d7b0*/  @!UPT UIADD3 URZ, URZ, URZ, URZ ;  /* 0x0000003f3f3ff290 */ /* 0x000fea000fffe03f */
[----:B------:R-:W-:Y:S01]  /*9d7c0*/  STL.64 [R1+0x900], R8 ;  /* 0x0009000801007387 */ /* 0x000fe20000100a00 */
[----:B------:R0:W-:Y:S03]  /*9d7d0*/  STL.64 [R1+0x908], R10 ;  /* 0x0009080a01007387 */ /* 0x0001e60000100a00 */
[----:B0-----:R-:W2:Y:S01]  /*9d7e0*/  LDL.LU.64 R10, [R1+0x8f00] ;  /* 0x008f0000010a7983 */ /* 0x001ea20000300a00 */
[----:B------:R-:W2:Y:S02]  /*9d7f0*/  LDL.LU.64 R8, [R1+0x8ef8] ;  /* 0x008ef80001087983 */ /* 0x000ea40000300a00 */
[----:B------:R-:W2:Y:S02]  /*9d800*/  LDL.LU R29, [R1+0x8ef0] ;  /* 0x008ef000011d7983 */ /* 0x000ea40000300800 */
[----:B------:R-:W3:Y:S02]  /*9d810*/  LDL.LU R27, [R1+0xec] ;  /* 0x0000ec00011b7983 */ /* 0x000ee40000300800 */
[C---:B---3--:R-:W-:Y:S11]  /*9d820*/  HMMA.16816.F32 R24, R16.reuse, R14, R24 ;  /* 0x0000000e1018723c */ /* 0x048ff60000001818 */
[----:B------:R-:W-:Y:S11]  /*9d830*/  @!UPT UIADD3 URZ, URZ, URZ, URZ ;  /* 0x0000003f3f3ff290 */ /* 0x000ff6000fffe03f */
[----:B------:R-:W-:Y:S01]  /*9d840*/  @!UPT UIADD3 URZ, URZ, URZ, URZ ;  /* 0x0000003f3f3ff290 */ /* 0x000fe2000fffe03f */
[----:B------:R-:W-:Y:S01]  /*9d850*/  STL.64 [R1+0x8e0], R24 ;  /* 0x0008e01801007387 */ /* 0x000fe20000100a00 */
[----:B------:R2:W-:Y:S02]  /*9d860*/  STL.64 [R1+0x8e8], R26 ;  /* 0x0008e81a01007387 */ /* 0x0005e40000100a00 */
[----:B--2---:R-:W-:Y:S01]  /*9d870*/  HMMA.16816.F32 R24, R16, R10, R20 ;  /* 0x0000000a1018723c */ /* 0x004fe20000001814 */
[----:B------:R-:W0:Y:S04]  /*9d880*/  LDSM.16.MT88.4 R20, [R7+0x20000] ;  /* 0x020000000714783b */ /* 0x000e280000004200 */
[----:B0-----:R-:W-:Y:S11]  /*9d890*/  STL.64 [R1+0x8e48], R22 ;  /* 0x008e481601007387 */ /* 0x001ff60000100a00 */
[----:B------:R-:W-:Y:S07]  /*9d8a0*/  @!UPT UIADD3 URZ, URZ, URZ, URZ ;  /* 0x0000003f3f3ff290 */ /* 0x000fee000fffe03f */
[----:B------:R-:W-:Y:S02]  /*9d8b0*/  STL.64 [R1+0x8d0], R24 ;  /* 0x0008d01801007387 */ /* 0x000fe40000100a00 */
[----:B------:R-:W-:Y:S02]  /*9d8c0*/  STL.64 [R1+0x8d8], R26 ;  /* 0x0008d81a01007387 */ /* 0x000fe40000100a00 */
[----:B------:R-:W0:Y:S04]  /*9d8d0*/  LDSM.16.M88.4 R24, [R29+0x40100] ;  /* 0x040100001d18783b */ /* 0x000e280000000200 */
[----:B------:R-:W-:Y:S02]  /*9d8e0*/  STL.64 [R1+0x8e40], R20 ;  /* 0x008e401401007387 */ /* 0x000fe40000100a00 */
[----:B------:R-:W1:Y:S02]  /*9d8f0*/  LDSM.16.M88.4 R20, [R29+0x41100] ;  /* 0x041100001d14783b */ /* 0x000e640000000200 */
[----:B0-----:R-:W-:Y:S02]  /*9d900*/  STL.64 [R1+0x20], R24 ;  /* 0x0000201801007387 */ /* 0x001fe40000100a00 */
[----:B------:R-:W-:Y:S02]  /*9d910*/  STL.64 [R1+0x28], R26 ;  /* 0x0000281a01007387 */ /* 0x000fe40000100a00 */
[----:B------:R-:W0:Y:S04]  /*9d920*/  LDSM.16.M88.4 R24, [R29+0x42100] ;  /* 0x042100001d18783b */ /* 0x000e280000000200 */
[----:B-1----:R1:W-:Y:S01]  /*9d930*/  STL.64 [R1+0x10], R20 ;  /* 0x0000101401007387 */ /* 0x0023e20000100a00 */
[----:B------:R2:W-:Y:S04]  /*9d940*/  STL.64 [R1+0x18], R22 ;  /* 0x0000181601007387 */ /* 0x0005e80000100a00 */
[----:B0-----:R-:W-:Y:S01]  /*9d950*/  STL.64 [R1], R24 ;  /* 0x0000001801007387 */ /* 0x001fe20000100a00 */
[----:B-1----:R-:W-:-:S02]  /*9d960*/  IMAD.MOV.U32 R21, RZ, RZ, R24 ;  /* 0x000000ffff157224 */ /* 0x002fc400078e0018 */
[----:B------:R-:W-:Y:S02]  /*9d970*/  STL.64 [R1+0x8], R26 ;  /* 0x0000081a01007387 */ /* 0x000fe40000100a00 */
[----:B------:R-:W-:Y:S02]  /*9d980*/  IMAD.MOV.U32 R20, RZ, RZ, R25 ;  /* 0x000000ffff147224 */ /* 0x000fe400078e0019 */
[----:B------:R-:W0:Y:S04]  /*9d990*/  LDSM.16.M88.4 R24, [R29+0x43100] ;  /* 0x043100001d18783b */ /* 0x000e280000000200 */
[----:B------:R-:W-:Y:S01]  /*9d9a0*/  STL.64 [R1+0x8e90], R20 ;  /* 0x008e901401007387 */ /* 0x000fe20000100a00 */
[----:B--2---:R-:W-:Y:S02]  /*9d9b0*/  IMAD.MOV.U32 R22, RZ, RZ, R13 ;  /* 0x000000ffff167224 */ /* 0x004fe400078e000d */
[----:B------:R-:W-:-:S02]  /*9d9c0*/  IMAD.MOV.U32 R23, RZ, RZ, R12 ;  /* 0x000000ffff177224 */ /* 0x000fc400078e000c */
[----:B------:R-:W1:Y:S04]  /*9d9d0*/  LDSM.16.M88.4 R12, [R29+0x44100] ;  /* 0x044100001d0c783b */ /* 0x000e680000000200 */
[----:B0-----:R-:W-:Y:S01]  /*9d9e0*/  STL [R1+0x8a30], R26 ;  /* 0x008a301a01007387 */ /* 0x001fe20000100800 */
[----:B------:R-:W-:Y:S02]  /*9d9f0*/  STL [R1+0x86cc], R27 ;  /* 0x0086cc1b01007387 */ /* 0x000fe40000100800 */
[----:B------:R0:W-:Y:S02]  /*9da00*/  STL.64 [R1+0x8e00], R24 ;  /* 0x008e001801007387 */ /* 0x0001e40000100a00 */
[----:B0-----:R-:W-:Y:S02]  /*9da10*/  IMAD.MOV.U32 R24, RZ, RZ, R9 ;  /* 0x000000ffff187224 */ /* 0x001fe400078e0009 */
[----:B------:R-:W-:-:S02]  /*9da20*/  IMAD.MOV.U32 R25, RZ, RZ, R8 ;  /* 0x000000ffff197224 */ /* 0x000fc400078e0008 */
[----:B------:R-:W0:Y:S04]  /*9da30*/  LDSM.16.M88.4 R8, [R29+0x45100] ;  /* 0x045100001d08783b */ /* 0x000e280000000200 */
[----:B-1----:R-:W-:Y:S01]  /*9da40*/  STL [R1+0x8434], R14 ;  /* 0x0084340e01007387 */ /* 0x002fe20000100800 */
[----:B------:R-:W-:Y:S02]  /*9da50*/  STL [R1+0x8430], R15 ;  /* 0x0084300f01007387 */ /* 0x000fe40000100800 */
[----:B------:R-:W-:Y:S02]  /*9da60*/  IMAD.MOV.U32 R26, RZ, RZ, R2 ;  /* 0x000000ffff1a7224 */ /* 0x000fe400078e0002 */
[----:B----4-:R-:W-:-:S07]  /*9da70*/  IMAD.MOV.U32 R27, RZ, RZ, R0 ;  /* 0x000000ffff1b7224 */ /* 0x010fce00078e0000 */
[----:B------:R-:W-:Y:S01]  /*9da80*/  HMMA.16816.F32 R20, R16, R22, R24 ;  /* 0x000000161014723c */ /* 0x000fe20000001818 */
[----:B0-----:R-:W-:Y:S01]  /*9da90*/  STL [R1+0x8554], R10 ;  /* 0x0085540a01007387 */ /* 0x001fe20000100800 */
[----:B------:R-:W-:Y:S02]  /*9daa0*/  STL [R1+0x8550], R11 ;  /* 0x0085500b01007387 */ /* 0x000fe40000100800 */
[----:B------:R-:W-:Y:S02]  /*9dab0*/  STL.64 [R1+0x8ee0], R8 ;  /* 0x008ee00801007387 */ /* 0x000fe40000100a00 */
[----:B------:R-:W0:Y:S11]  /*9dac0*/  LDSM.16.M88.4 R8, [R29+0x46100] ;  /* 0x046100001d08783b */ /* 0x000e360000000200 */
[----:B------:R-:W-:Y:S06]  /*9dad0*/  @!UPT UIADD3 URZ, URZ, URZ, URZ ;  /* 0x0000003f3f3ff290 */ /* 0x000fec000fffe03f */
[----:B------:R-:W-:Y:S01]  /*9dae0*/  STL.64 [R1+0x880], R20 ;  /* 0x0008801401007387 */ /* 0x000fe20000100a00 */
[----:B------:R-:W-:Y:S02]  /*9daf0*/  STL.64 [R1+0x888], R22 ;  /* 0x0008881601007387 */ /* 0x000fe40000100a00 */
[----:B------:R-:W-:Y:S01]  /*9db00*/  LDSM.16.M88.4 R20, [R29+0x4a100] ;  /* 0x04a100001d14783b */ /* 0x000fe20000000200 */
[----:B0-----:R-:W-:Y:S03]  /*9db10*/  STL.64 [R1+0x30], R8 ;  /* 0x0000300801007387 */ /* 0x001fe60000100a00 */
[----:B------:R-:W-:Y:S02]  /*9db20*/  IMAD.MOV.U32 R15, RZ, RZ, R8 ;  /* 0x000000ffff0f7224 */ /* 0x000fe400078e0008 */
[----:B------:R-:W-:Y:S02]  /*9db30*/  STL.64 [R1+0x38], R10 ;  /* 0x0000380a01007387 */ /* 0x000fe40000100a00 */
[----:B------:R-:W-:-:S02]  /*9db40*/  IMAD.MOV.U32 R14, RZ, RZ, R9 ;  /* 0x000000ffff0e7224 */ /* 0x000fc400078e0009 */
[----:B------:R-:W0:Y:S04]  /*9db50*/  LDSM.16.M88.4 R8, [R29+0x47100] ;  /* 0x047100001d08783b */ /* 0x000e280000000200 */
[----:B------:R-:W-:Y:S01]  /*9db60*/  STL.64 [R1+0x8df8], R14 ;  /* 0x008df80e01007387 */ /* 0x000fe20000100a00 */
[----:B------:R-:W-:Y:S02]  /*9db70*/  STL.64 [R1+0x8df0], R12 ;  /* 0x008df00c01007387 */ /* 0x000fe40000100a00 */
[----:B------:R-:W1:Y:S01]  /*9db80*/  LDSM.16.M88.4 R12, [R29+0x48100] ;  /* 0x048100001d0c783b */ /* 0x000e620000000200 */
[----:B0-----:R-:W-:Y:S03]  /*9db90*/  STL.64 [R1+0x150], R8 ;  /* 0x0001500801007387 */ /* 0x001fe60000100a00 */
[----:B------:R-:W-:-:S02]  /*9dba0*/  IMAD.MOV.U32 R27, RZ, RZ, R8 ;  /* 0x000000ffff1b7224 */ /* 0x000fc400078e0008 */
[----:B------:R-:W-:Y:S02]  /*9dbb0*/  STL.64 [R1+0x158], R10 ;  /* 0x0001580a01007387 */ /* 0x000fe40000100a00 */
[----:B------:R-:W-:Y:S02]  /*9dbc0*/  IMAD.MOV.U32 R26, RZ, RZ, R9 ;  /* 0x000000ffff1a7224 */ /* 0x000fe400078e0009 */
[----:B------:R-:W0:Y:S04]  /*9dbd0*/  LDSM.16.M88.4 R8, [R29+0x49100] ;  /* 0x049100001d08783b */ /* 0x000e280000000200 */
[----:B------:R-:W-:Y:S01]  /*9dbe0*/  STL.64 [R1+0x8e78], R26 ;  /* 0x008e781a01007387 */ /* 0x000fe20000100a00 */
[----:B-1----:R-:W-:Y:S02]  /*9dbf0*/  STL.64 [R1+0x140], R12 ;  /* 0x0001400c01007387 */ /* 0x002fe40000100a00 */
[----:B------:R-:W-:Y:S02]  /*9dc00*/  STL.64 [R1+0x148], R14 ;  /* 0x0001480e01007387 */ /* 0x000fe40000100a00 */
[----:B------:R-:W1:Y:S04]  /*9dc10*/  LDSM.16.M88.4 R12, [R29+0x4b100] ;  /* 0x04b100001d0c783b */ /* 0x000e680000000200 */
[----:B0-----:R-:W-:Y:S01]  /*9dc20*/  STL.64 [R1+0x130], R8 ;  /* 0x0001300801007387 */ /* 0x001fe20000100a00 */
[----:B------:R-:W-:-:S02]  /*9dc30*/  IMAD.MOV.U32 R2, RZ, RZ, R8 ;  /* 0x000000ffff027224 */ /* 0x000fc400078e0008 */
[----:B------:R-:W-:Y:S02]  /*9dc40*/  STL.64 [R1+0x138], R10 ;  /* 0x0001380a01007387 */ /* 0x000fe40000100a00 */
[----:B------:R-:W-:Y:S02]  /*9dc50*/  IMAD.MOV.U32 R0, RZ, RZ, R9 ;  /* 0x000000ffff007224 */ /* 0x000fe400078e0009 */
[----:B------:R-:W0:Y:S04]  /*9dc60*/  LDSM.16.M88.4 R8, [R29+0x4c100] ;  /* 0x04c100001d08783b */ /* 0x000e280000000200 */
[----:B------:R-:W-:Y:S01]  /*9dc70*/  STL.64 [R1+0x120], R20 ;  /* 0x0001201401007387 */ /* 0x000fe20000100a00 */
[----:B------:R-:W-:Y:S02]  /*9dc80*/  STL.64 [R1+0x128], R22 ;  /* 0x0001281601007387 */ /* 0x000fe40000100a00 */
[----:B-1----:R-:W-:Y:S02]  /*9dc90*/  STL.64 [R1+0x110], R12 ;  /* 0x0001100c01007387 */ /* 0x002fe40000100a00 */
[----:B------:R-:W-:Y:S01]  /*9dca0*/  STL.64 [R1+0x118], R14 ;  /* 0x0001180e01007387 */ /* 0x000fe20000100a00 */
[----:B------:R-:W1:Y:S04]  /*9dcb0*/  LDSM.16.M88.4 R20, [R29+0x4d100] ;  /* 0x04d100001d14783b */ /* 0x000e680000000200 */
[----:B------:R-:W-:Y:S04]  /*9dcc0*/  LDSM.16.M88.4 R12, [R29+0x4e100] ;  /* 0x04e100001d0c783b */ /* 0x000fe80000000200 */
[----:B0-----:R-:W-:Y:S01]  /*9dcd0*/  STL.64 [R1+0x100], R8 ;  /* 0x0001000801007387 */ /* 0x001fe20000100a00 */
[----:B------:R-:W-:Y:S02]  /*9dce0*/  STL.64 [R1+0x108], R10 ;  /* 0x0001080a01007387 */ /* 0x000fe40000100a00 */
[----:B------:R-:W0:Y:S01]  /*9dcf0*/  LDSM.16.M88.4 R8, [R29+0x4f100] ;  /* 0x04f100001d08783b */ /* 0x000e220000000200 */
[----:B-1----:R1:W-:Y:S03]  /*9dd00*/  STL.64 [R1+0xf0], R20 ;  /* 0x0000f01401007387 */ /* 0x0023e60000100a00 */
[----:B------:R2:W-:Y:S01]  /*9dd10*/  STL.64 [R1+0xf8], R22 ;  /* 0x0000f81601007387 */ /* 0x0005e20000100a00 */
[----:B0-----:R-:W-:Y:S01]  /*9dd20*/  STL.64 [R1+0xd0], R8 ;  /* 0x0000d00801007387 */ /* 0x001fe20000100a00 */
[----:B------:R-:W-:Y:S02]  /*9dd30*/  STL.64 [R1+0xe0], R12 ;  /* 0x0000e00c01007387 */ /* 0x000fe40000100a00 */
[----:B------:R-:W-:Y:S02]  /*9dd40*/  STL.64 [R1+0xe8], R14 ;  /* 0x0000e80e01007387 */ /* 0x000fe40000100a00 */
[----:B------:R-:W-:Y:S01]  /*9dd50*/  STL.64 [R1+0xd8], R10 ;  /* 0x0000d80a01007387 */ /* 0x000fe20000100a00 */
[----:B-1----:R-:W3:Y:S01]  /*9dd60*/  LDL.LU R20, [R1+0x870] ;  /* 0x0008700001147983 */ /* 0x002ee20000300800 */
[----:B------:R-:W3:Y:S02]  /*9dd70*/  LDL.LU R21, [R1+0x874] ;  /* 0x0008740001157983 */ /* 0x000ee40000300800 */
[----:B--2---:R-:W2:Y:S02]  /*9dd80*/  LDL.LU R22, [R1+0x878] ;  /* 0x0008780001167983 */ /* 0x004ea40000300800 */
[----:B------:R-:W2:Y:S02]  /*9dd90*/  LDL.LU R23, [R1+0x87c] ;  /* 0x00087c0001177983 */ /* 0x000ea40000300800 */
[----:B--2---:R0:W-:Y:S01]  /*9dda0*/  STL.64 [R1+0x8ea0], R22 ;  /* 0x008ea01601007387 */ /* 0x0041e20000100a00 */
[----:B---3--:R-:W-:Y:S03]  /*9ddb0*/  STL.64 [R1+0x8e98], R20 ;  /* 0x008e981401007387 */ /* 0x008fe60000100a00 */
[----:B0-----:R-:W2:Y:S01]  /*9ddc0*/  LDL.LU R22, [R1+0x98] ;  /* 0x0000980001167983 */ /* 0x001ea20000300800 */
[----:B------:R-:W2:Y:S03]  /*9ddd0*/  LDL.LU R23, [R1+0x9c] ;  /* 0x00009c0001177983 */ /* 0x000ea60000300800 */
[----:B--2---:R0:W-:Y:S04]  /*9dde0*/  STL.64 [R1+0x8eb0], R22 ;  /* 0x008eb01601007387 */ /* 0x0041e80000100a00 */
[----:B0-----:R-:W2:Y:S01]  /*9ddf0*/  LDL.LU R22, [R1+0xa8] ;  /* 0x0000a80001167983 */ /* 0x001ea20000300800 */
[----:B------:R-:W-:-:S02]  /*9de00*/  IMAD.MOV.U32 R23, RZ, RZ, R6 ;  /* 0x000000ffff177224 */ /* 0x000fc400078e0006 */
[----:B------:R-:W-:-:S03]  /*9de10*/  IMAD.MOV.U32 R29, RZ, RZ, R11 ;  /* 0x000000ffff1d7224 */ /* 0x000fc600078e000b */
[----:B--2---:R0:W-:Y:S02]  /*9de20*/  STL.64 [R1+0x8ec8], R22 ;  /* 0x008ec81601007387 */ /* 0x0041e40000100a00 */
[----:B0-----:R-:W-:Y:S02]  /*9de30*/  IMAD.MOV.U32 R22, RZ, RZ, R5 ;  /* 0x000000ffff167224 */ /* 0x001fe400078e0005 */
[----:B------:R-:W-:Y:S02]  /*9de40*/  IMAD.MOV.U32 R23, RZ, RZ, R4 ;  /* 0x000000ffff177224 */ /* 0x000fe400078e0004 */
[----:B------:R-:W0:Y:S04]  /*9de50*/  LDSM.16.MT88.4 R4, [R7+0x20080] ;  /* 0x020080000704783b */ /* 0x000e280000004200 */
[----:B------:R1:W-:Y:S01]  /*9de60*/  STL.64 [R1+0x8ee8], R22 ;  /* 0x008ee81601007387 */ /* 0x0003e20000100a00 */
[----:B------:R-:W-:Y:S02]  /*9de70*/  STL [R1+0x8420], R29 ;  /* 0x0084201d01007387 */ /* 0x000fe40000100800 */
[----:B------:R-:W2:Y:S02]  /*9de80*/  LDL.LU R14, [R1+0x68] ;  /* 0x00006800010e7983 */ /* 0x000ea40000300800 */
[----:B------:R-:W2:Y:S01]  /*9de90*/  LDL.LU R15, [R1+0x6c] ;  /* 0x00006c00010f7983 */ /* 0x000ea20000300800 */
[----:B------:R-:W3:Y:S01]  /*9dea0*/  LDL.LU R10, [R1+0xc8] ;  /* 0x0000c800010a7983 */ /* 0x000ee20000300800 */
[----:B------:R-:W3:Y:S02]  /*9deb0*/  LDL.LU R11, [R1+0xcc] ;  /* 0x0000cc00010b7983 */ /* 0x000ee40000300800 */
[----:B------:R-:W3:Y:S02]  /*9dec0*/  LDL.LU R20, [R1+0x8c0] ;  /* 0x0008c00001147983 */ /* 0x000ee40000300800 */
[----:B------:R-:W3:Y:S01]  /*9ded0*/  LDL.LU R21, [R1+0x8c4] ;  /* 0x0008c40001157983 */ /* 0x000ee20000300800 */
[----:B-1----:R-:W3:Y:S01]  /*9dee0*/  LDL.LU R22, [R1+0x8c8] ;  /* 0x0008c80001167983 */ /* 0x002ee20000300800 */
[----:B------:R-:W3:Y:S03]  /*9def0*/  LDL.LU R23, [R1+0x8cc] ;  /* 0x0008cc0001177983 */ /* 0x000ee60000300800 */
[----:B--2---:R-:W-:Y:S01]  /*9df00*/  STL.64 [R1+0x8e80], R14 ;  /* 0x008e800e01007387 */ /* 0x004fe20000100a00 */
[----:B------:R-:W2:Y:S02]  /*9df10*/  LDL.LU R26, [R1+0x78] ;  /* 0x00007800011a7983 */ /* 0x000ea40000300800 */
[----:B------:R-:W2:Y:S02]  /*9df20*/  LDL.LU R27, [R1+0x7c] ;  /* 0x00007c00011b7983 */ /* 0x000ea40000300800 */
[----:B--2---:R1:W-:Y:S01]  /*9df30*/  STL.64 [R1+0x8ea8], R26 ;  /* 0x008ea81a01007387 */ /* 0x0043e20000100a00 */
[----:B------:R-:W2:Y:S02]  /*9df40*/  LDL.LU R24, [R1+0x890] ;  /* 0x0008900001187983 */ /* 0x000ea40000300800 */
[----:B------:R-:W2:Y:S01]  /*9df50*/  LDL.LU R25, [R1+0x894] ;  /* 0x0008940001197983 */ /* 0x000ea20000300800 */
[----:B-1----:R-:W4:Y:S01]  /*9df60*/  LDL.LU R26, [R1+0x898] ;  /* 0x00089800011a7983 */ /* 0x002f220000300800 */
[----:B------:R-:W4:Y:S03]  /*9df70*/  LDL.LU R27, [R1+0x89c] ;  /* 0x00089c00011b7983 */ /* 0x000f260000300800 */
[----:B----4-:R-:W-:Y:S01]  /*9df80*/  STL.64 [R1+0x8ec0], R26 ;  /* 0x008ec01a01007387 */ /* 0x010fe20000100a00 */
[----:B--2---:R1:W-:Y:S03]  /*9df90*/  STL.64 [R1+0x8eb8], R24 ;  /* 0x008eb81801007387 */ /* 0x0043e60000100a00 */
[----:B-1----:R-:W2:Y:S01]  /*9dfa0*/  LDL.LU R24, [R1+0x8a0] ;  /* 0x0008a00001187983 */ /* 0x002ea20000300800 */
[----:B------:R-:W2:Y:S02]  /*9dfb0*/  LDL.LU R25, [R1+0x8a4] ;  /* 0x0008a40001197983 */ /* 0x000ea40000300800 */
[----:B------:R-:W4:Y:S02]  /*9dfc0*/  LDL.LU R26, [R1+0x8a8] ;  /* 0x0008a800011a7983 */ /* 0x000f240000300800 */
[----:B------:R-:W4:Y:S01]  /*9dfd0*/  LDL.LU R27, [R1+0x8ac] ;  /* 0x0008ac00011b7983 */ /* 0x000f220000300800 */
[C---:B---3--:R-:W-:Y:S01]  /*9dfe0*/  HMMA.16816.F32 R8, R16.reuse, R10, R20 ;  /* 0x0000000a1008723c */ /* 0x048fe20000001814 */
[----:B----4-:R-:W-:Y:S01]  /*9dff0*/  STL.64 [R1+0x8ed8], R26 ;  /* 0x008ed81a01007387 */ /* 0x010fe20000100a00 */
[----:B--2---:R1:W-:Y:S03]  /*9e000*/  STL.64 [R1+0x8ed0], R24 ;  /* 0x008ed01801007387 */ /* 0x0043e60000100a00 */
[----:B-1----:R-:W2:Y:S01]  /*9e010*/  LDL.LU R24, [R1+0x8b0] ;  /* 0x0008b00001187983 */ /* 0x002ea20000300800 */
[----:B------:R-:W2:Y:S02]  /*9e020*/  LDL.LU R25, [R1+0x8b4] ;  /* 0x0008b40001197983 */ /* 0x000ea40000300800 */
[----:B------:R-:W2:Y:S02]  /*9e030*/  LDL.LU R26, [R1+0x8b8] ;  /* 0x0008b800011a7983 */ /* 0x000ea40000300800 */
[----:B------:R-:W2:Y:S01]  /*9e040*/  LDL.LU R27, [R1+0x8bc] ;  /* 0x0008bc00011b7983 */ /* 0x000ea20000300800 */
[----:B------:R-:W3:Y:S01]  /*9e050*/  LDL.LU R12, [R1+0x860] ;  /* 0x00086000010c7983 */ /* 0x000ee20000300800 */
[----:B------:R-:W3:Y:S02]  /*9e060*/  LDL.LU R13, [R1+0x864] ;  /* 0x00086400010d7983 */ /* 0x000ee40000300800 */
[----:B------:R-:W3:Y:S02]  /*9e070*/  LDL.LU R14, [R1+0x868] ;  /* 0x00086800010e7983 */ /* 0x000ee40000300800 */
[----:B------:R-:W3:Y:S01]  /*9e080*/  LDL.LU R15, [R1+0x86c] ;  /* 0x00086c00010f7983 */ /* 0x000ee20000300800 */
[----:B0-----:R-:W-:Y:S01]  /*9e090*/  STL.64 [R1+0x8d50], R6 ;  /* 0x008d500601007387 */ /* 0x001fe20000100a00 */
[----:B------:R0:W-:Y:S03]  /*9e0a0*/  STL.64 [R1+0x8d48], R4 ;  /* 0x008d480401007387 */ /* 0x0001e60000100a00 */
[----:B0-----:R-:W4:Y:S01]  /*9e0b0*/  LDL.LU R4, [R1+0x850] ;  /* 0x0008500001047983 */ /* 0x001f220000300800 */
[----:B------:R-:W4:Y:S02]  /*9e0c0*/  LDL.LU R5, [R1+0x854] ;  /* 0x0008540001057983 */ /* 0x000f240000300800 */
[----:B------:R-:W4:Y:S02]  /*9e0d0*/  LDL.LU R6, [R1+0x858] ;  /* 0x0008580001067983 */ /* 0x000f240000300800 */
[----:B------:R-:W4:Y:S01]  /*9e0e0*/  LDL.LU R7, [R1+0x85c] ;  /* 0x00085c0001077983 */ /* 0x000f220000300800 */
[----:B------:R-:W2:Y:S01]  /*9e0f0*/  LDL.LU.64 R22, [R1+0x8ee8] ;  /* 0x008ee80001167983 */ /* 0x000ea20000300a00 */
[----:B------:R-:W-:Y:S02]  /*9e100*/  STL.64 [R1+0x8c0], R8 ;  /* 0x0008c00801007387 */ /* 0x000fe40000100a00 */
[----:B------:R0:W-:Y:S02]  /*9e110*/  STL [R1+0x8c8], R10 ;  /* 0x0008c80a01007387 */ /* 0x0001e40000100800 */
[----:B0-----:R-:W-:Y:S01]  /*9e120*/  IMAD.MOV.U32 R10, RZ, RZ, R11 ;  /* 0x000000ffff0a7224 */ /* 0x001fe200078e000b */
[----:B------:R-:W3:Y:S04]  /*9e130*/  LDL.LU.64 R8, [R1+0x8ee0] ;  /* 0x008ee00001087983 */ /* 0x000ee80000300a00 */
        /* <DEDUP_REMOVED lines=19> */
[----:B------:R-:W-:Y:S02]  /*9e270*/  IMAD.MOV.U32 R10, RZ, RZ, R23 ;  /* 0x000000ffff0a7224 */ /* 0x000fe400078e0017 */
[----:B------:R0:W-:Y:S02]  /*9e280*/  STL [R1+0x898], R22 ;  /* 0x0008981601007387 */ /* 0x0001e40000100800 */
[----:B0-----:R-:W2:Y:S01]  /*9e290*/  LDL.LU.64 R22, [R1+0x8ea0] ;  /* 0x008ea00001167983 */ /* 0x001ea20000300a00 */
[----:B------:R-:W2:Y:S02]  /*9e2a0*/  LDL.LU.64 R20, [R1+0x8e98] ;  /* 0x008e980001147983 */ /* 0x000ea40000300a00 */
[----:B------:R0:W-:Y:S02]  /*9e2b0*/  STL [R1+0x8560], R10 ;  /* 0x0085600a01007387 */ /* 0x0001e40000100800 */
[----:B0-----:R-:W2:Y:S04]  /*9e2c0*/  LDL R10, [R1+0x8f0] ;  /* 0x0008f000010a7983 */ /* 0x001ea80000100800 */
[----:B--2---:R0:W-:Y:S01]  /*9e2d0*/  STL [R1+0x8e58], R10 ;  /* 0x008e580a01007387 */ /* 0x0041e20000100800 */
[----:B---3--:R1:W-:Y:S03]  /*9e2e0*/  STL.64 [R1+0x8e50], R8 ;  /* 0x008e500801007387 */ /* 0x0083e60000100a00 */
[----:B0-----:R-:W1:Y:S01]  /*9e2f0*/  LDL.LU R10, [R1+0x88] ;  /* 0x00008800010a7983 */ /* 0x001e620000300800 */
[----:B------:R-:W1:Y:S02]  /*9e300*/  LDL.LU R11, [R1+0x8c] ;  /* 0x00008c00010b7983 */ /* 0x000e640000300800 */
[C---:B-1----:R-:W-:Y:S01]  /*9e310*/  HMMA.16816.F32 R8, R16.reuse, R10, R20 ;  /* 0x0000000a1008723c */ /* 0x042fe20000001814 */
[----:B------:R-:W2:Y:S01]  /*9e320*/  LDL.LU.64 R20, [R1+0x8e90] ;  /* 0x008e900001147983 */ /* 0x000ea20000300a00 */
[----:B------:R-:W3:Y:S11]  /*9e330*/  LDL.LU R22, [R1+0x48] ;  /* 0x0000480001167983 */ /* 0x000ef60000300800 */
[----:B------:R-:W-:Y:S10]  /*9e340*/  @!UPT UIADD3 URZ, URZ, URZ, URZ ;  /* 0x0000003f3f3ff290 */ /* 0x000ff4000fffe03f */
[----:B------:R-:W-:Y:S01]  /*9e350*/  STL.64 [R1+0x870], R8 ;  /* 0x0008700801007387 */ /* 0x000fe20000100a00 */
[----:B------:R-:W-:Y:S02]  /*9e360*/  STL.64 [R1+0x878], R10 ;  /* 0x0008780a01007387 */ /* 0x000fe40000100a00 */
[----:B------:R-:W3:Y:S02]  /*9e370*/  LDL.LU R23, [R1+0x4c] ;  /* 0x00004c0001177983 */ /* 0x000ee40000300800 */
[----:B---3--:R0:W-:Y:S02]  /*9e380*/  STL.64 [R1+0x8e60], R22 ;  /* 0x008e601601007387 */ /* 0x0081e40000100a00 */
[----:B0-----:R-:W-:Y:S02]  /*9e390*/  IMAD.MOV.U32 R22, RZ, RZ, R3 ;  /* 0x000000ffff167224 */ /* 0x001fe400078e0003 */
[----:B------:R-:W-:Y:S01]  /*9e3a0*/  IMAD.MOV.U32 R23, RZ, RZ, R28 ;  /* 0x000000ffff177224 */ /* 0x000fe200078e001c */
[----:B------:R-:W3:Y:S01]  /*9e3b0*/  LDL.LU R3, [R1+0x8e8c] ;  /* 0x008e8c0001037983 */ /* 0x000ee20000300800 */
[----:B------:R-:W2:Y:S02]  /*9e3c0*/  LDL.LU R28, [R1+0x8e88] ;  /* 0x008e8800011c7983 */ /* 0x000ea40000300800 */
[----:B------:R-:W2:Y:S02]  /*9e3d0*/  LDL.LU R8, [R1+0x500] ;  /* 0x0005000001087983 */ /* 0x000ea40000300800 */
[----:B------:R-:W2:Y:S01]  /*9e3e0*/  LDL.LU R9, [R1+0x504] ;  /* 0x0005040001097983 */ /* 0x000ea20000300800 */
[----:B------:R-:W2:Y:S01]  /*9e3f0*/  LDL.LU R10, [R1+0x508] ;  /* 0x00050800010a7983 */ /* 0x000ea20000300800 */
[----:B------:R-:W2:Y:S01]  /*9e400*/  LDL.LU R11, [R1+0x50c] ;  /* 0x00050c00010b7983 */ /* 0x000ea20000300800 */
[----:B------:R-:W-:Y:S02]  /*9e410*/  HMMA.16816.F32 R24, R16, R26, R12 ;  /* 0x0000001a1018723c */ /* 0x000fe4000000180c */
[----:B--2---:R-:W-:Y:S01]  /*9e420*/  STL.64 [R1+0x8e70], R10 ;  /* 0x008e700a01007387 */ /* 0x004fe20000100a00 */
[----:B------:R0:W-:Y:S03]  /*9e430*/  STL.64 [R1+0x8e68], R8 ;  /* 0x008e680801007387 */ /* 0x0001e60000100a00 */
[----:B0-----:R-:W2:Y:S01]  /*9e440*/  LDL.LU R8, [R1+0x840] ;  /* 0x0008400001087983 */ /* 0x001ea20000300800 */
[----:B------:R-:W2:Y:S02]  /*9e450*/  LDL.LU R9, [R1+0x844] ;  /* 0x0008440001097983 */ /* 0x000ea40000300800 */
[----:B------:R-:W2:Y:S02]  /*9e460*/  LDL.LU R10, [R1+0x848] ;  /* 0x00084800010a7983 */ /* 0x000ea40000300800 */
[----:B------:R-:W2:Y:S01]  /*9e470*/  LDL.LU R11, [R1+0x84c] ;  /* 0x00084c00010b7983 */ /* 0x000ea20000300800 */
[----:B------:R-:W4:Y:S11]  /*9e480*/  LDL.LU.64 R14, [R1+0x8e80] ;  /* 0x008e8000010e7983 */ /* 0x000f360000300a00 */
[----:B------:R-:W-:Y:S02]  /*9e490*/  STL.64 [R1+0x860], R24 ;  /* 0x0008601801007387 */ /* 0x000fe40000100a00 */
[----:B------:R0:W-:Y:S02]  /*9e4a0*/  STL.64 [R1+0x868], R26 ;  /* 0x0008681a01007387 */ /* 0x0001e40000100a00 */
[----:B0-----:R-:W2:Y:S01]  /*9e4b0*/  LDL.LU.64 R26, [R1+0x8e78] ;  /* 0x008e7800011a7983 */ /* 0x001ea20000300a00 */
[----:B------:R-:W-:-:S02]  /*9e4c0*/  IMAD.MOV.U32 R24, RZ, RZ, R21 ;  /* 0x000000ffff187224 */ /* 0x000fc400078e0015 */
[----:B------:R-:W-:Y:S01]  /*9e4d0*/  IMAD.MOV.U32 R25, RZ, RZ, R20 ;  /* 0x000000ffff197224 */ /* 0x000fe200078e0014 */
[C---:B----4-:R-:W-:Y:S11]  /*9e4e0*/  HMMA.16816.F32 R4, R16.reuse, R14, R4 ;  /* 0x0000000e1004723c */ /* 0x050ff60000001804 */
[----:B------:R-:W-:Y:S11]  /*9e4f0*/  @!UPT UIADD3 URZ, URZ, URZ, URZ ;  /* 0x0000003f3f3ff290 */ /* 0x000ff6000fffe03f */
[----:B------:R-:W-:Y:S01]  /*9e500*/  @!UPT UIADD3 URZ, URZ, URZ, URZ ;  /* 0x0000003f3f3ff290 */ /* 0x000fe2000fffe03f */
[----:B------:R0:W-:Y:S01]  /*9e510*/  STL.64 [R1+0x850], R4 ;  /* 0x0008500401007387 */ /* 0x0001e20000100a00 */
[----:B------:R1:W-:Y:S03]  /*9e520*/  STL.64 [R1+0x858], R6 ;  /* 0x0008580601007387 */ /* 0x0003e60000100a00 */
[----:B0-----:R-:W4:Y:S01]  /*9e530*/  LDL.LU R4, [R1+0x4f0] ;  /* 0x0004f00001047983 */ /* 0x001f220000300800 */
[----:B------:R-:W4:Y:S02]  /*9e540*/  LDL.LU R5, [R1+0x4f4] ;  /* 0x0004f40001057983 */ /* 0x000f240000300800 */
[----:B-1----:R-:W4:Y:S02]  /*9e550*/  LDL.LU R6, [R1+0x4f8] ;  /* 0x0004f80001067983 */ /* 0x002f240000300800 */
[----:B------:R-:W4:Y:S01]  /*9e560*/  LDL.LU R7, [R1+0x4fc] ;  /* 0x0004fc0001077983 */ /* 0x000f220000300800 */
[----:B--2---:R-:W-:Y:S01]  /*9e570*/  STL.64 [R1+0x8e20], R26 ;  /* 0x008e201a01007387 */ /* 0x004fe20000100a00 */
[----:B------:R0:W-:Y:S03]  /*9e580*/  STL.64 [R1+0x8e18], R24 ;  /* 0x008e181801007387 */ /* 0x0001e60000100a00 */
[----:B0-----:R-:W2:Y:S04]  /*9e590*/  LDL.64 R24, [R1+0x10] ;  /* 0x0000100001187983 */ /* 0x001ea80000100a00 */
[----:B--2---:R0:W-:Y:S04]  /*9e5a0*/  STL.64 [R1+0x8e38], R24 ;  /* 0x008e381801007387 */ /* 0x0041e80000100a00 */
[----:B0-----:R-:W4:Y:S01]  /*9e5b0*/  LDL.64 R24, [R1+0x20] ;  /* 0x0000200001187983 */ /* 0x001f220000100a00 */
[----:B------:R-:W2:Y:S02]  /*9e5c0*/  LDL.LU R12, [R1+0x4c0] ;  /* 0x0004c000010c7983 */ /* 0x000ea40000300800 */
[----:B------:R-:W2:Y:S02]  /*9e5d0*/  LDL.LU R13, [R1+0x4c4] ;  /* 0x0004c400010d7983 */ /* 0x000ea40000300800 */
[----:B------:R-:W2:Y:S01]  /*9e5e0*/  LDL.LU R14, [R1+0x4c8] ;  /* 0x0004c800010e7983 */ /* 0x000ea20000300800 */
[----:B------:R-:W2:Y:S01]  /*9e5f0*/  LDL.LU R15, [R1+0x4cc] ;  /* 0x0004cc00010f7983 */ /* 0x000ea20000300800 */
[C---:B------:R-:W-:Y:S03]  /*9e600*/  HMMA.16816.F32 R20, R16.reuse, R22, R8 ;  /* 0x000000161014723c */ /* 0x040fe60000001808 */
        /* <DEDUP_REMOVED lines=12> */
[----:B------:R-:W2:Y:S01]  /*9e6d0*/  LDL.LU.64 R10, [R1+0x8e70] ;  /* 0x008e7000010a7983 */ /* 0x000ea20000300a00 */
[----:B------:R-:W2:Y:S02]  /*9e6e0*/  LDL.LU.64 R8, [R1+0x8e68] ;  /* 0x008e680001087983 */ /* 0x000ea40000300a00 */
[----:B------:R-:W-:Y:S02]  /*9e6f0*/  STL.64 [R1+0x840], R20 ;  /* 0x0008401401007387 */ /* 0x000fe40000100a00 */
[----:B------:R0:W-:Y:S02]  /*9e700*/  STL.64 [R1+0x848], R22 ;  /* 0x0008481601007387 */ /* 0x0001e40000100a00 */
[----:B0-----:R-:W2:Y:S02]  /*9e710*/  LDL.LU.64 R22, [R1+0x8e60] ;  /* 0x008e600001167983 */ /* 0x001ea40000300a00 */
[----:B--2---:R-:W-:Y:S02]  /*9e720*/  HMMA.16816.F32 R16, R16, R22, R8 ;  /* 0x000000161010723c */ /* 0x004fe40000001808 */
[----:B------:R-:W2:Y:S01]  /*9e730*/  LDL.LU R10, [R1+0x8e58] ;  /* 0x008e5800010a7983 */ /* 0x000ea20000300800 */
[----:B------:R-:W2:Y:S02]  /*9e740*/  LDL.LU.64 R8, [R1+0x8e50] ;  /* 0x008e500001087983 */ /* 0x000ea40000300a00 */
[----:B------:R-:W4:Y:S02]  /*9e750*/  LDL.LU.64 R22, [R1+0x8e48] ;  /* 0x008e480001167983 */ /* 0x000f240000300a00 */
[----:B------:R-:W4:Y:S11]  /*9e760*/  LDL.LU.64 R20, [R1+0x8e40] ;  /* 0x008e400001147983 */ /* 0x000f360000300a00 */
[----:B------:R-:W-:Y:S05]  /*9e770*/  @!UPT UIADD3 URZ, URZ, URZ, URZ ;  /* 0x0000003f3f3ff290 */ /* 0x000fea000fffe03f */
[----:B------:R0:W-:Y:S01]  /*9e780*/  STL [R1+0x504], R17 ;  /* 0x0005041101007387 */ /* 0x0001e20000100800 */
[----:B------:R1:W-:Y:S02]  /*9e790*/  STL.64 [R1+0x508], R18 ;  /* 0x0005081201007387 */ /* 0x0003e40000100a00 */
[----:B------:R-:W-:Y:S02]  /*9e7a0*/  IMAD.MOV.U32 R11, RZ, RZ, R16 ;  /* 0x000000ffff0b7224 */ /* 0x000fe400078e0010 */
[----:B------:R-:W2:Y:S04]  /*9e7b0*/  LDL.LU R16, [R1+0x4a0] ;  /* 0x0004a00001107983 */ /* 0x000ea80000300800 */
[----:B0-----:R-:W2:Y:S01]  /*9e7c0*/  LDL.LU R17, [R1+0x4a4] ;  /* 0x0004a40001117983 */ /* 0x001ea20000300800 */
[----:B-1----:R-:W2:Y:S02]  /*9e7d0*/  LDL.LU R18, [R1+0x4a8] ;  /* 0x0004a80001127983 */ /* 0x002ea40000300800 */
[----:B------:R-:W2:Y:S01]  /*9e7e0*/  LDL.LU R19, [R1+0x4ac] ;  /* 0x0004ac0001137983 */ /* 0x000ea20000300800 */
[C---:B----4-:R-:W-:Y:S01]  /*9e7f0*/  HMMA.16816.F32 R4, R20.reuse, R24, R4 ;  /* 0x000000181404723c */ /* 0x050fe20000001804 */
[----:B--2---:R-:W-:Y:S01]  /*9e800*/  STL.64 [R1+0x8de8], R18 ;  /* 0x008de81201007387 */ /* 0x004fe20000100a00 */
[----:B------:R0:W-:Y:S03]  /*9e810*/  STL.64 [R1+0x8de0], R16 ;  /* 0x008de01001007387 */ /* 0x0001e60000100a00 */
[----:B0-----:R-:W2:Y:S01]  /*9e820*/  LDL.LU R16, [R1+0x4b0] ;  /* 0x0004b00001107983 */ /* 0x001ea20000300800 */
[----:B------:R-:W2:Y:S02]  /*9e830*/  LDL.LU R17, [R1+0x4b4] ;  /* 0x0004b40001117983 */ /* 0x000ea40000300800 */
[----:B------:R-:W2:Y:S02]  /*9e840*/  LDL.LU R18, [R1+0x4b8] ;  /* 0x0004b80001127983 */ /* 0x000ea40000300800 */
[----:B------:R-:W2:Y:S01]  /*9e850*/  LDL.LU R19, [R1+0x4bc] ;  /* 0x0004bc0001137983 */ /* 0x000ea20000300800 */
[----:B------:R-:W-:Y:S11]  /*9e860*/  STL [R1+0x855c], R11 ;  /* 0x00855c0b01007387 */ /* 0x000ff60000100800 */
[----:B------:R-:W-:Y:S01]  /*9e870*/  @!UPT UIADD3 URZ, URZ, URZ, URZ ;  /* 0x0000003f3f3ff290 */ /* 0x000fe2000fffe03f */
[----:B------:R0:W-:Y:S02]  /*9e880*/  STL.64 [R1+0x4f0], R4 ;  /* 0x0004f00401007387 */ /* 0x0001e40000100a00 */
        /* <DEDUP_REMOVED lines=12> */
[----:B------:R-:W2:Y:S02]  /*9e950*/  LDL.LU.64 R26, [R1+0x8e20] ;  /* 0x008e2000011a7983 */ /* 0x000ea40000300a00 */
[----:B------:R-:W4:Y:S01]  /*9e960*/  LDL.LU.64 R24, [R1+0x8e18] ;  /* 0x008e180001187983 */ /* 0x000f220000300a00 */
[----:B------:R-:W-:Y:S01]  /*9e970*/  STL.64 [R1+0x8da0], R6 ;  /* 0x008da00601007387 */ /* 0x000fe20000100a00 */
[----:B------:R2:W-:Y:S02]  /*9e980*/  STL.64 [R1+0x8d98], R4 ;  /* 0x008d980401007387 */ /* 0x0005e40000100a00 */
[----:B--2---:R-:W-:-:S02]  /*9e990*/  IMAD.MOV.U32 R4, RZ, RZ, R27 ;  /* 0x000000ffff047224 */ /* 0x004fc400078e001b */
[----:B------:R-:W-:Y:S02]  /*9e9a0*/  IMAD.MOV.U32 R5, RZ, RZ, R26 ;  /* 0x000000ffff057224 */ /* 0x000fe400078e001a */
[C---:B----4-:R-:W-:Y:S03]  /*9e9b0*/  HMMA.16816.F32 R24, R20.reuse, R24, R12 ;  /* 0x000000181418723c */ /* 0x050fe6000000180c */
[----:B------:R0:W-:Y:S04]  /*9e9c0*/  STL.64 [R1+0x8dd8], R4 ;  /* 0x008dd80401007387 */ /* 0x0001e80000100a00 */
[----:B0-----:R-:W2:Y:S01]  /*9e9d0*/  LDL.LU R4, [R1+0x830] ;  /* 0x0008300001047983 */ /* 0x001ea20000300800 */
[----:B------:R-:W2:Y:S02]  /*9e9e0*/  LDL.LU R5, [R1+0x834] ;  /* 0x0008340001057983 */ /* 0x000ea40000300800 */
[----:B------:R-:W2:Y:S02]  /*9e9f0*/  LDL.LU R6, [R1+0x838] ;  /* 0x0008380001067983 */ /* 0x000ea40000300800 */
[----:B------:R-:W2:Y:S01]  /*9ea00*/  LDL.LU R7, [R1+0x83c] ;  /* 0x00083c0001077983 */ /* 0x000ea20000300800 */
[----:B------:R-:W4:Y:S01]  /*9ea10*/  LDL.LU.64 R14, [R1+0x8e10] ;  /* 0x008e1000010e7983 */ /* 0x000f220000300a00 */
[----:B------:R-:W4:Y:S09]  /*9ea20*/  LDL.LU.64 R12, [R1+0x8e08] ;  /* 0x008e0800010c7983 */ /* 0x000f320000300a00 */
[----:B------:R0:W-:Y:S01]  /*9ea30*/  STL.64 [R1+0x4d0], R24 ;  /* 0x0004d01801007387 */ /* 0x0001e20000100a00 */
[----:B------:R-:W-:Y:S03]  /*9ea40*/  STL.64 [R1+0x4d8], R26 ;  /* 0x0004d81a01007387 */ /* 0x000fe60000100a00 */
[----:B0-----:R-:W4:Y:S02]  /*9ea50*/  LDL.LU.64 R24, [R1+0x8e00] ;  /* 0x008e000001187983 */ /* 0x001f240000300a00 */
        /* <DEDUP_REMOVED lines=18> */
[----:B------:R-:W2:Y:S02]  /*9eb80*/  LDL.LU.64 R16, [R1+0x8de0] ;  /* 0x008de00001107983 */ /* 0x000ea40000300a00 */
[----:B--2---:R-:W-:Y:S11]  /*9eb90*/  HMMA.16816.F32 R16, R20, R8, R16 ;  /* 0x000000081410723c */ /* 0x004ff60000001810 */
[----:B------:R-:W-:Y:S11]  /*9eba0*/  @!UPT UIADD3 URZ, URZ, URZ, URZ ;  /* 0x0000003f3f3ff290 */ /* 0x000ff6000fffe03f */
[----:B------:R-:W-:Y:S01]  /*9ebb0*/  @!UPT UIADD3 URZ, URZ, URZ, URZ ;  /* 0x0000003f3f3ff290 */ /* 0x000fe2000fffe03f */
[----:B------:R-:W-:Y:S01]  /*9ebc0*/  STL.64 [R1+0x4a0], R16 ;  /* 0x0004a01001007387 */ /* 0x000fe20000100a00 */
[----:B------:R-:W-:Y:S02]  /*9ebd0*/  STL.64 [R1+0x4a8], R18 ;  /* 0x0004a81201007387 */ /* 0x000fe40000100a00 */
[----:B------:R-:W0:Y:S04]  /*9ebe0*/  LDSM.16.MT88.4 R16, [R10+0x20100] ;  /* 0x020100000a10783b */ /* 0x000e280000004200 */
[----:B------:R-:W-:Y:S01]  /*9ebf0*/  STL [R1+0x8db0], R10 ;  /* 0x008db00a01007387 */ /* 0x000fe20000100800 */
[----:B------:R4:W-:Y:S02]  /*9ec00*/  STL.64 [R1+0x8da8], R8 ;  /* 0x008da80801007387 */ /* 0x0009e40000100a00 */
[----:B----4-:R-:W-:-:S02]  /*9ec10*/  IMAD.MOV.U32 R8, RZ, RZ, R15 ;  /* 0x000000ffff087224 */ /* 0x010fc400078e000f */
[----:B------:R-:W-:-:S07]  /*9ec20*/  IMAD.MOV.U32 R9, RZ, RZ, R14 ;  /* 0x000000ffff097224 */ /* 0x000fce00078e000e */
[C---:B------:R-:W-:Y:S01]  /*9ec30*/  HMMA.16816.F32 R8, R20.reuse, R8, R4 ;  /* 0x000000081408723c */ /* 0x040fe20000001804 */
[----:B0-----:R-:W-:Y:S01]  /*9ec40*/  STL.64 [R1+0x8c08], R18 ;  /* 0x008c081201007387 */ /* 0x001fe20000100a00 */
[----:B------:R0:W-:Y:S03]  /*9ec50*/  STL.64 [R1+0x8c00], R16 ;  /* 0x008c001001007387 */ /* 0x0001e60000100a00 */
[----:B0-----:R-:W2:Y:S01]  /*9ec60*/  LDL.64 R16, [R1+0xd0] ;  /* 0x0000d00001107983 */ /* 0x001ea20000100a00 */
[----:B------:R-:W3:Y:S11]  /*9ec70*/  LDL.LU.64 R4, [R1+0x8dd8] ;  /* 0x008dd80001047983 */ /* 0x000ef60000300a00 */
[----:B------:R-:W-:Y:S06]  /*9ec80*/  @!UPT UIADD3 URZ, URZ, URZ, URZ ;  /* 0x0000003f3f3ff290 */ /* 0x000fec000fffe03f */
[----:B------:R0:W-:Y:S02]  /*9ec90*/  STL.64 [R1+0x830], R8 ;  /* 0x0008300801007387 */ /* 0x0001e40000100a00 */
[----:B------:R1:W-:Y:S01]  /*9eca0*/  STL.64 [R1+0x838], R10 ;  /* 0x0008380a01007387 */ /* 0x0003e20000100a00 */
[----:B0-----:R-:W4:Y:S01]  /*9ecb0*/  LDL.LU R8, [R1+0x800] ;  /* 0x0008000001087983 */ /* 0x001f220000300800 */
[----:B------:R-:W4:Y:S02]  /*9ecc0*/  LDL.LU R9, [R1+0x804] ;  /* 0x0008040001097983 */ /* 0x000f240000300800 */
[----:B-1----:R-:W2:Y:S02]  /*9ecd0*/  LDL.LU R10, [R1+0x808] ;  /* 0x00080800010a7983 */ /* 0x002ea40000300800 */
        /* <DEDUP_REMOVED lines=9> */
[----:B------:R0:W-:Y:S04]  /*9ed70*/  STL.64 [R1+0x820], R4 ;  /* 0x0008200401007387 */ /* 0x0001e80000100a00 */
[----:B0-----:R-:W3:Y:S01]  /*9ed80*/  LDL.LU R4, [R1+0x7f0] ;  /* 0x0007f00001047983 */ /* 0x001ee20000300800 */
[----:B------:R-:W3:Y:S02]  /*9ed90*/  LDL.LU R5, [R1+0x7f4] ;  /* 0x0007f40001057983 */ /* 0x000ee40000300800 */
[----:B------:R-:W-:Y:S02]  /*9eda0*/  IMAD.MOV.U32 R14, RZ, RZ, R6 ;  /* 0x000000ffff0e7224 */ /* 0x000fe400078e0006 */
[----:B------:R-:W-:Y:S02]  /*9edb0*/  IMAD.MOV.U32 R15, RZ, RZ, R7 ;  /* 0x000000ffff0f7224 */ /* 0x000fe400078e0007 */
[----:B------:R-:W-:-:S02]  /*9edc0*/  IMAD.MOV.U32 R6, RZ, RZ, R28 ;  /* 0x000000ffff067224 */ /* 0x000fc400078e001c */
[----:B------:R-:W-:-:S05]  /*9edd0*/  IMAD.MOV.U32 R7, RZ, RZ, R3 ;  /* 0x000000ffff077224 */ /* 0x000fca00078e0003 */
[----:B------:R-:W-:Y:S04]  /*9ede0*/  STL.64 [R1+0x8dd0], R6 ;  /* 0x008dd00601007387 */ /* 0x000fe80000100a00 */
[----:B---3--:R0:W-:Y:S01]  /*9edf0*/  STL.64 [R1+0x8dc8], R4 ;  /* 0x008dc80401007387 */ /* 0x0081e20000100a00 */
[----:B------:R-:W3:Y:S03]  /*9ee00*/  LDL.64 R24, [R1+0x110] ;  /* 0x0001100001187983 */ /* 0x000ee60000100a00 */
[----:B0-----:R-:W2:Y:S01]  /*9ee10*/  LDL.64 R4, [R1+0x140] ;  /* 0x0001400001047983 */ /* 0x001ea20000100a00 */
[----:B------:R-:W-:Y:S02]  /*9ee20*/  STL.64 [R1+0x8cf0], R14 ;  /* 0x008cf00e01007387 */ /* 0x000fe40000100a00 */
[----:B------:R0:W-:Y:S02]  /*9ee30*/  STL.64 [R1+0x8ce8], R12 ;  /* 0x008ce80c01007387 */ /* 0x0001e40000100a00 */
[----:B------:R-:W4:Y:S02]  /*9ee40*/  LDL.LU.64 R6, [R1+0x8dd0] ;  /* 0x008dd00001067983 */ /* 0x000f240000300a00 */
[----:B0-----:R-:W-:-:S02]  /*9ee50*/  IMAD.MOV.U32 R12, RZ, RZ, R2 ;  /* 0x000000ffff0c7224 */ /* 0x001fc400078e0002 */
[----:B------:R-:W-:Y:S01]  /*9ee60*/  IMAD.MOV.U32 R13, RZ, RZ, R0 ;  /* 0x000000ffff0d7224 */ /* 0x000fe200078e0000 */
[C---:B--2---:R-:W-:Y:S01]  /*9ee70*/  HMMA.16816.F32 R8, R20.reuse, R4, R8 ;  /* 0x000000041408723c */ /* 0x044fe20000001808 */
[----:B------:R-:W-:Y:S02]  /*9ee80*/  IMAD.MOV.U32 R19, RZ, RZ, R4 ;  /* 0x000000ffff137224 */ /* 0x000fe400078e0004 */
[----:B------:R-:W-:Y:S02]  /*9ee90*/  IMAD.MOV.U32 R18, RZ, RZ, R5 ;  /* 0x000000ffff127224 */ /* 0x000fe400078e0005 */
[----:B------:R-:W4:Y:S11]  /*9eea0*/  LDL.LU.64 R4, [R1+0x8dc8] ;  /* 0x008dc80001047983 */ /* 0x000f360000300a00 */
[----:B------:R-:W-:Y:S08]  /*9eeb0*/  @!UPT UIADD3 URZ, URZ, URZ, URZ ;  /* 0x0000003f3f3ff290 */ /* 0x000ff0000fffe03f */
[----:B------:R-:W-:Y:S02]  /*9eec0*/  IMAD.MOV.U32 R2, RZ, RZ, R10 ;  /* 0x000000ffff027224 */ /* 0x000fe400078e000a */
[----:B------:R-:W-:Y:S02]  /*9eed0*/  IMAD.MOV.U32 R0, RZ, RZ, R11 ;  /* 0x000000ffff007224 */ /* 0x000fe400078e000b */
[----:B------:R-:W-:Y:S02]  /*9eee0*/  IMAD.MOV.U32 R28, RZ, RZ, R8 ;  /* 0x000000ffff1c7224 */ /* 0x000fe400078e0008 */
[----:B------:R-:W-:Y:S01]  /*9eef0*/  IMAD.MOV.U32 R3, RZ, RZ, R9 ;  /* 0x000000ffff037224 */ /* 0x000fe200078e0009 */
[----:B------:R-:W2:Y:S01]  /*9ef00*/  LDL.LU.64 R10, [R1+0x8dc0] ;  /* 0x008dc000010a7983 */ /* 0x000ea20000300a00 */
[----:B------:R-:W2:Y:S02]  /*9ef10*/  LDL.LU.64 R8, [R1+0x8db8] ;  /* 0x008db80001087983 */ /* 0x000ea40000300a00 */
[----:B------:R-:W-:Y:S02]  /*9ef20*/  STL [R1+0x8cd0], R18 ;  /* 0x008cd01201007387 */ /* 0x000fe40000100800 */
[----:B------:R-:W-:Y:S01]  /*9ef30*/  STL [R1+0x8ccc], R19 ;  /* 0x008ccc1301007387 */ /* 0x000fe20000100800 */
[----:B------:R0:W-:Y:S04]  /*9ef40*/  STL.64 [R1+0x8d60], R16 ;  /* 0x008d601001007387 */ /* 0x0001e80000100a00 */
[----:B0-----:R-:W3:Y:S01]  /*9ef50*/  LDL.LU R16, [R1+0x7e0] ;  /* 0x0007e00001107983 */ /* 0x001ee20000300800 */
[----:B------:R-:W3:Y:S02]  /*9ef60*/  LDL.LU R17, [R1+0x7e4] ;  /* 0x0007e40001117983 */ /* 0x000ee40000300800 */
[----:B------:R-:W3:Y:S02]  /*9ef70*/  LDL.LU R18, [R1+0x7e8] ;  /* 0x0007e80001127983 */ /* 0x000ee40000300800 */
[----:B------:R-:W3:Y:S01]  /*9ef80*/  LDL.LU R19, [R1+0x7ec] ;  /* 0x0007ec0001137983 */ /* 0x000ee20000300800 */
[----:B------:R-:W-:Y:S01]  /*9ef90*/  STL [R1+0x8568], R0 ;  /* 0x0085680001007387 */ /* 0x000fe20000100800 */
[----:B------:R-:W-:Y:S02]  /*9efa0*/  STL [R1+0x8564], R2 ;  /* 0x0085640201007387 */ /* 0x000fe40000100800 */
[----:B------:R-:W-:Y:S02]  /*9efb0*/  STL [R1+0x851c], R3 ;  /* 0x00851c0301007387 */ /* 0x000fe40000100800 */
[----:B------:R-:W-:Y:S01]  /*9efc0*/  STL [R1+0x8518], R28 ;  /* 0x0085181c01007387 */ /* 0x000fe20000100800 */
[C---:B--2---:R-:W-:Y:S01]  /*9efd0*/  HMMA.16816.F32 R12, R20.reuse, R12, R8 ;  /* 0x0000000c140c723c */ /* 0x044fe20000001808 */
[----:B------:R-:W2:Y:S01]  /*9efe0*/  LDL.LU R10, [R1+0x8db0] ;  /* 0x008db000010a7983 */ /* 0x000ea20000300800 */
[----:B------:R-:W2:Y:S11]  /*9eff0*/  LDL.LU.64 R8, [R1+0x8da8] ;  /* 0x008da80001087983 */ /* 0x000eb60000300a00 */
[----:B------:R-:W-:Y:S10]  /*9f000*/  @!UPT UIADD3 URZ, URZ, URZ, URZ ;  /* 0x0000003f3f3ff290 */ /* 0x000ff4000fffe03f */
[----:B------:R0:W-:Y:S01]  /*9f010*/  STL.64 [R1+0x800], R12 ;  /* 0x0008000c01007387 */ /* 0x0001e20000100a00 */
[----:B------:R1:W-:Y:S02]  /*9f020*/  STL [R1+0x80c], R15 ;  /* 0x00080c0f01007387 */ /* 0x0003e40000100800 */
[----:B------:R-:W-:Y:S01]  /*9f030*/  IMAD.MOV.U32 R29, RZ, RZ, R14 ;  /* 0x000000ffff1d7224 */ /* 0x000fe200078e000e */
[----:B0-----:R-:W2:Y:S01]  /*9f040*/  LDL.LU R12, [R1+0x450] ;  /* 0x00045000010c7983 */ /* 0x001ea20000300800 */
[----:B------:R-:W2:Y:S02]  /*9f050*/  LDL.LU R13, [R1+0x454] ;  /* 0x00045400010d7983 */ /* 0x000ea40000300800 */
[----:B------:R-:W2:Y:S02]  /*9f060*/  LDL.LU R14, [R1+0x458] ;  /* 0x00045800010e7983 */ /* 0x000ea40000300800 */
[----:B-1----:R-:W2:Y:S02]  /*9f070*/  LDL.LU R15, [R1+0x45c] ;  /* 0x00045c00010f7983 */ /* 0x002ea40000300800 */
[----:B--2---:R-:W-:Y:S01]  /*9f080*/  STL.64 [R1+0x8d00], R14 ;  /* 0x008d000e01007387 */ /* 0x004fe20000100a00 */
[----:B------:R0:W-:Y:S03]  /*9f090*/  STL.64 [R1+0x8cf8], R12 ;  /* 0x008cf80c01007387 */ /* 0x0001e60000100a00 */
[----:B0-----:R-:W2:Y:S04]  /*9f0a0*/  LDL.64 R12, [R1] ;  /* 0x00000000010c7983 */ /* 0x001ea80000100a00 */
[----:B--2---:R0:W-:Y:S04]  /*9f0b0*/  STL.64 [R1+0x8d18], R12 ;  /* 0x008d180c01007387 */ /* 0x0041e80000100a00 */
[----:B0-----:R-:W4:Y:S01]  /*9f0c0*/  LDL.64 R12, [R1+0x120] ;  /* 0x00012000010c7983 */ /* 0x001f220000100a00 */
[----:B------:R-:W-:Y:S01]  /*9f0d0*/  STL [R1+0x856c], R29 ;  /* 0x00856c1d01007387 */ /* 0x000fe20000100800 */
[----:B----4-:R-:W-:Y:S11]  /*9f0e0*/  HMMA.16816.F32 R4, R20, R12, R4 ;  /* 0x0000000c1404723c */ /* 0x010ff60000001804 */
[----:B------:R-:W-:Y:S11]  /*9f0f0*/  @!UPT UIADD3 URZ, URZ, URZ, URZ ;  /* 0x0000003f3f3ff290 */ /* 0x000ff6000fffe03f */
[----:B------:R-:W-:Y:S01]  /*9f100*/  @!UPT UIADD3 URZ, URZ, URZ, URZ ;  /* 0x0000003f3f3ff290 */ /* 0x000fe2000fffe03f */
[----:B------:R-:W-:Y:S01]  /*9f110*/  STL.64 [R1+0x7f0], R4 ;  /* 0x0007f00401007387 */ /* 0x000fe20000100a00 */
[----:B------:R0:W-:Y:S03]  /*9f120*/  STL.64 [R1+0x7f8], R6 ;  /* 0x0007f80601007387 */ /* 0x0001e60000100a00 */
[----:B0-----:R-:W2:Y:S01]  /*9f130*/  LDL.LU.64 R6, [R1+0x8da0] ;  /* 0x008da00001067983 */ /* 0x001ea20000300a00 */
[----:B------:R-:W4:Y:S02]  /*9f140*/  LDL.LU.64 R4, [R1+0x8d98] ;  /* 0x008d980001047983 */ /* 0x000f240000300a00 */
[----:B------:R-:W-:Y:S02]  /*9f150*/  IMAD.MOV.U32 R2, RZ, RZ, R12 ;  /* 0x000000ffff027224 */ /* 0x000fe400078e000c */
[----:B------:R-:W-:Y:S02]  /*9f160*/  IMAD.MOV.U32 R0, RZ, RZ, R13 ;  /* 0x000000ffff007224 */ /* 0x000fe400078e000d */
[----:B--2---:R-:W-:-:S02]  /*9f170*/  IMAD.MOV.U32 R12, RZ, RZ, R7 ;  /* 0x000000ffff0c7224 */ /* 0x004fc400078e0007 */
[----:B------:R-:W-:-:S05]  /*9f180*/  IMAD.MOV.U32 R13, RZ, RZ, R6 ;  /* 0x000000ffff0d7224 */ /* 0x000fca00078e0006 */
[----:B------:R3:W-:Y:S02]  /*9f190*/  STL.64 [R1+0x8d30], R12 ;  /* 0x008d300c01007387 */ /* 0x0007e40000100a00 */
[----:B---3--:R-:W-:Y:S11]  /*9f1a0*/  HMMA.16816.F32 R12, R20, R24, R16 ;  /* 0x00000018140c723c */ /* 0x008ff60000001810 */
[----:B------:R-:W-:Y:S11]  /*9f1b0*/  @!UPT UIADD3 URZ, URZ, URZ, URZ ;  /* 0x0000003f3f3ff290 */ /* 0x000ff6000fffe03f */
[----:B------:R-:W-:Y:S01]  /*9f1c0*/  @!UPT UIADD3 URZ, URZ, URZ, URZ ;  /* 0x0000003f3f3ff290 */ /* 0x000fe2000fffe03f */
[----:B------:R4:W-:Y:S01]  /*9f1d0*/  STL.64 [R1+0x7e0], R12 ;  /* 0x0007e00c01007387 */ /* 0x0009e20000100a00 */
[----:B------:R-:W-:Y:S02]  /*9f1e0*/  STL.64 [R1+0x7e8], R14 ;  /* 0x0007e80e01007387 */ /* 0x000fe40000100a00 */
[----:B----4-:R-:W-:Y:S02]  /*9f1f0*/  IMAD.MOV.U32 R12, RZ, RZ, R5 ;  /* 0x000000ffff0c7224 */ /* 0x010fe400078e0005 */
[----:B------:R-:W-:-:S05]  /*9f200*/  IMAD.MOV.U32 R13, RZ, RZ, R4 ;  /* 0x000000ffff0d7224 */ /* 0x000fca00078e0004 */
[----:B------:R-:W-:Y:S01]  /*9f210*/  STL.64 [R1+0x8d58], R12 ;  /* 0x008d580c01007387 */ /* 0x000fe20000100a00 */
[----:B------:R-:W2:Y:S02]  /*9f220*/  LDL.LU R4, [R1+0x490] ;  /* 0x0004900001047983 */ /* 0x000ea40000300800 */
[----:B------:R-:W2:Y:S02]  /*9f230*/  LDL.LU R5, [R1+0x494] ;  /* 0x0004940001057983 */ /* 0x000ea40000300800 */
[----:B------:R-:W3:Y:S01]  /*9f240*/  LDL.LU R6, [R1+0x498] ;  /* 0x0004980001067983 */ /* 0x000ee20000300800 */
[----:B------:R-:W3:Y:S04]  /*9f250*/  LDL.LU R7, [R1+0x49c] ;  /* 0x00049c0001077983 */ /* 0x000ee80000300800 */
[----:B---3--:R-:W-:Y:S01]  /*9f260*/  STL.64 [R1+0x8d70], R6 ;  /* 0x008d700601007387 */ /* 0x008fe20000100a00 */
[----:B--2---:R0:W-:Y:S03]  /*9f270*/  STL.64 [R1+0x8d68], R4 ;  /* 0x008d680401007387 */ /* 0x0041e60000100a00 */
[----:B0-----:R-:W2:Y:S01]  /*9f280*/  LDL.64 R4, [R1+0xf0] ;  /* 0x0000f00001047983 */ /* 0x001ea20000100a00 */
[----:B------:R-:W-:-:S03]  /*9f290*/  IMAD.MOV.U32 R11, RZ, RZ, R24 ;  /* 0x000000ffff0b7224 */ /* 0x000fc600078e0018 */
[----:B--2---:R0:W-:Y:S01]  /*9f2a0*/  STL.64 [R1+0x8d88], R4 ;  /* 0x008d880401007387 */ /* 0x0041e20000100a00 */
[----:B------:R-:W2:Y:S02]  /*9f2b0*/  LDL.LU R16, [R1+0x7b0] ;  /* 0x0007b00001107983 */ /* 0x000ea40000300800 */
[----:B------:R-:W2:Y:S02]  /*9f2c0*/  LDL.LU R17, [R1+0x7b4] ;  /* 0x0007b40001117983 */ /* 0x000ea40000300800 */
[----:B------:R-:W3:Y:S01]  /*9f2d0*/  LDL.LU R18, [R1+0x7b8] ;  /* 0x0007b80001127983 */ /* 0x000ee20000300800 */
[----:B------:R-:W3:Y:S01]  /*9f2e0*/  LDL.LU R19, [R1+0x7bc] ;  /* 0x0007bc0001137983 */ /* 0x000ee20000300800 */
[----:B------:R-:W-:Y:S02]  /*9f2f0*/  IMAD.MOV.U32 R3, RZ, RZ, R25 ;  /* 0x000000ffff037224 */ /* 0x000fe400078e0019 */
[----:B------:R-:W4:Y:S02]  /*9f300*/  LDL.LU R24, [R1+0x7d0] ;  /* 0x0007d00001187983 */ /* 0x000f240000300800 */
[----:B------:R-:W4:Y:S01]  /*9f310*/  LDL.LU R25, [R1+0x7d4] ;  /* 0x0007d40001197983 */ /* 0x000f220000300800 */
[----:B------:R-:W4:Y:S01]  /*9f320*/  LDL.LU R26, [R1+0x7d8] ;  /* 0x0007d800011a7983 */ /* 0x000f220000300800 */
[----:B------:R-:W4:Y:S03]  /*9f330*/  LDL.LU R27, [R1+0x7dc] ;  /* 0x0007dc00011b7983 */ /* 0x000f260000300800 */
[----:B0-----:R-:W4:Y:S04]  /*9f340*/  LDL.64 R4, [R1+0x100] ;  /* 0x0001000001047983 */ /* 0x001f280000100a00 */
        /* <DEDUP_REMOVED lines=33> */
[----:B------:R1:W-:Y:S03]  /*9f560*/  STL.64 [R1+0x7d8], R26 ;  /* 0x0007d81a01007387 */ /* 0x0003e60000100a00 */
[----:B0-----:R-:W4:Y:S01]  /*9f570*/  LDL.LU.64 R24, [R1+0x8d90] ;  /* 0x008d900001187983 */ /* 0x001f220000300a00 */
[----:B-1----:R-:W-:-:S02]  /*9f580*/  IMAD.MOV.U32 R27, RZ, RZ, R4 ;  /* 0x000000ffff1b7224 */ /* 0x002fc400078e0004 */
[----:B------:R-:W-:Y:S02]  /*9f590*/  IMAD.MOV.U32 R26, RZ, RZ, R5 ;  /* 0x000000ffff1a7224 */ /* 0x000fe400078e0005 */
        /* <DEDUP_REMOVED lines=10> */
[----:B------:R-:W2:Y:S01]  /*9f640*/  LDL.LU.64 R6, [R1+0x8d70] ;  /* 0x008d700001067983 */ /* 0x000ea20000300a00 */
[----:B------:R-:W2:Y:S01]  /*9f650*/  LDL.LU.64 R4, [R1+0x8d68] ;  /* 0x008d680001047983 */ /* 0x000ea20000300a00 */
        /* <DEDUP_REMOVED lines=42> */
[----:B------:R-:W4:Y:S02]  /*9f900*/  LDL.LU.64 R14, [R1+0x8d00] ;  /* 0x008d0000010e7983 */ /* 0x000f240000300a00 */
[----:B------:R-:W4:Y:S02]  /*9f910*/  LDL.LU.64 R12, [R1+0x8cf8] ;  /* 0x008cf800010c7983 */ /* 0x000f240000300a00 */
        /* <DEDUP_REMOVED lines=8> */
[----:B---3--:R-:W-:Y:S11]  /*9f9a0*/  HMMA.16816.F32 R8, R4, R12, R8 ;  /* 0x0000000c0408723c */ /* 0x008ff60000001808 */
        /* <DEDUP_REMOVED lines=8> */
[----:B0-----:R-:W4:Y:S01]  /*9fa30*/  LDL.LU R12, [R1+0x3e0] ;  /* 0x0003e000010c7983 */ /* 0x001f220000300800 */
[----:B------:R-:W4:Y:S02]  /*9fa40*/  LDL.LU R13, [R1+0x3e4] ;  /* 0x0003e400010d7983 */ /* 0x000f240000300800 */
[----:B------:R-:W2:Y:S02]  /*9fa50*/  LDL.LU R14, [R1+0x3e8] ;  /* 0x0003e800010e7983 */ /* 0x000ea40000300800 */
[----:B------:R-:W2:Y:S02]  /*9fa60*/  LDL.LU R15, [R1+0x3ec] ;  /* 0x0003ec00010f7983 */ /* 0x000ea40000300800 */
[----:B--2---:R-:W-:Y:S01]  /*9fa70*/  STL.64 [R1+0x8bc0], R14 ;  /* 0x008bc00e01007387 */ /* 0x004fe20000100a00 */
[----:B----4-:R0:W-:Y:S02]  /*9fa80*/  STL.64 [R1+0x8bb8], R12 ;  /* 0x008bb80c01007387 */ /* 0x0101e40000100a00 */
[----:B0-----:R-:W-:-:S02]  /*9fa90*/  IMAD.MOV.U32 R12, RZ, RZ, R17 ;  /* 0x000000ffff0c7224 */ /* 0x001fc400078e0011 */
[----:B------:R-:W-:-:S05]  /*9faa0*/  IMAD.MOV.U32 R13, RZ, RZ, R16 ;  /* 0x000000ffff0d7224 */ /* 0x000fca00078e0010 */
[----:B------:R0:W-:Y:S04]  /*9fab0*/  STL.64 [R1+0x8bd8], R12 ;  /* 0x008bd80c01007387 */ /* 0x0001e80000100a00 */
[----:B0-----:R-:W2:Y:S01]  /*9fac0*/  LDL.64 R12, [R1+0x10] ;  /* 0x00001000010c7983 */ /* 0x001ea20000100a00 */
[C---:B------:R-:W-:Y:S03]  /*9fad0*/  HMMA.16816.F32 R20, R4.reuse, R8, R20 ;  /* 0x000000080414723c */ /* 0x040fe60000001814 */
[----:B--2---:R0:W-:Y:S11]  /*9fae0*/  STL.64 [R1+0x8bf8], R12 ;  /* 0x008bf80c01007387 */ /* 0x0041f60000100a00 */
[----:B------:R-:W-:Y:S09]  /*9faf0*/  @!UPT UIADD3 URZ, URZ, URZ, URZ ;  /* 0x0000003f3f3ff290 */ /* 0x000ff2000fffe03f */
[----:B------:R-:W-:Y:S02]  /*9fb00*/  STL.64 [R1+0x430], R20 ;  /* 0x0004301401007387 */ /* 0x000fe40000100a00 */
[----:B------:R-:W-:Y:S02]  /*9fb10*/  STL.64 [R1+0x438], R22 ;  /* 0x0004381601007387 */ /* 0x000fe40000100a00 */
[----:B---3--:R-:W1:Y:S04]  /*9fb20*/  LDSM.16.MT88.4 R20, [R10+0x20180] ;  /* 0x020180000a14783b */ /* 0x008e680000004200 */
[----:B0-----:R-:W2:Y:S04]  /*9fb30*/  LDL R12, [R1+0x30] ;  /* 0x00003000010c7983 */ /* 0x001ea80000100800 */
[----:B------:R-:W2:Y:S01]  /*9fb40*/  LDL R13, [R1+0x34] ;  /* 0x00003400010d7983 */ /* 0x000ea20000100800 */
[----:B------:R-:W-:Y:S02]  /*9fb50*/  STL [R1+0x8cc8], R10 ;  /* 0x008cc80a01007387 */ /* 0x000fe40000100800 */
[----:B------:R-:W-:Y:S01]  /*9fb60*/  STL.64 [R1+0x8cc0], R8 ;  /* 0x008cc00801007387 */ /* 0x000fe20000100a00 */
[----:B-1----:R-:W-:Y:S01]  /*9fb70*/  STL [R1+0x8afc], R22 ;  /* 0x008afc1601007387 */ /* 0x002fe20000100800 */
[----:B------:R-:W-:Y:S02]  /*9fb80*/  STL [R1+0x8af8], R23 ;  /* 0x008af81701007387 */ /* 0x000fe40000100800 */
[----:B------:R0:W-:Y:S02]  /*9fb90*/  STL.64 [R1+0x8b70], R20 ;  /* 0x008b701401007387 */ /* 0x0001e40000100a00 */
[----:B0-----:R-:W2:Y:S01]  /*9fba0*/  LDL.LU R20, [R1+0x7a0] ;  /* 0x0007a00001147983 */ /* 0x001ea20000300800 */
[----:B------:R-:W2:Y:S02]  /*9fbb0*/  LDL.LU R21, [R1+0x7a4] ;  /* 0x0007a40001157983 */ /* 0x000ea40000300800 */
[----:B------:R-:W2:Y:S02]  /*9fbc0*/  LDL.LU R22, [R1+0x7a8] ;  /* 0x0007a80001167983 */ /* 0x000ea40000300800 */
[----:B------:R-:W2:Y:S02]  /*9fbd0*/  LDL.LU R23, [R1+0x7ac] ;  /* 0x0007ac0001177983 */ /* 0x000ea40000300800 */
[----:B--2---:R-:W-:Y:S01]  /*9fbe0*/  HMMA.16816.F32 R20, R4, R12, R20 ;  /* 0x0000000c0414723c */ /* 0x004fe20000001814 */
[----:B------:R-:W2:Y:S11]  /*9fbf0*/  LDL.LU R12, [R1+0x410] ;  /* 0x00041000010c7983 */ /* 0x000eb60000300800 */
[----:B------:R-:W-:Y:S11]  /*9fc00*/  @!UPT UIADD3 URZ, URZ, URZ, URZ ;  /* 0x0000003f3f3ff290 */ /* 0x000ff6000fffe03f */
[----:B------:R-:W-:Y:S01]  /*9fc10*/  STL.64 [R1+0x7a0], R20 ;  /* 0x0007a01401007387 */ /* 0x000fe20000100a00 */
[----:B------:R-:W-:Y:S02]  /*9fc20*/  STL.64 [R1+0x7a8], R22 ;  /* 0x0007a81601007387 */ /* 0x000fe40000100a00 */
[----:B------:R-:W2:Y:S02]  /*9fc30*/  LDL.LU R13, [R1+0x414] ;  /* 0x00041400010d7983 */ /* 0x000ea40000300800 */
[----:B------:R-:W3:Y:S01]  /*9fc40*/  LDL.LU R14, [R1+0x418] ;  /* 0x00041800010e7983 */ /* 0x000ee20000300800 */
[----:B------:R-:W3:Y:S01]  /*9fc50*/  LDL.LU R15, [R1+0x41c] ;  /* 0x00041c00010f7983 */ /* 0x000ee20000300800 */
[----:B------:R-:W-:Y:S02]  /*9fc60*/  IMAD.MOV.U32 R16, RZ, RZ, R18 ;  /* 0x000000ffff107224 */ /* 0x000fe400078e0012 */
[----:B------:R-:W-:Y:S02]  /*9fc70*/  IMAD.MOV.U32 R17, RZ, RZ, R19 ;  /* 0x000000ffff117224 */ /* 0x000fe400078e0013 */
[----:B------:R-:W4:Y:S01]  /*9fc80*/  LDL.LU R18, [R1+0x8cd0] ;  /* 0x008cd00001127983 */ /* 0x000f220000300800 */
[----:B------:R-:W4:Y:S02]  /*9fc90*/  LDL.LU R19, [R1+0x8ccc] ;  /* 0x008ccc0001137983 */ /* 0x000f240000300800 */
[----:B------:R0:W-:Y:S02]  /*9fca0*/  STL.64 [R1+0x8c38], R16 ;  /* 0x008c381001007387 */ /* 0x0001e40000100a00 */
[----:B0-----:R-:W-:-:S02]  /*9fcb0*/  IMAD.MOV.U32 R16, RZ, RZ, R29 ;  /* 0x000000ffff107224 */ /* 0x001fc400078e001d */
        /* <DEDUP_REMOVED lines=29> */
[----:B------:R-:W2:Y:S01]  /*9fe90*/  LDL.LU R23, [R1+0x77c] ;  /* 0x00077c0001177983 */ /* 0x000ea20000300800 */
[----:B------:R-:W3:Y:S01]  /*9fea0*/  LDL.LU R8, [R1+0x790] ;  /* 0x0007900001087983 */ /* 0x000ee20000300800 */
[----:B------:R-:W3:Y:S02]  /*9feb0*/  LDL.LU R9, [R1+0x794] ;  /* 0x0007940001097983 */ /* 0x000ee40000300800 */
[----:B------:R-:W3:Y:S02]  /*9fec0*/  LDL.LU R10, [R1+0x798] ;  /* 0x00079800010a7983 */ /* 0x000ee40000300800 */
[----:B------:R-:W3:Y:S02]  /*9fed0*/  LDL.LU R11, [R1+0x79c] ;  /* 0x00079c00010b7983 */ /* 0x000ee40000300800 */
[----:B------:R-:W-:-:S02]  /*9fee0*/  IMAD.MOV.U32 R16, RZ, RZ, R2 ;  /* 0x000000ffff107224 */ /* 0x000fc400078e0002 */
[----:B------:R-:W-:Y:S01]  /*9fef0*/  IMAD.MOV.U32 R17, RZ, RZ, R0 ;  /* 0x000000ffff117224 */ /* 0x000fe200078e0000 */
[----:B--2---:R-:W-:Y:S01]  /*9ff00*/  STL.64 [R1+0x8ca8], R22 ;  /* 0x008ca81601007387 */ /* 0x004fe20000100a00 */
[----:B------:R4:W-:Y:S02]  /*9ff10*/  STL.64 [R1+0x8ca0], R20 ;  /* 0x008ca01401007387 */ /* 0x0009e40000100a00 */
[----:B----4-:R-:W-:Y:S02]  /*9ff20*/  IMAD.MOV.U32 R20, RZ, RZ, R19 ;  /* 0x000000ffff147224 */ /* 0x010fe400078e0013 */
[----:B------:R-:W-:-:S05]  /*9ff30*/  IMAD.MOV.U32 R21, RZ, RZ, R18 ;  /* 0x000000ffff157224 */ /* 0x000fca00078e0012 */
[----:B------:R0:W-:Y:S04]  /*9ff40*/  STL.64 [R1+0x8cb8], R20 ;  /* 0x008cb81401007387 */ /* 0x0001e80000100a00 */
[----:B0-----:R-:W2:Y:S01]  /*9ff50*/  LDL.64 R20, [R1+0x150] ;  /* 0x0001500001147983 */ /* 0x001ea20000100a00 */
[----:B------:R0:W-:Y:S03]  /*9ff60*/  STL.64 [R1+0x8c98], R16 ;  /* 0x008c981001007387 */ /* 0x0001e60000100a00 */
        /* <DEDUP_REMOVED lines=30> */
[----:B------:R-:W3:Y:S02]  /*a0150*/  LDL.LU.64 R8, [R1+0x8cc0] ;  /* 0x008cc00001087983 */ /* 0x000ee40000300a00 */
[----:B------:R-:W-:-:S02]  /*a0160*/  IMAD.MOV.U32 R11, RZ, RZ, R20 ;  /* 0x000000ffff0b7224 */ /* 0x000fc400078e0014 */
[----:B------:R-:W4:Y:S04]  /*a0170*/  LDL.LU.64 R20, [R1+0x8cb8] ;  /* 0x008cb80001147983 */ /* 0x000f280000300a00 */
        /* <DEDUP_REMOVED lines=13> */
[----:B------:R-:W3:Y:S11]  /*a0250*/  LDL.LU.64 R16, [R1+0x8cb0] ;  /* 0x008cb00001107983 */ /* 0x000ef60000300a00 */
[----:B------:R-:W-:Y:S01]  /*a0260*/  @!UPT UIADD3 URZ, URZ, URZ, URZ ;  /* 0x0000003f3f3ff290 */ /* 0x000fe2000fffe03f */
        /* <DEDUP_REMOVED lines=8> */
[----:B------:R-:W-:Y:S02]  /*a02f0*/  STL.64 [R1+0x778], R22 ;  /* 0x0007781601007387 */ /* 0x000fe40000100a00 */
[----:B0-----:R-:W-:Y:S02]  /*a0300*/  IMAD.MOV.U32 R21, RZ, RZ, R16 ;  /* 0x000000ffff157224 */ /* 0x001fe400078e0010 */
[----:B------:R-:W-:Y:S02]  /*a0310*/  IMAD.MOV.U32 R20, RZ, RZ, R17 ;  /* 0x000000ffff147224 */ /* 0x000fe400078e0011 */
[----:B------:R-:W3:Y:S02]  /*a0320*/  LDL.LU.64 R16, [R1+0x8c98] ;  /* 0x008c980001107983 */ /* 0x000ee40000300a00 */
        /* <DEDUP_REMOVED lines=38> */
[----:B------:R-:W-:-:S02]  /*a0590*/  IMAD.MOV.U32 R2, RZ, RZ, R16 ;  /* 0x000000ffff027224 */ /* 0x000fc400078e0010 */
[----:B------:R-:W-:Y:S11]  /*a05a0*/  IMAD.MOV.U32 R0, RZ, RZ, R17 ;  /* 0x000000ffff007224 */ /* 0x000ff600078e0011 */
[----:B------:R-:W-:Y:S05]  /*a05b0*/  @!UPT UIADD3 URZ, URZ, URZ, URZ ;  /* 0x0000003f3f3ff290 */ /* 0x000fea000fffe03f */
[----:B------:R0:W-:Y:S01]  /*a05c0*/  STL.64 [R1+0x420], R4 ;  /* 0x0004200401007387 */ /* 0x0001e20000100a00 */
[----:B------:R4:W-:Y:S02]  /*a05d0*/  STL.64 [R1+0x428], R6 ;  /* 0x0004280601007387 */ /* 0x0009e40000100a00 */
[----:B-1----:R-:W3:Y:S02]  /*a05e0*/  LDL.LU.64 R18, [R1+0x8c08] ;  /* 0x008c080001127983 */ /* 0x002ee40000300a00 */
[----:B------:R-:W3:Y:S01]  /*a05f0*/  LDL.LU.64 R16, [R1+0x8c00] ;  /* 0x008c000001107983 */ /* 0x000ee20000300a00 */
[----:B0-----:R-:W2:Y:S01]  /*a0600*/  LDL.LU R4, [R1+0x3d0] ;  /* 0x0003d00001047983 */ /* 0x001ea20000300800 */
[----:B------:R-:W2:Y:S02]  /*a0610*/  LDL.LU R5, [R1+0x3d4] ;  /* 0x0003d40001057983 */ /* 0x000ea40000300800 */
[----:B----4-:R-:W4:Y:S02]  /*a0620*/  LDL.LU R6, [R1+0x3d8] ;  /* 0x0003d80001067983 */ /* 0x010f240000300800 */
[----:B------:R-:W4:Y:S01]  /*a0630*/  LDL.LU R7, [R1+0x3dc] ;  /* 0x0003dc0001077983 */ /* 0x000f220000300800 */
[C---:B---3--:R-:W-:Y:S11]  /*a0640*/  HMMA.16816.F32 R12, R16.reuse, R24, R12 ;  /* 0x00000018100c723c */ /* 0x048ff6000000180c */
[----:B------:R-:W-:Y:S11]  /*a0650*/  @!UPT UIADD3 URZ, URZ, URZ, URZ ;  /* 0x0000003f3f3ff290 */ /* 0x000ff6000fffe03f */
[----:B------:R-:W-:Y:S01]  /*a0660*/  @!UPT UIADD3 URZ, URZ, URZ, URZ ;  /* 0x0000003f3f3ff290 */ /* 0x000fe2000fffe03f */
[----:B------:R0:W-:Y:S01]  /*a0670*/  STL.64 [R1+0x410], R12 ;  /* 0x0004100c01007387 */ /* 0x0001e20000100a00 */
[----:B------:R-:W-:Y:S03]  /*a0680*/  STL.64 [R1+0x418], R14 ;  /* 0x0004180e01007387 */ /* 0x000fe60000100a00 */
[----:B0-----:R-:W2:Y:S01]  /*a0690*/  LDL.LU.64 R12, [R1+0x8bf8] ;  /* 0x008bf800010c7983 */ /* 0x001ea20000300a00 */
[----:B------:R-:W-:Y:S02]  /*a06a0*/  IMAD.MOV.U32 R27, RZ, RZ, R25 ;  /* 0x000000ffff1b7224 */ /* 0x000fe400078e0019 */
[----:B------:R-:W3:Y:S01]  /*a06b0*/  LDL.LU.64 R24, [R1+0x8bf0] ;  /* 0x008bf00001187983 */ /* 0x000ee20000300a00 */
        /* <DEDUP_REMOVED lines=23> */
[----:B------:R-:W-:Y:S02]  /*a0830*/  STL [R1+0x8b28], R27 ;  /* 0x008b281b01007387 */ /* 0x000fe40000100800 */
[----:B------:R0:W-:Y:S02]  /*a0840*/  STL.64 [R1+0x8b20], R24 ;  /* 0x008b201801007387 */ /* 0x0001e40000100a00 */
[----:B0-----:R-:W2:Y:S01]  /*a0850*/  LDL.64 R24, [R1+0x120] ;  /* 0x0001200001187983 */ /* 0x001ea20000100a00 */
[----:B----4-:R-:W-:Y:S03]  /*a0860*/  HMMA.16816.F32 R4, R16, R12, R4 ;  /* 0x0000000c1004723c */ /* 0x010fe60000001804 */
[----:B--2---:R0:W-:Y:S11]  /*a0870*/  STL.64 [R1+0x8b50], R24 ;  /* 0x008b501801007387 */ /* 0x0041f60000100a00 */
[----:B------:R-:W-:Y:S09]  /*a0880*/  @!UPT UIADD3 URZ, URZ, URZ, URZ ;  /* 0x0000003f3f3ff290 */ /* 0x000ff2000fffe03f */
[----:B------:R1:W-:Y:S01]  /*a0890*/  STL.64 [R1+0x3d0], R4 ;  /* 0x0003d00401007387 */ /* 0x0003e20000100a00 */
[----:B------:R2:W-:Y:S02]  /*a08a0*/  STL.64 [R1+0x3d8], R6 ;  /* 0x0003d80601007387 */ /* 0x0005e40000100a00 */
[----:B0-----:R-:W-:Y:S02]  /*a08b0*/  IMAD.MOV.U32 R25, RZ, RZ, R20 ;  /* 0x000000ffff197224 */ /* 0x001fe400078e0014 */
[----:B------:R-:W-:Y:S01]  /*a08c0*/  IMAD.MOV.U32 R24, RZ, RZ, R21 ;  /* 0x000000ffff187224 */ /* 0x000fe200078e0015 */
[----:B------:R-:W4:Y:S01]  /*a08d0*/  LDL.LU R20, [R1+0x6f0] ;  /* 0x0006f00001147983 */ /* 0x000f220000300800 */
[----:B------:R-:W4:Y:S02]  /*a08e0*/  LDL.LU R21, [R1+0x6f4] ;  /* 0x0006f40001157983 */ /* 0x000f240000300800 */
[----:B------:R-:W2:Y:S02]  /*a08f0*/  LDL.LU R22, [R1+0x6f8] ;  /* 0x0006f80001167983 */ /* 0x000ea40000300800 */
[----:B------:R-:W2:Y:S02]  /*a0900*/  LDL.LU R23, [R1+0x6fc] ;  /* 0x0006fc0001177983 */ /* 0x000ea40000300800 */
[----:B--2---:R-:W-:Y:S01]  /*a0910*/  STL.64 [R1+0x8b80], R22 ;  /* 0x008b801601007387 */ /* 0x004fe20000100a00 */
[----:B----4-:R0:W-:Y:S02]  /*a0920*/  STL.64 [R1+0x8b78], R20 ;  /* 0x008b781401007387 */ /* 0x0101e40000100a00 */
[----:B-1----:R-:W2:Y:S02]  /*a0930*/  LDL.LU R4, [R1+0x3c0] ;  /* 0x0003c00001047983 */ /* 0x002ea40000300800 */
[----:B------:R-:W2:Y:S01]  /*a0940*/  LDL.LU R5, [R1+0x3c4] ;  /* 0x0003c40001057983 */ /* 0x000ea20000300800 */
[----:B------:R-:W2:Y:S01]  /*a0950*/  LDL.LU R6, [R1+0x3c8] ;  /* 0x0003c80001067983 */ /* 0x000ea20000300800 */
[----:B------:R-:W2:Y:S02]  /*a0960*/  LDL.LU R7, [R1+0x3cc] ;  /* 0x0003cc0001077983 */ /* 0x000ea40000300800 */
[----:B0-----:R-:W-:-:S02]  /*a0970*/  IMAD.MOV.U32 R20, RZ, RZ, R11 ;  /* 0x000000ffff147224 */ /* 0x001fc400078e000b */
[----:B------:R-:W-:-:S05]  /*a0980*/  IMAD.MOV.U32 R21, RZ, RZ, R3 ;  /* 0x000000ffff157224 */ /* 0x000fca00078e0003 */
[----:B------:R0:W-:Y:S04]  /*a0990*/  STL.64 [R1+0x8b90], R20 ;  /* 0x008b901401007387 */ /* 0x0001e80000100a00 */
[----:B0-----:R-:W4:Y:S01]  /*a09a0*/  LDL.64 R20, [R1+0x30] ;  /* 0x0000300001147983 */ /* 0x001f220000100a00 */
[----:B------:R0:W-:Y:S03]  /*a09b0*/  STL.64 [R1+0x8b68], R24 ;  /* 0x008b681801007387 */ /* 0x0001e60000100a00 */
[----:B0-----:R-:W2:Y:S04]  /*a09c0*/  LDL.64 R24, [R1+0x140] ;  /* 0x0001400001187983 */ /* 0x001ea80000100a00 */
        /* <DEDUP_REMOVED lines=11> */
[----:B---3--:R-:W-:Y:S01]  /*a0a80*/  STL.64 [R1+0x8aa0], R14 ;  /* 0x008aa00e01007387 */ /* 0x008fe20000100a00 */
[----:B------:R0:W-:Y:S03]  /*a0a90*/  STL.64 [R1+0x8a98], R12 ;  /* 0x008a980c01007387 */ /* 0x0001e60000100a00 */
[----:B0-----:R-:W2:Y:S04]  /*a0aa0*/  LDL.64 R12, [R1+0x100] ;  /* 0x00010000010c7983 */ /* 0x001ea80000100a00 */
[----:B--2---:R0:W-:Y:S04]  /*a0ab0*/  STL.64 [R1+0x8b30], R12 ;  /* 0x008b300c01007387 */ /* 0x0041e80000100a00 */
[----:B0-----:R-:W2:Y:S01]  /*a0ac0*/  LDL.64 R12, [R1+0x110] ;  /* 0x00011000010c7983 */ /* 0x001ea20000100a00 */
[C---:B------:R-:W-:Y:S03]  /*a0ad0*/  HMMA.16816.F32 R4, R16.reuse, R8, R4 ;  /* 0x000000081004723c */ /* 0x040fe60000001804 */
[----:B--2---:R0:W-:Y:S04]  /*a0ae0*/  STL.64 [R1+0x8b48], R12 ;  /* 0x008b480c01007387 */ /* 0x0041e80000100a00 */
[----:B0-----:R-:W2:Y:S01]  /*a0af0*/  LDL.LU R12, [R1+0x6d0] ;  /* 0x0006d000010c7983 */ /* 0x001ea20000300800 */
[----:B------:R-:W2:Y:S02]  /*a0b00*/  LDL.LU R13, [R1+0x6d4] ;  /* 0x0006d400010d7983 */ /* 0x000ea40000300800 */
[----:B------:R-:W3:Y:S02]  /*a0b10*/  LDL.LU R14, [R1+0x6d8] ;  /* 0x0006d800010e7983 */ /* 0x000ee40000300800 */
[----:B------:R-:W3:Y:S01]  /*a0b20*/  LDL.LU R15, [R1+0x6dc] ;  /* 0x0006dc00010f7983 */ /* 0x000ee20000300800 */
[C---:B----4-:R-:W-:Y:S01]  /*a0b30*/  HMMA.16816.F32 R24, R16.reuse, R20, R24 ;  /* 0x000000141018723c */ /* 0x050fe20000001818 */
        /* <DEDUP_REMOVED lines=9> */
[----:B------:R-:W0:Y:S04]  /*a0bd0*/  LDSM.16.MT88.4 R4, [R10+0x20200] ;  /* 0x020200000a04783b */ /* 0x000e280000004200 */
[----:B------:R-:W-:Y:S01]  /*a0be0*/  STL [R1+0x8b40], R10 ;  /* 0x008b400a01007387 */ /* 0x000fe20000100800 */
[----:B------:R1:W-:Y:S04]  /*a0bf0*/  STL.64 [R1+0x8b38], R8 ;  /* 0x008b380801007387 */ /* 0x0003e80000100a00 */
[----:B-1----:R-:W3:Y:S01]  /*a0c00*/  LDL.LU R8, [R1+0x6c0] ;  /* 0x0006c00001087983 */ /* 0x002ee20000300800 */
[----:B------:R-:W3:Y:S02]  /*a0c10*/  LDL.LU R9, [R1+0x6c4] ;  /* 0x0006c40001097983 */ /* 0x000ee40000300800 */
[----:B------:R-:W3:Y:S02]  /*a0c20*/  LDL.LU R10, [R1+0x6c8] ;  /* 0x0006c800010a7983 */ /* 0x000ee40000300800 */
[----:B------:R-:W3:Y:S01]  /*a0c30*/  LDL.LU R11, [R1+0x6cc] ;  /* 0x0006cc00010b7983 */ /* 0x000ee20000300800 */
[----:B0-----:R-:W-:Y:S01]  /*a0c40*/  STL.64 [R1+0x89a0], R6 ;  /* 0x0089a00601007387 */ /* 0x001fe20000100a00 */
[----:B------:R-:W-:Y:S02]  /*a0c50*/  STL.64 [R1+0x8998], R4 ;  /* 0x0089980401007387 */ /* 0x000fe40000100a00 */
[----:B------:R-:W-:Y:S02]  /*a0c60*/  STL.64 [R1+0x710], R24 ;  /* 0x0007101801007387 */ /* 0x000fe40000100a00 */
[----:B------:R0:W-:Y:S02]  /*a0c70*/  STL.64 [R1+0x718], R26 ;  /* 0x0007181a01007387 */ /* 0x0001e40000100a00 */
        /* <DEDUP_REMOVED lines=8> */
[----:B0-----:R-:W4:Y:S01]  /*a0d00*/  LDL.LU.64 R22, [R1+0x8b80] ;  /* 0x008b800001167983 */ /* 0x001f220000300a00 */
        /* <DEDUP_REMOVED lines=9> */
[----:B------:R-:W2:Y:S03]  /*a0da0*/  LDL.LU.64 R24, [R1+0x8b68] ;  /* 0x008b680001187983 */ /* 0x000ea60000300a00 */
[----:B------:R-:W-:Y:S01]  /*a0db0*/  STL.64 [R1+0x8b08], R22 ;  /* 0x008b081601007387 */ /* 0x000fe20000100a00 */
[C---:B--2---:R-:W-:Y:S01]  /*a0dc0*/  HMMA.16816.F32 R24, R16.reuse, R24, R12 ;  /* 0x000000181018723c */ /* 0x044fe2000000180c */
[----:B----4-:R0:W-:Y:S04]  /*a0dd0*/  STL.64 [R1+0x8b00], R20 ;  /* 0x008b001401007387 */ /* 0x0101e80000100a00 */
[----:B0-----:R-:W2:Y:S01]  /*a0de0*/  LDL.LU R20, [R1+0x6b0] ;  /* 0x0006b00001147983 */ /* 0x001ea20000300800 */
[----:B------:R-:W2:Y:S02]  /*a0df0*/  LDL.LU R21, [R1+0x6b4] ;  /* 0x0006b40001157983 */ /* 0x000ea40000300800 */
[----:B------:R-:W2:Y:S02]  /*a0e00*/  LDL.LU R22, [R1+0x6b8] ;  /* 0x0006b80001167983 */ /* 0x000ea40000300800 */
[----:B------:R-:W2:Y:S01]  /*a0e10*/  LDL.LU R23, [R1+0x6bc] ;  /* 0x0006bc0001177983 */ /* 0x000ea20000300800 */
[----:B------:R-:W4:Y:S01]  /*a0e20*/  LDL.LU.64 R14, [R1+0x8b60] ;  /* 0x008b6000010e7983 */ /* 0x000f220000300a00 */
[----:B------:R-:W4:Y:S11]  /*a0e30*/  LDL.LU.64 R12, [R1+0x8b58] ;  /* 0x008b5800010c7983 */ /* 0x000f360000300a00 */
[----:B------:R0:W-:Y:S01]  /*a0e40*/  STL.64 [R1+0x6e0], R24 ;  /* 0x0006e01801007387 */ /* 0x0001e20000100a00 */
[----:B------:R-:W-:Y:S03]  /*a0e50*/  STL.64 [R1+0x6e8], R26 ;  /* 0x0006e81a01007387 */ /* 0x000fe60000100a00 */
[----:B0-----:R-:W4:Y:S02]  /*a0e60*/  LDL.LU.64 R24, [R1+0x8b50] ;  /* 0x008b500001187983 */ /* 0x001f240000300a00 */
[C---:B----4-:R-:W-:Y:S11]  /*a0e70*/  HMMA.16816.F32 R12, R16.reuse, R24, R12 ;  /* 0x00000018100c723c */ /* 0x050ff6000000180c */
[----:B------:R-:W-:Y:S11]  /*a0e80*/  @!UPT UIADD3 URZ, URZ, URZ, URZ ;  /* 0x0000003f3f3ff290 */ /* 0x000ff6000fffe03f */
[----:B------:R-:W-:Y:S01]  /*a0e90*/  @!UPT UIADD3 URZ, URZ, URZ, URZ ;  /* 0x0000003f3f3ff290 */ /* 0x000fe2000fffe03f */
[----:B------:R0:W-:Y:S01]  /*a0ea0*/  STL.64 [R1+0x6d0], R12 ;  /* 0x0006d00c01007387 */ /* 0x0001e20000100a00 */
[----:B------:R-:W-:Y:S03]  /*a0eb0*/  STL.64 [R1+0x6d8], R14 ;  /* 0x0006d80e01007387 */ /* 0x000fe60000100a00 */
[----:B0-----:R-:W3:Y:S01]  /*a0ec0*/  LDL.LU.64 R12, [R1+0x8b48] ;  /* 0x008b4800010c7983 */ /* 0x001ee20000300a00 */
[----:B------:R-:W-:Y:S02]  /*a0ed0*/  IMAD.MOV.U32 R4, RZ, RZ, R2 ;  /* 0x000000ffff047224 */ /* 0x000fe400078e0002 */
[----:B------:R-:W-:Y:S02]  /*a0ee0*/  IMAD.MOV.U32 R5, RZ, RZ, R0 ;  /* 0x000000ffff057224 */ /* 0x000fe400078e0000 */
[----:B------:R-:W-:Y:S02]  /*a0ef0*/  IMAD.MOV.U32 R2, RZ, RZ, R24 ;  /* 0x000000ffff027224 */ /* 0x000fe400078e0018 */
[----:B------:R-:W-:Y:S01]  /*a0f00*/  IMAD.MOV.U32 R0, RZ, RZ, R25 ;  /* 0x000000ffff007224 */ /* 0x000fe200078e0019 */
[----:B------:R-:W4:Y:S01]  /*a0f10*/  LDL.LU R24, [R1+0x6a0] ;  /* 0x0006a00001187983 */ /* 0x000f220000300800 */
[----:B------:R-:W4:Y:S02]  /*a0f20*/  LDL.LU R25, [R1+0x6a4] ;  /* 0x0006a40001197983 */ /* 0x000f240000300800 */
[----:B------:R-:W4:Y:S02]  /*a0f30*/  LDL.LU R26, [R1+0x6a8] ;  /* 0x0006a800011a7983 */ /* 0x000f240000300800 */
[----:B------:R-:W4:Y:S01]  /*a0f40*/  LDL.LU R27, [R1+0x6ac] ;  /* 0x0006ac00011b7983 */ /* 0x000f220000300800 */
        /* <DEDUP_REMOVED lines=8> */
[----:B0-----:R-:W3:Y:S01]  /*a0fd0*/  LDL.LU R10, [R1+0x8b40] ;  /* 0x008b4000010a7983 */ /* 0x001ee20000300800 */
[----:B------:R-:W2:Y:S02]  /*a0fe0*/  LDL.LU.64 R8, [R1+0x8b38] ;  /* 0x008b380001087983 */ /* 0x000ea40000300a00 */
[----:B------:R-:W2:Y:S02]  /*a0ff0*/  LDL.LU.64 R12, [R1+0x8b30] ;  /* 0x008b3000010c7983 */ /* 0x000ea40000300a00 */
[----:B------:R-:W-:Y:S01]  /*a1000*/  STL.64 [R1+0x8b18], R6 ;  /* 0x008b180601007387 */ /* 0x000fe20000100a00 */
[----:B------:R2:W-:Y:S02]  /*a1010*/  STL.64 [R1+0x8b10], R4 ;  /* 0x008b100401007387 */ /* 0x0005e40000100a00 */
[----:B--2---:R-:W-:Y:S01]  /*a1020*/  HMMA.16816.F32 R4, R16, R12, R20 ;  /* 0x0000000c1004723c */ /* 0x004fe20000001814 */
[----:B------:R-:W-:-:S02]  /*a1030*/  IMAD.MOV.U32 R28, RZ, RZ, R12 ;  /* 0x000000ffff1c7224 */ /* 0x000fc400078e000c */
[----:B------:R-:W-:Y:S11]  /*a1040*/  IMAD.MOV.U32 R11, RZ, RZ, R13 ;  /* 0x000000ffff0b7224 */ /* 0x000ff600078e000d */
[----:B------:R-:W-:Y:S09]  /*a1050*/  @!UPT UIADD3 URZ, URZ, URZ, URZ ;  /* 0x0000003f3f3ff290 */ /* 0x000ff2000fffe03f */
[----:B------:R-:W-:Y:S01]  /*a1060*/  STL.64 [R1+0x6b0], R4 ;  /* 0x0006b00401007387 */ /* 0x000fe20000100a00 */
[----:B------:R-:W-:Y:S02]  /*a1070*/  STL.64 [R1+0x6b8], R6 ;  /* 0x0006b80601007387 */ /* 0x000fe40000100a00 */
[----:B------:R-:W2:Y:S02]  /*a1080*/  LDL.LU R12, [R1+0x370] ;  /* 0x00037000010c7983 */ /* 0x000ea40000300800 */
[----:B------:R-:W2:Y:S01]  /*a1090*/  LDL.LU R13, [R1+0x374] ;  /* 0x00037400010d7983 */ /* 0x000ea20000300800 */
[----:B------:R-:W2:Y:S01]  /*a10a0*/  LDL.LU R14, [R1+0x378] ;  /* 0x00037800010e7983 */ /* 0x000ea20000300800 */
[----:B------:R-:W2:Y:S03]  /*a10b0*/  LDL.LU R15, [R1+0x37c] ;  /* 0x00037c00010f7983 */ /* 0x000ea60000300800 */
[----:B--2---:R-:W-:Y:S01]  /*a10c0*/  STL.64 [R1+0x8ab0], R14 ;  /* 0x008ab00e01007387 */ /* 0x004fe20000100a00 */
[----:B------:R0:W-:Y:S03]  /*a10d0*/  STL.64 [R1+0x8aa8], R12 ;  /* 0x008aa80c01007387 */ /* 0x0001e60000100a00 */
[----:B0-----:R-:W2:Y:S04]  /*a10e0*/  LDL R12, [R1] ;  /* 0x00000000010c7983 */ /* 0x001ea80000100800 */
[----:B------:R-:W2:Y:S04]  /*a10f0*/  LDL R13, [R1+0x4] ;  /* 0x00000400010d7983 */ /* 0x000ea80000100800 */
[----:B--2---:R0:W-:Y:S04]  /*a1100*/  STL.64 [R1+0x8ac8], R12 ;  /* 0x008ac80c01007387 */ /* 0x0041e80000100a00 */
[----:B0-----:R-:W2:Y:S01]  /*a1110*/  LDL R12, [R1+0x10] ;  /* 0x00001000010c7983 */ /* 0x001ea20000100800 */
[----:B------:R-:W-:-:S02]  /*a1120*/  IMAD.MOV.U32 R13, RZ, RZ, R29 ;  /* 0x000000ffff0d7224 */ /* 0x000fc400078e001d */
[----:B------:R-:W3:Y:S02]  /*a1130*/  LDL.LU R4, [R1+0x690] ;  /* 0x0006900001047983 */ /* 0x000ee40000300800 */
[----:B------:R-:W3:Y:S01]  /*a1140*/  LDL.LU R5, [R1+0x694] ;  /* 0x0006940001057983 */ /* 0x000ee20000300800 */
[----:B------:R-:W3:Y:S01]  /*a1150*/  LDL.LU R6, [R1+0x698] ;  /* 0x0006980001067983 */ /* 0x000ee20000300800 */
[----:B------:R-:W3:Y:S02]  /*a1160*/  LDL.LU R7, [R1+0x69c] ;  /* 0x00069c0001077983 */ /* 0x000ee40000300800 */
[----:B------:R-:W3:Y:S01]  /*a1170*/  LDL.64 R20, [R1+0xe0] ;  /* 0x0000e00001147983 */ /* 0x000ee20000100a00 */
[----:B--2---:R0:W-:Y:S04]  /*a1180*/  STL.64 [R1+0x8ae0], R12 ;  /* 0x008ae00c01007387 */ /* 0x0041e80000100a00 */
[----:B0-----:R-:W4:Y:S01]  /*a1190*/  LDL.64 R12, [R1+0xf0] ;  /* 0x0000f000010c7983 */ /* 0x001f220000100a00 */
[----:B---3--:R-:W-:Y:S02]  /*a11a0*/  STL.64 [R1+0x8a90], R10 ;  /* 0x008a900a01007387 */ /* 0x008fe40000100a00 */
[----:B------:R0:W-:Y:S02]  /*a11b0*/  STL.64 [R1+0x8a88], R8 ;  /* 0x008a880801007387 */ /* 0x0001e40000100a00 */
[----:B0-----:R-:W2:Y:S01]  /*a11c0*/  LDL.LU R8, [R1+0x3b0] ;  /* 0x0003b00001087983 */ /* 0x001ea20000300800 */
[----:B------:R-:W2:Y:S02]  /*a11d0*/  LDL.LU R9, [R1+0x3b4] ;  /* 0x0003b40001097983 */ /* 0x000ea40000300800 */
[----:B------:R-:W2:Y:S02]  /*a11e0*/  LDL.LU R10, [R1+0x3b8] ;  /* 0x0003b800010a7983 */ /* 0x000ea40000300800 */
[----:B------:R-:W2:Y:S01]  /*a11f0*/  LDL.LU R11, [R1+0x3bc] ;  /* 0x0003bc00010b7983 */ /* 0x000ea20000300800 */
[----:B----4-:R-:W-:Y:S11]  /*a1200*/  HMMA.16816.F32 R24, R16, R12, R24 ;  /* 0x0000000c1018723c */ /* 0x010ff60000001818 */
[----:B------:R-:W-:Y:S11]  /*a1210*/  @!UPT UIADD3 URZ, URZ, URZ, URZ ;  /* 0x0000003f3f3ff290 */ /* 0x000ff6000fffe03f */
[----:B------:R-:W-:Y:S01]  /*a1220*/  @!UPT UIADD3 URZ, URZ, URZ, URZ ;  /* 0x0000003f3f3ff290 */ /* 0x000fe2000fffe03f */
[----:B------:R-:W-:Y:S01]  /*a1230*/  STL.64 [R1+0x6a0], R24 ;  /* 0x0006a01801007387 */ /* 0x000fe20000100a00 */
[----:B------:R0:W-:Y:S03]  /*a1240*/  STL.64 [R1+0x6a8], R26 ;  /* 0x0006a81a01007387 */ /* 0x0001e60000100a00 */
[----:B0-----:R-:W3:Y:S01]  /*a1250*/  LDL.LU R27, [R1+0x8b28] ;  /* 0x008b2800011b7983 */ /* 0x001ee20000300800 */
[----:B------:R-:W4:Y:S02]  /*a1260*/  LDL.LU.64 R24, [R1+0x8b20] ;  /* 0x008b200001187983 */ /* 0x000f240000300a00 */
[----:B------:R-:W-:Y:S02]  /*a1270*/  IMAD.MOV.U32 R26, RZ, RZ, R12 ;  /* 0x000000ffff1a7224 */ /* 0x000fe400078e000c */
[----:B------:R-:W2:Y:S03]  /*a1280*/  LDL R12, [R1+0x20] ;  /* 0x00002000010c7983 */ /* 0x000ea60000100800 */
[----:B------:R-:W-:Y:S02]  /*a1290*/  STL [R1+0x8ac0], R26 ;  /* 0x008ac01a01007387 */ /* 0x000fe40000100800 */
[----:B------:R-:W-:Y:S01]  /*a12a0*/  IMAD.MOV.U32 R29, RZ, RZ, R13 ;  /* 0x000000ffff1d7224 */ /* 0x000fe200078e000d */
[----:B----4-:R0:W-:Y:S01]  /*a12b0*/  STL.64 [R1+0x8ab8], R24 ;  /* 0x008ab81801007387 */ /* 0x0101e20000100a00 */
[----:B---3--:R-:W-:-:S03]  /*a12c0*/  IMAD.MOV.U32 R13, RZ, RZ, R27 ;  /* 0x000000ffff0d7224 */ /* 0x008fc600078e001b */
[----:B0-----:R-:W3:Y:S01]  /*a12d0*/  LDL.LU R24, [R1+0x380] ;  /* 0x0003800001187983 */ /* 0x001ee20000300800 */
[----:B------:R-:W3:Y:S02]  /*a12e0*/  LDL.LU R25, [R1+0x384] ;  /* 0x0003840001197983 */ /* 0x000ee40000300800 */
[----:B------:R-:W4:Y:S02]  /*a12f0*/  LDL.LU R26, [R1+0x388] ;  /* 0x00038800011a7983 */ /* 0x000f240000300800 */
[----:B------:R-:W4:Y:S01]  /*a1300*/  LDL.LU R27, [R1+0x38c] ;  /* 0x00038c00011b7983 */ /* 0x000f220000300800 */
[----:B------:R-:W-:Y:S01]  /*a1310*/  HMMA.16816.F32 R4, R16, R20, R4 ;  /* 0x000000141004723c */ /* 0x000fe20000001804 */
        /* <DEDUP_REMOVED lines=10> */
[----:B------:R-:W3:Y:S02]  /*a13c0*/  LDL.LU R26, [R1+0x3a8] ;  /* 0x0003a800011a7983 */ /* 0x000ee40000300800 */
[----:B------:R-:W3:Y:S02]  /*a13d0*/  LDL.LU R27, [R1+0x3ac] ;  /* 0x0003ac00011b7983 */ /* 0x000ee40000300800 */
[----:B------:R-:W-:Y:S01]  /*a13e0*/  STL.64 [R1+0x690], R4 ;  /* 0x0006900401007387 */ /* 0x000fe20000100a00 */
[----:B------:R0:W-:Y:S03]  /*a13f0*/  STL.64 [R1+0x698], R6 ;  /* 0x0006980601007387 */ /* 0x0001e60000100a00 */
[----:B0-----:R-:W4:Y:S01]  /*a1400*/  LDL.LU.64 R6, [R1+0x8b18] ;  /* 0x008b180001067983 */ /* 0x001f220000300a00 */
[----:B------:R-:W2:Y:S02]  /*a1410*/  LDL.LU.64 R4, [R1+0x8b10] ;  /* 0x008b100001047983 */ /* 0x000ea40000300a00 */
[----:B------:R-:W3:Y:S02]  /*a1420*/  LDL.LU.64 R22, [R1+0x8b08] ;  /* 0x008b080001167983 */ /* 0x000ee40000300a00 */
[----:B------:R-:W-:-:S02]  /*a1430*/  IMAD.MOV.U32 R0, RZ, RZ, R20 ;  /* 0x000000ffff007224 */ /* 0x000fc400078e0014 */
[----:B------:R-:W-:Y:S02]  /*a1440*/  IMAD.MOV.U32 R2, RZ, RZ, R21 ;  /* 0x000000ffff027224 */ /* 0x000fe400078e0015 */
[----:B------:R-:W3:Y:S01]  /*a1450*/  LDL.LU.64 R20, [R1+0x8b00] ;  /* 0x008b000001147983 */ /* 0x000ee20000300a00 */
[----:B--2---:R-:W-:Y:S03]  /*a1460*/  HMMA.16816.F32 R8, R16, R4, R8 ;  /* 0x000000041008723c */ /* 0x004fe60000001808 */
[----:B------:R3:W-:Y:S01]  /*a1470*/  STL.64 [R1+0x89b8], R4 ;  /* 0x0089b80401007387 */ /* 0x0007e20000100a00 */
[----:B----4-:R-:W-:Y:S03]  /*a1480*/  STL.64 [R1+0x8a40], R6 ;  /* 0x008a400601007387 */ /* 0x010fe60000100a00 */
[----:B---3--:R-:W-:-:S02]  /*a1490*/  IMAD.MOV.U32 R4, RZ, RZ, R22 ;  /* 0x000000ffff047224 */ /* 0x008fc400078e0016 */
[----:B------:R-:W-:Y:S11]  /*a14a0*/  IMAD.MOV.U32 R5, RZ, RZ, R23 ;  /* 0x000000ffff057224 */ /* 0x000ff600078e0017 */
[----:B------:R-:W-:Y:S03]  /*a14b0*/  @!UPT UIADD3 URZ, URZ, URZ, URZ ;  /* 0x0000003f3f3ff290 */ /* 0x000fe6000fffe03f */
[----:B------:R0:W-:Y:S01]  /*a14c0*/  STL.64 [R1+0x3b0], R8 ;  /* 0x0003b00801007387 */ /* 0x0001e20000100a00 */
[----:B------:R1:W-:Y:S02]  /*a14d0*/  STL.64 [R1+0x3b8], R10 ;  /* 0x0003b80a01007387 */ /* 0x0003e40000100a00 */
[----:B------:R-:W2:Y:S02]  /*a14e0*/  LDL.LU R22, [R1+0x8afc] ;  /* 0x008afc0001167983 */ /* 0x000ea40000300800 */
[----:B------:R-:W2:Y:S01]  /*a14f0*/  LDL.LU R23, [R1+0x8af8] ;  /* 0x008af80001177983 */ /* 0x000ea20000300800 */
[----:B0-----:R-:W3:Y:S01]  /*a1500*/  LDL.LU R8, [R1+0x360] ;  /* 0x0003600001087983 */ /* 0x001ee20000300800 */
[----:B------:R-:W3:Y:S02]  /*a1510*/  LDL.LU R9, [R1+0x364] ;  /* 0x0003640001097983 */ /* 0x000ee40000300800 */
[----:B-1----:R-:W3:Y:S02]  /*a1520*/  LDL.LU R10, [R1+0x368] ;  /* 0x00036800010a7983 */ /* 0x002ee40000300800 */
[----:B------:R-:W3:Y:S01]  /*a1530*/  LDL.LU R11, [R1+0x36c] ;  /* 0x00036c00010b7983 */ /* 0x000ee20000300800 */
[----:B------:R-:W4:Y:S01]  /*a1540*/  LDL.LU R16, [R1+0x350] ;  /* 0x0003500001107983 */ /* 0x000f220000300800 */
[----:B------:R-:W4:Y:S02]  /*a1550*/  LDL.LU R17, [R1+0x354] ;  /* 0x0003540001117983 */ /* 0x000f240000300800 */
[----:B------:R-:W4:Y:S02]  /*a1560*/  LDL.LU R18, [R1+0x358] ;  /* 0x0003580001127983 */ /* 0x000f240000300800 */
[----:B------:R-:W4:Y:S01]  /*a1570*/  LDL.LU R19, [R1+0x35c] ;  /* 0x00035c0001137983 */ /* 0x000f220000300800 */
[----:B------:R0:W-:Y:S04]  /*a1580*/  STL.64 [R1+0x8a58], R4 ;  /* 0x008a580401007387 */ /* 0x0001e80000100a00 */
[----:B0-----:R-:W3:Y:S04]  /*a1590*/  LDL R4, [R1+0x150] ;  /* 0x0001500001047983 */ /* 0x001ee80000100800 */
[----:B------:R-:W3:Y:S01]  /*a15a0*/  LDL R5, [R1+0x154] ;  /* 0x0001540001057983 */ /* 0x000ee20000100800 */
[C---:B--2---:R-:W-:Y:S03]  /*a15b0*/  HMMA.16816.F32 R12, R20.reuse, R12, R24 ;  /* 0x0000000c140c723c */ /* 0x044fe60000001818 */
[----:B---3--:R0:W-:Y:S04]  /*a15c0*/  STL.64 [R1+0x8a70], R4 ;  /* 0x008a700401007387 */ /* 0x0081e80000100a00 */
[----:B0-----:R-:W2:Y:S01]  /*a15d0*/  LDL R4, [R1+0x30] ;  /* 0x0000300001047983 */ /* 0x001ea20000100800 */
[----:B------:R-:W3:Y:S02]  /*a15e0*/  LDL.LU.64 R26, [R1+0x8af0] ;  /* 0x008af000011a7983 */ /* 0x000ee40000300a00 */
[----:B------:R-:W3:Y:S11]  /*a15f0*/  LDL.LU.64 R24, [R1+0x8ae8] ;  /* 0x008ae80001187983 */ /* 0x000ef60000300a00 */
[----:B------:R-:W-:Y:S02]  /*a1600*/  @!UPT UIADD3 URZ, URZ, URZ, URZ ;  /* 0x0000003f3f3ff290 */ /* 0x000fe4000fffe03f */
[----:B------:R0:W-:Y:S01]  /*a1610*/  STL.64 [R1+0x3a0], R12 ;  /* 0x0003a00c01007387 */ /* 0x0001e20000100a00 */
[----:B------:R3:W-:Y:S04]  /*a1620*/  STL.64 [R1+0x3a8], R14 ;  /* 0x0003a80e01007387 */ /* 0x0007e80000100a00 */
        /* <DEDUP_REMOVED lines=9> */
[----:B------:R-:W3:Y:S01]  /*a16c0*/  LDL.LU R26, [R1+0x8ac0] ;  /* 0x008ac000011a7983 */ /* 0x000ee20000300800 */
        /* <DEDUP_REMOVED lines=13> */
[----:B---3--:R-:W-:Y:S02]  /*a17a0*/  STL [R1+0x8a50], R26 ;  /* 0x008a501a01007387 */ /* 0x008fe40000100800 */
        /* <DEDUP_REMOVED lines=25> */
[----:B0-----:R-:W2:Y:S01]  /*a1940*/  LDL.64 R12, [R1+0x130] ;  /* 0x00013000010c7983 */ /* 0x001ea20000100a00 */
        /* <DEDUP_REMOVED lines=8> */
[----:B------:R-:W-:Y:S02]  /*a19d0*/  STL [R1+0x8960], R10 ;  /* 0x0089600a01007387 */ /* 0x000fe40000100800 */
[----:B------:R-:W-:Y:S02]  /*a19e0*/  STL.64 [R1+0x8958], R8 ;  /* 0x0089580801007387 */ /* 0x000fe40000100a00 */
[----:B0-----:R-:W-:Y:S01]  /*a19f0*/  STL.64 [R1+0x8868], R18 ;  /* 0x0088681201007387 */ /* 0x001fe20000100a00 */
[----:B------:R0:W-:Y:S03]  /*a1a00*/  STL.64 [R1+0x8860], R16 ;  /* 0x0088601001007387 */ /* 0x0001e60000100a00 */
[----:B0-----:R-:W2:Y:S01]  /*a1a10*/  LDL.LU R16, [R1+0x310] ;  /* 0x0003100001107983 */ /* 0x001ea20000300800 */
[----:B------:R-:W2:Y:S02]  /*a1a20*/  LDL.LU R17, [R1+0x314] ;  /* 0x0003140001117983 */ /* 0x000ea40000300800 */
[----:B------:R-:W2:Y:S02]  /*a1a30*/  LDL.LU R18, [R1+0x318] ;  /* 0x0003180001127983 */ /* 0x000ea40000300800 */
[----:B------:R-:W2:Y:S01]  /*a1a40*/  LDL.LU R19, [R1+0x31c] ;  /* 0x00031c0001137983 */ /* 0x000ea20000300800 */
[----:B------:R-:W3:Y:S01]  /*a1a50*/  LDL.LU.64 R26, [R1+0x8a80] ;  /* 0x008a8000011a7983 */ /* 0x000ee20000300a00 */
[----:B------:R-:W3:Y:S07]  /*a1a60*/  LDL.LU.64 R24, [R1+0x8a78] ;  /* 0x008a780001187983 */ /* 0x000eee0000300a00 */
        /* <DEDUP_REMOVED lines=9> */
[----:B0-----:R-:W3:Y:S01]  /*a1b00*/  LDL.LU.64 R4, [R1+0x8a58] ;  /* 0x008a580001047983 */ /* 0x001ee20000300a00 */
[C---:B--2---:R-:W-:Y:S08]  /*a1b10*/  HMMA.16816.F32 R16, R20.reuse, R12, R16 ;  /* 0x0000000c1410723c */ /* 0x044ff00000001810 */
[----:B---3--:R-:W-:Y:S01]  /*a1b20*/  HMMA.16816.F32 R4, R20, R4, R24 ;  /* 0x000000041404723c */ /* 0x008fe20000001818 */
[----:B------:R-:W2:Y:S01]  /*a1b30*/  LDL.LU R26, [R1+0x8a50] ;  /* 0x008a5000011a7983 */ /* 0x000ea20000300800 */
[----:B------:R-:W3:Y:S11]  /*a1b40*/  LDL.LU.64 R24, [R1+0x8a48] ;  /* 0x008a480001187983 */ /* 0x000ef60000300a00 */
[----:B------:R-:W-:Y:S10]  /*a1b50*/  @!UPT UIADD3 URZ, URZ, URZ, URZ ;  /* 0x0000003f3f3ff290 */ /* 0x000ff4000fffe03f */
[----:B------:R-:W-:Y:S01]  /*a1b60*/  STL.64 [R1+0x320], R4 ;  /* 0x0003200401007387 */ /* 0x000fe20000100a00 */
[----:B------:R0:W-:Y:S03]  /*a1b70*/  STL.64 [R1+0x328], R6 ;  /* 0x0003280601007387 */ /* 0x0001e60000100a00 */
[----:B0-----:R-:W4:Y:S01]  /*a1b80*/  LDL.LU.64 R6, [R1+0x8a40] ;  /* 0x008a400001067983 */ /* 0x001f220000300a00 */
[----:B------:R0:W-:Y:S02]  /*a1b90*/  STL.64 [R1+0x310], R16 ;  /* 0x0003101001007387 */ /* 0x0001e40000100a00 */
[----:B------:R1:W-:Y:S01]  /*a1ba0*/  STL.64 [R1+0x318], R18 ;  /* 0x0003181201007387 */ /* 0x0003e20000100a00 */
[----:B0-----:R-:W2:Y:S01]  /*a1bb0*/  LDL.LU R16, [R1+0x2b0] ;  /* 0x0002b00001107983 */ /* 0x001ea20000300800 */
[----:B------:R-:W2:Y:S02]  /*a1bc0*/  LDL.LU R17, [R1+0x2b4] ;  /* 0x0002b40001117983 */ /* 0x000ea40000300800 */
        /* <DEDUP_REMOVED lines=25> */
[----:B------:R4:W-:Y:S02]  /*a1d60*/  STL.64 [R1+0x8a00], R4 ;  /* 0x008a000401007387 */ /* 0x0009e40000100a00 */
[----:B----4-:R-:W-:Y:S02]  /*a1d70*/  IMAD.MOV.U32 R4, RZ, RZ, R7 ;  /* 0x000000ffff047224 */ /* 0x010fe400078e0007 */
[----:B------:R-:W-:-:S05]  /*a1d80*/  IMAD.MOV.U32 R5, RZ, RZ, R6 ;  /* 0x000000ffff057224 */ /* 0x000fca00078e0006 */
[----:B------:R-:W-:Y:S04]  /*a1d90*/  STL.64 [R1+0x8a18], R4 ;  /* 0x008a180401007387 */ /* 0x000fe80000100a00 */
        /* <DEDUP_REMOVED lines=24> */
[----:B------:R-:W4:Y:S04]  /*a1f20*/  LDL.64 R8, [R1] ;  /* 0x0000000001087983 */ /* 0x000f280000100a00 */
[----:B----4-:R0:W-:Y:S04]  /*a1f30*/  STL.64 [R1+0x8978], R8 ;  /* 0x0089780801007387 */ /* 0x0101e80000100a00 */
[----:B0-----:R-:W4:Y:S01]  /*a1f40*/  LDL.64 R8, [R1+0x10] ;  /* 0x0000100001087983 */ /* 0x001f220000100a00 */
[----:B------:R-:W-:-:S02]  /*a1f50*/  IMAD.MOV.U32 R27, RZ, RZ, R12 ;  /* 0x000000ffff1b7224 */ /* 0x000fc400078e000c */
[----:B------:R-:W-:Y:S01]  /*a1f60*/  IMAD.MOV.U32 R3, RZ, RZ, R13 ;  /* 0x000000ffff037224 */ /* 0x000fe200078e000d */
[----:B----4-:R0:W-:Y:S04]  /*a1f70*/  STL.64 [R1+0x8990], R8 ;  /* 0x0089900801007387 */ /* 0x0101e80000100a00 */
[----:B0-----:R-:W4:Y:S01]  /*a1f80*/  LDL.64 R8, [R1+0x20] ;  /* 0x0000200001087983 */ /* 0x001f220000100a00 */
[----:B------:R-:W4:Y:S02]  /*a1f90*/  LDL.LU R12, [R1+0x280] ;  /* 0x00028000010c7983 */ /* 0x000f240000300800 */
[----:B------:R-:W4:Y:S02]  /*a1fa0*/  LDL.LU R13, [R1+0x284] ;  /* 0x00028400010d7983 */ /* 0x000f240000300800 */
[----:B------:R-:W4:Y:S01]  /*a1fb0*/  LDL.LU R14, [R1+0x288] ;  /* 0x00028800010e7983 */ /* 0x000f220000300800 */
[----:B------:R-:W4:Y:S01]  /*a1fc0*/  LDL.LU R15, [R1+0x28c] ;  /* 0x00028c00010f7983 */ /* 0x000f220000300800 */
[----:B---3--:R-:W-:-:S02]  /*a1fd0*/  IMAD.MOV.U32 R4, RZ, RZ, R2 ;  /* 0x000000ffff047224 */ /* 0x008fc400078e0002 */
[----:B------:R-:W-:-:S07]  /*a1fe0*/  IMAD.MOV.U32 R5, RZ, RZ, R0 ;  /* 0x000000ffff057224 */ /* 0x000fce00078e0000 */
[C---:B--2---:R-:W-:Y:S01]  /*a1ff0*/  HMMA.16816.F32 R4, R20.reuse, R4, R16 ;  /* 0x000000041404723c */ /* 0x044fe20000001810 */
[----:B----4-:R-:W-:Y:S01]  /*a2000*/  STL.64 [R1+0x8970], R14 ;  /* 0x0089700e01007387 */ /* 0x010fe20000100a00 */
        /* <DEDUP_REMOVED lines=12> */
[----:B------:R-:W3:Y:S02]  /*a20d0*/  LDL.LU.64 R18, [R1+0x8a28] ;  /* 0x008a280001127983 */ /* 0x000ee40000300a00 */
[----:B------:R-:W3:Y:S02]  /*a20e0*/  LDL.LU.64 R16, [R1+0x8a20] ;  /* 0x008a200001107983 */ /* 0x000ee40000300a00 */
        /* <DEDUP_REMOVED lines=67> */
[----:B0-----:R-:W4:Y:S01]  /*a2520*/  LDL.64 R16, [R1+0x150] ;  /* 0x0001500001107983 */ /* 0x001f220000100a00 */
[C---:B---3--:R-:W-:Y:S03]  /*a2530*/  HMMA.16816.F32 R12, R4.reuse, R8, R12 ;  /* 0x00000008040c723c */ /* 0x048fe6000000180c */
[----:B----4-:R0:W-:Y:S04]  /*a2540*/  STL.64 [R1+0x8920], R16 ;  /* 0x0089201001007387 */ /* 0x0101e80000100a00 */
[----:B0-----:R-:W3:Y:S11]  /*a2550*/  LDL.64 R16, [R1+0x30] ;  /* 0x0000300001107983 */ /* 0x001ef60000100a00 */
[----:B------:R-:W-:Y:S05]  /*a2560*/  @!UPT UIADD3 URZ, URZ, URZ, URZ ;  /* 0x0000003f3f3ff290 */ /* 0x000fea000fffe03f */
[----:B------:R-:W-:Y:S02]  /*a2570*/  STL.64 [R1+0x290], R12 ;  /* 0x0002900c01007387 */ /* 0x000fe40000100a00 */
[----:B------:R0:W-:Y:S02]  /*a2580*/  STL.64 [R1+0x298], R14 ;  /* 0x0002980e01007387 */ /* 0x0001e40000100a00 */
[----:B0-----:R-:W4:Y:S01]  /*a2590*/  LDL.LU.64 R14, [R1+0x8970] ;  /* 0x00897000010e7983 */ /* 0x001f220000300a00 */
[----:B------:R-:W4:Y:S02]  /*a25a0*/  LDL.LU.64 R12, [R1+0x8968] ;  /* 0x00896800010c7983 */ /* 0x000f240000300a00 */
[----:B------:R-:W-:Y:S02]  /*a25b0*/  IMAD.MOV.U32 R27, RZ, RZ, R8 ;  /* 0x000000ffff1b7224 */ /* 0x000fe400078e0008 */
[----:B------:R-:W-:Y:S01]  /*a25c0*/  IMAD.MOV.U32 R11, RZ, RZ, R9 ;  /* 0x000000ffff0b7224 */ /* 0x000fe200078e0009 */
[----:B------:R-:W2:Y:S01]  /*a25d0*/  LDL.LU R10, [R1+0x8960] ;  /* 0x00896000010a7983 */ /* 0x000ea20000300800 */
[----:B------:R-:W2:Y:S01]  /*a25e0*/  LDL.LU.64 R8, [R1+0x8958] ;  /* 0x0089580001087983 */ /* 0x000ea20000300a00 */
[C---:B----4-:R-:W-:Y:S11]  /*a25f0*/  HMMA.16816.F32 R12, R4.reuse, R24, R12 ;  /* 0x00000018040c723c */ /* 0x050ff6000000180c */
[----:B------:R-:W-:Y:S11]  /*a2600*/  @!UPT UIADD3 URZ, URZ, URZ, URZ ;  /* 0x0000003f3f3ff290 */ /* 0x000ff6000fffe03f */
[----:B------:R-:W-:Y:S01]  /*a2610*/  @!UPT UIADD3 URZ, URZ, URZ, URZ ;  /* 0x0000003f3f3ff290 */ /* 0x000fe2000fffe03f */
[----:B------:R-:W-:Y:S01]  /*a2620*/  STL.64 [R1+0x280], R12 ;  /* 0x0002800c01007387 */ /* 0x000fe20000100a00 */
[----:B------:R0:W-:Y:S03]  /*a2630*/  STL.64 [R1+0x288], R14 ;  /* 0x0002880e01007387 */ /* 0x0001e60000100a00 */
[----:B0-----:R-:W4:Y:S01]  /*a2640*/  LDL.LU.64 R14, [R1+0x8950] ;  /* 0x00895000010e7983 */ /* 0x001f220000300a00 */
[----:B------:R-:W2:Y:S02]  /*a2650*/  LDL.LU.64 R12, [R1+0x8948] ;  /* 0x00894800010c7983 */ /* 0x000ea40000300a00 */
[----:B------:R-:W-:Y:S02]  /*a2660*/  STL [R1+0x88c0], R26 ;  /* 0x0088c01a01007387 */ /* 0x000fe40000100800 */
[----:B------:R0:W-:Y:S01]  /*a2670*/  STL.64 [R1+0x88b8], R24 ;  /* 0x0088b81801007387 */ /* 0x0001e20000100a00 */
[----:B------:R1:W-:Y:S04]  /*a2680*/  STL [R1+0x8918], R27 ;  /* 0x0089181b01007387 */ /* 0x0003e80000100800 */
[----:B0-----:R-:W3:Y:S01]  /*a2690*/  LDL.LU R24, [R1+0x670] ;  /* 0x0006700001187983 */ /* 0x001ee20000300800 */
[----:B------:R-:W3:Y:S02]  /*a26a0*/  LDL.LU R25, [R1+0x674] ;  /* 0x0006740001197983 */ /* 0x000ee40000300800 */
[----:B------:R-:W3:Y:S02]  /*a26b0*/  LDL.LU R26, [R1+0x678] ;  /* 0x00067800011a7983 */ /* 0x000ee40000300800 */
[----:B-1----:R-:W3:Y:S01]  /*a26c0*/  LDL.LU R27, [R1+0x67c] ;  /* 0x00067c00011b7983 */ /* 0x002ee20000300800 */
[C---:B--2---:R-:W-:Y:S01]  /*a26d0*/  HMMA.16816.F32 R20, R4.reuse, R12, R20 ;  /* 0x0000000c0414723c */ /* 0x044fe20000001814 */
[----:B---3--:R-:W-:Y:S01]  /*a26e0*/  STL.64 [R1+0x8930], R26 ;  /* 0x0089301a01007387 */ /* 0x008fe20000100a00 */
        /* <DEDUP_REMOVED lines=17> */
[----:B------:R-:W-:Y:S02]  /*a2800*/  STL.64 [R1+0x268], R22 ;  /* 0x0002681601007387 */ /* 0x000fe40000100a00 */
[----:B------:R-:W0:Y:S04]  /*a2810*/  LDSM.16.MT88.4 R20, [R10+0x20300] ;  /* 0x020300000a14783b */ /* 0x000e280000004200 */
[----:B------:R-:W-:Y:S01]  /*a2820*/  STL [R1+0x87f8], R10 ;  /* 0x0087f80a01007387 */ /* 0x000fe20000100800 */
[----:B------:R-:W-:Y:S04]  /*a2830*/  STL.64 [R1+0x87f0], R8 ;  /* 0x0087f00801007387 */ /* 0x000fe80000100a00 */
[----:B0-----:R-:W-:Y:S01]  /*a2840*/  STL.64 [R1+0x8718], R22 ;  /* 0x0087181601007387 */ /* 0x001fe20000100a00 */
[----:B------:R0:W-:Y:S03]  /*a2850*/  STL.64 [R1+0x8710], R20 ;  /* 0x0087101401007387 */ /* 0x0001e60000100a00 */
[----:B0-----:R-:W3:Y:S01]  /*a2860*/  LDL.LU.64 R20, [R1+0xd0] ;  /* 0x0000d00001147983 */ /* 0x001ee20000300a00 */
        /* <DEDUP_REMOVED lines=10> */
[----:B---3--:R0:W-:Y:S04]  /*a2910*/  STL.64 [R1+0x88e0], R20 ;  /* 0x0088e01401007387 */ /* 0x0081e80000100a00 */
[----:B0-----:R-:W3:Y:S01]  /*a2920*/  LDL.LU R20, [R1+0x660] ;  /* 0x0006600001147983 */ /* 0x001ee20000300800 */
[----:B------:R-:W3:Y:S02]  /*a2930*/  LDL.LU R21, [R1+0x664] ;  /* 0x0006640001157983 */ /* 0x000ee40000300800 */
[----:B------:R-:W3:Y:S02]  /*a2940*/  LDL.LU R22, [R1+0x668] ;  /* 0x0006680001167983 */ /* 0x000ee40000300800 */
[----:B------:R-:W3:Y:S01]  /*a2950*/  LDL.LU R23, [R1+0x66c] ;  /* 0x00066c0001177983 */ /* 0x000ee20000300800 */
[----:B------:R-:W-:Y:S01]  /*a2960*/  STL [R1+0x87d0], R28 ;  /* 0x0087d01c01007387 */ /* 0x000fe20000100800 */
[----:B--2---:R-:W-:Y:S01]  /*a2970*/  HMMA.16816.F32 R24, R4, R16, R24 ;  /* 0x000000100418723c */ /* 0x004fe20000001818 */
[----:B------:R-:W-:-:S02]  /*a2980*/  IMAD.MOV.U32 R29, RZ, RZ, R17 ;  /* 0x000000ffff1d7224 */ /* 0x000fc400078e0011 */
[----:B----4-:R-:W-:Y:S02]  /*a2990*/  IMAD.MOV.U32 R2, RZ, RZ, R12 ;  /* 0x000000ffff027224 */ /* 0x010fe400078e000c */
[----:B------:R-:W-:Y:S11]  /*a29a0*/  IMAD.MOV.U32 R0, RZ, RZ, R13 ;  /* 0x000000ffff007224 */ /* 0x000ff600078e000d */
[----:B------:R-:W-:Y:S07]  /*a29b0*/  @!UPT UIADD3 URZ, URZ, URZ, URZ ;  /* 0x0000003f3f3ff290 */ /* 0x000fee000fffe03f */
[----:B------:R-:W-:Y:S01]  /*a29c0*/  STL.64 [R1+0x670], R24 ;  /* 0x0006701801007387 */ /* 0x000fe20000100a00 */
[----:B------:R0:W-:Y:S03]  /*a29d0*/  STL.64 [R1+0x678], R26 ;  /* 0x0006781a01007387 */ /* 0x0001e60000100a00 */
[----:B0-----:R-:W2:Y:S01]  /*a29e0*/  LDL.LU R27, [R1+0x8918] ;  /* 0x00891800011b7983 */ /* 0x001ea20000300800 */
[----:B------:R-:W4:Y:S02]  /*a29f0*/  LDL.LU.64 R18, [R1+0x8910] ;  /* 0x0089100001127983 */ /* 0x000f240000300a00 */
[----:B------:R-:W2:Y:S02]  /*a2a00*/  LDL.LU.64 R16, [R1+0x8908] ;  /* 0x0089080001107983 */ /* 0x000ea40000300a00 */
[----:B------:R-:W-:Y:S01]  /*a2a10*/  STL [R1+0x87d8], R29 ;  /* 0x0087d81d01007387 */ /* 0x000fe20000100800 */
[----:B---3--:R-:W-:Y:S11]  /*a2a20*/  HMMA.16816.F32 R20, R4, R12, R20 ;  /* 0x0000000c0414723c */ /* 0x008ff60000001814 */
[----:B------:R-:W-:Y:S11]  /*a2a30*/  @!UPT UIADD3 URZ, URZ, URZ, URZ ;  /* 0x0000003f3f3ff290 */ /* 0x000ff6000fffe03f */
[----:B------:R-:W-:Y:S01]  /*a2a40*/  @!UPT UIADD3 URZ, URZ, URZ, URZ ;  /* 0x0000003f3f3ff290 */ /* 0x000fe2000fffe03f */
[----:B------:R-:W-:Y:S01]  /*a2a50*/  STL.64 [R1+0x660], R20 ;  /* 0x0006601401007387 */ /* 0x000fe20000100a00 */
[----:B------:R-:W-:Y:S02]  /*a2a60*/  STL.64 [R1+0x668], R22 ;  /* 0x0006681601007387 */ /* 0x000fe40000100a00 */
[----:B------:R-:W3:Y:S02]  /*a2a70*/  LDL.LU R12, [R1+0x5c0] ;  /* 0x0005c000010c7983 */ /* 0x000ee40000300800 */
[----:B------:R-:W3:Y:S01]  /*a2a80*/  LDL.LU R13, [R1+0x5c4] ;  /* 0x0005c400010d7983 */ /* 0x000ee20000300800 */
[----:B------:R-:W2:Y:S01]  /*a2a90*/  LDL.LU R14, [R1+0x5c8] ;  /* 0x0005c800010e7983 */ /* 0x000ea20000300800 */
[----:B------:R-:W2:Y:S03]  /*a2aa0*/  LDL.LU R15, [R1+0x5cc] ;  /* 0x0005cc00010f7983 */ /* 0x000ea60000300800 */
[----:B--2---:R-:W-:Y:S01]  /*a2ab0*/  STL.64 [R1+0x8818], R14 ;  /* 0x0088180e01007387 */ /* 0x004fe20000100a00 */
[----:B---3--:R0:W-:Y:S02]  /*a2ac0*/  STL.64 [R1+0x8810], R12 ;  /* 0x0088100c01007387 */ /* 0x0081e40000100a00 */
[----:B0-----:R-:W-:-:S02]  /*a2ad0*/  IMAD.MOV.U32 R12, RZ, RZ, R27 ;  /* 0x000000ffff0c7224 */ /* 0x001fc400078e001b */
[----:B------:R-:W-:Y:S01]  /*a2ae0*/  IMAD.MOV.U32 R13, RZ, RZ, R11 ;  /* 0x000000ffff0d7224 */ /* 0x000fe200078e000b */
[----:B------:R-:W2:Y:S04]  /*a2af0*/  LDL.LU R27, [R1+0x8900] ;  /* 0x00890000011b7983 */ /* 0x000ea80000300800 */
[----:B------:R4:W-:Y:S01]  /*a2b00*/  STL.64 [R1+0x8830], R12 ;  /* 0x0088300c01007387 */ /* 0x0009e20000100a00 */
[----:B------:R-:W3:Y:S02]  /*a2b10*/  LDL.LU R8, [R1+0x5b0] ;  /* 0x0005b00001087983 */ /* 0x000ee40000300800 */
[----:B------:R-:W3:Y:S02]  /*a2b20*/  LDL.LU R9, [R1+0x5b4] ;  /* 0x0005b40001097983 */ /* 0x000ee40000300800 */
[----:B------:R-:W2:Y:S01]  /*a2b30*/  LDL.LU R10, [R1+0x5b8] ;  /* 0x0005b800010a7983 */ /* 0x000ea20000300800 */
[----:B------:R-:W2:Y:S01]  /*a2b40*/  LDL.LU R11, [R1+0x5bc] ;  /* 0x0005bc00010b7983 */ /* 0x000ea20000300800 */
[----:B----4-:R-:W-:-:S02]  /*a2b50*/  IMAD.MOV.U32 R12, RZ, RZ, R19 ;  /* 0x000000ffff0c7224 */ /* 0x010fc400078e0013 */
        /* <DEDUP_REMOVED lines=10> */
[----:B------:R0:W-:Y:S04]  /*a2c00*/  STL.64 [R1+0x8870], R12 ;  /* 0x0088700c01007387 */ /* 0x0001e80000100a00 */
[----:B0-----:R-:W4:Y:S04]  /*a2c10*/  LDL.64 R12, [R1+0xe0] ;  /* 0x0000e000010c7983 */ /* 0x001f280000100a00 */
[----:B----4-:R0:W-:Y:S01]  /*a2c20*/  STL.64 [R1+0x8888], R12 ;  /* 0x0088880c01007387 */ /* 0x0101e20000100a00 */
[----:B------:R-:W4:Y:S02]  /*a2c30*/  LDL.LU R16, [R1+0x240] ;  /* 0x0002400001107983 */ /* 0x000f240000300800 */
[----:B------:R-:W4:Y:S02]  /*a2c40*/  LDL.LU R17, [R1+0x244] ;  /* 0x0002440001117983 */ /* 0x000f240000300800 */
[----:B------:R-:W2:Y:S01]  /*a2c50*/  LDL.LU R18, [R1+0x248] ;  /* 0x0002480001127983 */ /* 0x000ea20000300800 */
[----:B------:R-:W2:Y:S04]  /*a2c60*/  LDL.LU R19, [R1+0x24c] ;  /* 0x00024c0001137983 */ /* 0x000ea80000300800 */
[----:B0-----:R-:W2:Y:S04]  /*a2c70*/  LDL.64 R12, [R1+0xf0] ;  /* 0x0000f000010c7983 */ /* 0x001ea80000100a00 */
[----:B--2---:R0:W-:Y:S04]  /*a2c80*/  STL.64 [R1+0x88a0], R12 ;  /* 0x0088a00c01007387 */ /* 0x0041e80000100a00 */
[----:B0-----:R-:W2:Y:S04]  /*a2c90*/  LDL.64 R12, [R1+0x100] ;  /* 0x00010000010c7983 */ /* 0x001ea80000100a00 */
[----:B--2---:R-:W-:Y:S01]  /*a2ca0*/  STL.64 [R1+0x88c8], R12 ;  /* 0x0088c80c01007387 */ /* 0x004fe20000100a00 */
[----:B------:R-:W-:Y:S02]  /*a2cb0*/  STL.64 [R1+0x8880], R18 ;  /* 0x0088801201007387 */ /* 0x000fe40000100a00 */
[----:B----4-:R0:W-:Y:S02]  /*a2cc0*/  STL.64 [R1+0x8878], R16 ;  /* 0x0088781001007387 */ /* 0x0101e40000100a00 */
        /* <DEDUP_REMOVED lines=14> */
[----:B------:R-:W-:Y:S02]  /*a2db0*/  STL.64 [R1+0x88d8], R14 ;  /* 0x0088d80e01007387 */ /* 0x000fe40000100a00 */
[----:B------:R0:W-:Y:S02]  /*a2dc0*/  STL.64 [R1+0x88d0], R12 ;  /* 0x0088d00c01007387 */ /* 0x0001e40000100a00 */
[----:B0-----:R-:W2:Y:S04]  /*a2dd0*/  LDL.64 R12, [R1+0x120] ;  /* 0x00012000010c7983 */ /* 0x001ea80000100a00 */
[----:B--2---:R0:W-:Y:S04]  /*a2de0*/  STL.64 [R1+0x88f8], R12 ;  /* 0x0088f80c01007387 */ /* 0x0041e80000100a00 */
[----:B0-----:R-:W2:Y:S01]  /*a2df0*/  LDL.LU R12, [R1+0x650] ;  /* 0x00065000010c7983 */ /* 0x001ea20000300800 */
[----:B------:R-:W2:Y:S02]  /*a2e00*/  LDL.LU R13, [R1+0x654] ;  /* 0x00065400010d7983 */ /* 0x000ea40000300800 */
[----:B------:R-:W2:Y:S02]  /*a2e10*/  LDL.LU R14, [R1+0x658] ;  /* 0x00065800010e7983 */ /* 0x000ea40000300800 */
[----:B------:R-:W2:Y:S01]  /*a2e20*/  LDL.LU R15, [R1+0x65c] ;  /* 0x00065c00010f7983 */ /* 0x000ea20000300800 */
[----:B------:R-:W2:Y:S01]  /*a2e30*/  LDL.64 R24, [R1+0x110] ;  /* 0x0001100001187983 */ /* 0x000ea20000100a00 */
        /* <DEDUP_REMOVED lines=29> */
[----:B------:R-:W4:Y:S09]  /*a3010*/  LDL.LU.64 R12, [R1+0x88f8] ;  /* 0x0088f800010c7983 */ /* 0x000f320000300a00 */
[----:B------:R-:W-:Y:S01]  /*a3020*/  STL.64 [R1+0x650], R20 ;  /* 0x0006501401007387 */ /* 0x000fe20000100a00 */
[----:B------:R0:W-:Y:S04]  /*a3030*/  STL.64 [R1+0x658], R22 ;  /* 0x0006581601007387 */ /* 0x0001e80000100a00 */
[----:B0-----:R-:W4:Y:S01]  /*a3040*/  LDL.LU.64 R22, [R1+0x88f0] ;  /* 0x0088f00001167983 */ /* 0x001f220000300a00 */
[----:B------:R-:W4:Y:S02]  /*a3050*/  LDL.LU.64 R20, [R1+0x88e8] ;  /* 0x0088e80001147983 */ /* 0x000f240000300a00 */
[C---:B----4-:R-:W-:Y:S01]  /*a3060*/  HMMA.16816.F32 R20, R4.reuse, R12, R20 ;  /* 0x0000000c0414723c */ /* 0x050fe20000001814 */
[----:B------:R-:W-:Y:S11]  /*a3070*/  IMAD.MOV.U32 R3, RZ, RZ, R13 ;  /* 0x000000ffff037224 */ /* 0x000ff600078e000d */
[----:B------:R-:W-:Y:S11]  /*a3080*/  @!UPT UIADD3 URZ, URZ, URZ, URZ ;  /* 0x0000003f3f3ff290 */ /* 0x000ff6000fffe03f */
[----:B------:R0:W-:Y:S01]  /*a3090*/  STL.64 [R1+0x640], R20 ;  /* 0x0006401401007387 */ /* 0x0001e20000100a00 */
[----:B------:R1:W-:Y:S03]  /*a30a0*/  STL.64 [R1+0x648], R22 ;  /* 0x0006481601007387 */ /* 0x0003e60000100a00 */
[----:B0-----:R-:W4:Y:S01]  /*a30b0*/  LDL.LU.64 R20, [R1+0x88e0] ;  /* 0x0088e00001147983 */ /* 0x001f220000300a00 */
[----:B-1----:R-:W-:Y:S02]  /*a30c0*/  IMAD.MOV.U32 R22, RZ, RZ, R12 ;  /* 0x000000ffff167224 */ /* 0x002fe400078e000c */
[----:B------:R-:W2:Y:S02]  /*a30d0*/  LDL.LU.64 R14, [R1+0x88d8] ;  /* 0x0088d800010e7983 */ /* 0x000ea40000300a00 */
[----:B------:R-:W2:Y:S01]  /*a30e0*/  LDL.LU.64 R12, [R1+0x88d0] ;  /* 0x0088d000010c7983 */ /* 0x000ea20000300a00 */
[----:B------:R-:W-:Y:S01]  /*a30f0*/  STL [R1+0x87e8], R3 ;  /* 0x0087e80301007387 */ /* 0x000fe20000100800 */
[----:B------:R-:W-:Y:S01]  /*a3100*/  STL [R1+0x87e4], R22 ;  /* 0x0087e41601007387 */ /* 0x000fe20000100800 */
        /* <DEDUP_REMOVED lines=8> */
[----:B------:R-:W3:Y:S01]  /*a3190*/  LDL.LU R26, [R1+0x88c0] ;  /* 0x0088c000011a7983 */ /* 0x000ee20000300800 */
[----:B------:R-:W3:Y:S01]  /*a31a0*/  LDL.LU.64 R24, [R1+0x88b8] ;  /* 0x0088b80001187983 */ /* 0x000ee20000300a00 */
        /* <DEDUP_REMOVED lines=27> */
[----:B------:R-:W3:Y:S01]  /*a3360*/  LDL.LU.64 R12, [R1+0x8870] ;  /* 0x00887000010c7983 */ /* 0x000ee20000300a00 */
[----:B----4-:R-:W-:Y:S03]  /*a3370*/  HMMA.16816.F32 R4, R4, R20, R16 ;  /* 0x000000140404723c */ /* 0x010fe60000001810 */
        /* <DEDUP_REMOVED lines=39> */
[----:B------:R-:W-:Y:S02]  /*a35f0*/  STL [R1+0x87a8], R26 ;  /* 0x0087a81a01007387 */ /* 0x000fe40000100800 */
[----:B------:R-:W-:Y:S01]  /*a3600*/  STL.64 [R1+0x87a0], R24 ;  /* 0x0087a01801007387 */ /* 0x000fe20000100a00 */
[C---:B---3--:R-:W-:Y:S11]  /*a3610*/  HMMA.16816.F32 R8, R16.reuse, R12, R8 ;  /* 0x0000000c1008723c */ /* 0x048ff60000001808 */
[----:B------:R-:W-:Y:S11]  /*a3620*/  @!UPT UIADD3 URZ, URZ, URZ, URZ ;  /* 0x0000003f3f3ff290 */ /* 0x000ff6000fffe03f */
[----:B------:R-:W-:Y:S01]  /*a3630*/  @!UPT UIADD3 URZ, URZ, URZ, URZ ;  /* 0x0000003f3f3ff290 */ /* 0x000fe2000fffe03f */
[----:B------:R-:W-:Y:S01]  /*a3640*/  STL.64 [R1+0x5b0], R8 ;  /* 0x0005b00801007387 */ /* 0x000fe20000100a00 */
[----:B------:R0:W-:Y:S03]  /*a3650*/  STL.64 [R1+0x5b8], R10 ;  /* 0x0005b80a01007387 */ /* 0x0001e60000100a00 */
[----:B0-----:R-:W3:Y:S01]  /*a3660*/  LDL.LU R10, [R1+0x87f8] ;  /* 0x0087f800010a7983 */ /* 0x001ee20000300800 */
[----:B------:R-:W2:Y:S02]  /*a3670*/  LDL.LU.64 R8, [R1+0x87f0] ;  /* 0x0087f00001087983 */ /* 0x000ea40000300a00 */
[----:B----4-:R-:W-:Y:S02]  /*a3680*/  STL.64 [R1+0x86d8], R14 ;  /* 0x0086d80e01007387 */ /* 0x010fe40000100a00 */
[----:B------:R0:W-:Y:S02]  /*a3690*/  STL.64 [R1+0x86d0], R12 ;  /* 0x0086d00c01007387 */ /* 0x0001e40000100a00 */
[----:B0-----:R-:W4:Y:S01]  /*a36a0*/  LDL.LU.64 R12, [R1] ;  /* 0x00000000010c7983 */ /* 0x001f220000300a00 */
[----:B--2---:R-:W-:Y:S03]  /*a36b0*/  HMMA.16816.F32 R4, R16, R8, R4 ;  /* 0x000000081004723c */ /* 0x004fe60000001804 */
[----:B----4-:R-:W-:Y:S11]  /*a36c0*/  STL.64 [R1+0x86f0], R12 ;  /* 0x0086f00c01007387 */ /* 0x010ff60000100a00 */
[----:B------:R-:W-:Y:S09]  /*a36d0*/  @!UPT UIADD3 URZ, URZ, URZ, URZ ;  /* 0x0000003f3f3ff290 */ /* 0x000ff2000fffe03f */
[----:B------:R-:W-:Y:S01]  /*a36e0*/  STL.64 [R1+0x5a0], R4 ;  /* 0x0005a00401007387 */ /* 0x000fe20000100a00 */
[----:B------:R-:W-:Y:S02]  /*a36f0*/  STL.64 [R1+0x5a8], R6 ;  /* 0x0005a80601007387 */ /* 0x000fe40000100a00 */
[----:B---3--:R-:W-:Y:S02]  /*a3700*/  STL [R1+0x86c8], R10 ;  /* 0x0086c80a01007387 */ /* 0x008fe40000100800 */
[----:B------:R0:W-:Y:S01]  /*a3710*/  STL.64 [R1+0x86c0], R8 ;  /* 0x0086c00801007387 */ /* 0x0001e20000100a00 */
[----:B------:R1:W2:Y:S04]  /*a3720*/  LDSM.16.MT88.4 R4, [R10+0x20380] ;  /* 0x020380000a04783b */ /* 0x0002a80000004200 */
[----:B0-----:R-:W3:Y:S01]  /*a3730*/  LDL.LU R8, [R1+0x230] ;  /* 0x0002300001087983 */ /* 0x001ee20000300800 */
[----:B------:R-:W3:Y:S02]  /*a3740*/  LDL.LU R9, [R1+0x234] ;  /* 0x0002340001097983 */ /* 0x000ee40000300800 */
[----:B-1----:R-:W4:Y:S02]  /*a3750*/  LDL.LU R10, [R1+0x238] ;  /* 0x00023800010a7983 */ /* 0x002f240000300800 */
[----:B------:R-:W4:Y:S02]  /*a3760*/  LDL.LU R11, [R1+0x23c] ;  /* 0x00023c00010b7983 */ /* 0x000f240000300800 */
[----:B------:R-:W-:-:S02]  /*a3770*/  IMAD.MOV.U32 R20, RZ, RZ, R3 ;  /* 0x000000ffff147224 */ /* 0x000fc400078e0003 */
[----:B------:R-:W-:Y:S01]  /*a3780*/  IMAD.MOV.U32 R21, RZ, RZ, R22 ;  /* 0x000000ffff157224 */ /* 0x000fe200078e0016 */
[----:B----4-:R-:W-:Y:S01]  /*a3790*/  STL.64 [R1+0x8730], R10 ;  /* 0x0087300a01007387 */ /* 0x010fe20000100a00 */
[----:B---3--:R0:W-:Y:S02]  /*a37a0*/  STL.64 [R1+0x8728], R8 ;  /* 0x0087280801007387 */ /* 0x0081e40000100a00 */
[----:B------:R-:W3:Y:S02]  /*a37b0*/  LDL.LU R3, [R1+0x87e8] ;  /* 0x0087e80001037983 */ /* 0x000ee40000300800 */
        /* <DEDUP_REMOVED lines=9> */
[----:B------:R-:W-:Y:S02]  /*a3850*/  STL.64 [R1+0x8740], R8 ;  /* 0x0087400801007387 */ /* 0x000fe40000100a00 */
[----:B------:R-:W2:Y:S02]  /*a3860*/  LDL.LU R0, [R1+0x87e0] ;  /* 0x0087e00001007983 */ /* 0x000ea40000300800 */
[----:B------:R-:W2:Y:S01]  /*a3870*/  LDL.LU R2, [R1+0x87dc] ;  /* 0x0087dc0001027983 */ /* 0x000ea20000300800 */
        /* <DEDUP_REMOVED lines=10> */
[----:B0-----:R-:W-:-:S03]  /*a3920*/  IMAD.MOV.U32 R20, RZ, RZ, R28 ;  /* 0x000000ffff147224 */ /* 0x001fc600078e001c */
[----:B------:R-:W2:Y:S01]  /*a3930*/  LDL.LU R28, [R1+0x87d0] ;  /* 0x0087d000011c7983 */ /* 0x000ea20000300800 */
[----:B------:R-:W2:Y:S02]  /*a3940*/  LDL.LU R24, [R1+0x560] ;  /* 0x0005600001187983 */ /* 0x000ea40000300800 */
[----:B------:R-:W2:Y:S02]  /*a3950*/  LDL.LU R25, [R1+0x564] ;  /* 0x0005640001197983 */ /* 0x000ea40000300800 */
[----:B------:R-:W-:Y:S01]  /*a3960*/  IMAD.MOV.U32 R21, RZ, RZ, R27 ;  /* 0x000000ffff157224 */ /* 0x000fe200078e001b */
[----:B------:R-:W2:Y:S01]  /*a3970*/  LDL.LU R26, [R1+0x568] ;  /* 0x00056800011a7983 */ /* 0x000ea20000300800 */
[----:B------:R-:W2:Y:S03]  /*a3980*/  LDL.LU R27, [R1+0x56c] ;  /* 0x00056c00011b7983 */ /* 0x000ea60000300800 */
[----:B--2---:R-:W-:Y:S01]  /*a3990*/  STL.64 [R1+0x87b8], R26 ;  /* 0x0087b81a01007387 */ /* 0x004fe20000100a00 */
[----:B------:R0:W-:Y:S03]  /*a39a0*/  STL.64 [R1+0x87b0], R24 ;  /* 0x0087b01801007387 */ /* 0x0001e60000100a00 */
[----:B0-----:R-:W2:Y:S01]  /*a39b0*/  LDL R24, [R1+0x150] ;  /* 0x0001500001187983 */ /* 0x001ea20000100800 */
[----:B------:R-:W-:-:S05]  /*a39c0*/  IMAD.MOV.U32 R25, RZ, RZ, R29 ;  /* 0x000000ffff197224 */ /* 0x000fca00078e001d */
[----:B--2---:R0:W-:Y:S04]  /*a39d0*/  STL.64 [R1+0x87c8], R24 ;  /* 0x0087c81801007387 */ /* 0x0041e80000100a00 */
[----:B0-----:R-:W2:Y:S01]  /*a39e0*/  LDL.LU R24, [R1+0x590] ;  /* 0x0005900001187983 */ /* 0x001ea20000300800 */
[----:B------:R-:W2:Y:S02]  /*a39f0*/  LDL.LU R25, [R1+0x594] ;  /* 0x0005940001197983 */ /* 0x000ea40000300800 */
[----:B------:R-:W2:Y:S02]  /*a3a00*/  LDL.LU R26, [R1+0x598] ;  /* 0x00059800011a7983 */ /* 0x000ea40000300800 */
[----:B------:R-:W2:Y:S01]  /*a3a10*/  LDL.LU R27, [R1+0x59c] ;  /* 0x00059c00011b7983 */ /* 0x000ea20000300800 */
[----:B------:R4:W-:Y:S01]  /*a3a20*/  STL.64 [R1+0x8780], R20 ;  /* 0x0087801401007387 */ /* 0x0009e20000100a00 */
[----:B------:R-:W-:Y:S02]  /*a3a30*/  STL.64 [R1+0x8760], R10 ;  /* 0x0087600a01007387 */ /* 0x000fe40000100a00 */
[----:B------:R0:W-:Y:S02]  /*a3a40*/  STL.64 [R1+0x8758], R8 ;  /* 0x0087580801007387 */ /* 0x0001e40000100a00 */
[----:B----4-:R-:W-:-:S02]  /*a3a50*/  IMAD.MOV.U32 R20, RZ, RZ, R22 ;  /* 0x000000ffff147224 */ /* 0x010fc400078e0016 */
[----:B---3--:R-:W-:Y:S01]  /*a3a60*/  IMAD.MOV.U32 R21, RZ, RZ, R3 ;  /* 0x000000ffff157224 */ /* 0x008fe200078e0003 */
[----:B0-----:R-:W3:Y:S01]  /*a3a70*/  LDL.LU R8, [R1+0x530] ;  /* 0x0005300001087983 */ /* 0x001ee20000300800 */
[----:B------:R-:W3:Y:S02]  /*a3a80*/  LDL.LU R9, [R1+0x534] ;  /* 0x0005340001097983 */ /* 0x000ee40000300800 */
[----:B------:R-:W4:Y:S02]  /*a3a90*/  LDL.LU R10, [R1+0x538] ;  /* 0x00053800010a7983 */ /* 0x000f240000300800 */
[----:B------:R-:W4:Y:S01]  /*a3aa0*/  LDL.LU R11, [R1+0x53c] ;  /* 0x00053c00010b7983 */ /* 0x000f220000300800 */
[----:B------:R0:W-:Y:S04]  /*a3ab0*/  STL.64 [R1+0x8798], R20 ;  /* 0x0087981401007387 */ /* 0x0001e80000100a00 */
[----:B0-----:R-:W2:Y:S01]  /*a3ac0*/  LDL.64 R20, [R1+0x130] ;  /* 0x0001300001147983 */ /* 0x001ea20000100a00 */
[----:B------:R-:W-:-:S03]  /*a3ad0*/  IMAD.MOV.U32 R13, RZ, RZ, R23 ;  /* 0x000000ffff0d7224 */ /* 0x000fc600078e0017 */
[----:B--2---:R0:W-:Y:S04]  /*a3ae0*/  STL.64 [R1+0x87c0], R20 ;  /* 0x0087c01401007387 */ /* 0x0041e80000100a00 */
[----:B0-----:R-:W2:Y:S01]  /*a3af0*/  LDL.LU R20, [R1+0x580] ;  /* 0x0005800001147983 */ /* 0x001ea20000300800 */
[----:B------:R-:W2:Y:S02]  /*a3b00*/  LDL.LU R21, [R1+0x584] ;  /* 0x0005840001157983 */ /* 0x000ea40000300800 */
[----:B------:R-:W2:Y:S02]  /*a3b10*/  LDL.LU R22, [R1+0x588] ;  /* 0x0005880001167983 */ /* 0x000ea40000300800 */
[----:B------:R-:W2:Y:S01]  /*a3b20*/  LDL.LU R23, [R1+0x58c] ;  /* 0x00058c0001177983 */ /* 0x000ea20000300800 */
[----:B----4-:R-:W-:Y:S01]  /*a3b30*/  STL.64 [R1+0x8778], R10 ;  /* 0x0087780a01007387 */ /* 0x010fe20000100a00 */
[----:B---3--:R0:W-:Y:S03]  /*a3b40*/  STL.64 [R1+0x8770], R8 ;  /* 0x0087700801007387 */ /* 0x0081e60000100a00 */
[----:B0-----:R-:W3:Y:S01]  /*a3b50*/  LDL.LU R8, [R1+0x540] ;  /* 0x0005400001087983 */ /* 0x001ee20000300800 */
[----:B------:R-:W3:Y:S02]  /*a3b60*/  LDL.LU R9, [R1+0x544] ;  /* 0x0005440001097983 */ /* 0x000ee40000300800 */
[----:B------:R-:W4:Y:S02]  /*a3b70*/  LDL.LU R10, [R1+0x548] ;  /* 0x00054800010a7983 */ /* 0x000f240000300800 */
[----:B------:R-:W4:Y:S02]  /*a3b80*/  LDL.LU R11, [R1+0x54c] ;  /* 0x00054c00010b7983 */ /* 0x000f240000300800 */
[----:B------:R-:W-:-:S07]  /*a3b90*/  IMAD.MOV.U32 R12, RZ, RZ, R28 ;  /* 0x000000ffff0c7224 */ /* 0x000fce00078e001c */
[C---:B------:R-:W-:Y:S01]  /*a3ba0*/  HMMA.16816.F32 R12, R16.reuse, R12, R24 ;  /* 0x0000000c100c723c */ /* 0x040fe20000001818 */
[----:B----4-:R-:W-:Y:S01]  /*a3bb0*/  STL.64 [R1+0x8790], R10 ;  /* 0x0087900a01007387 */ /* 0x010fe20000100a00 */
[----:B---3--:R0:W-:Y:S03]  /*a3bc0*/  STL.64 [R1+0x8788], R8 ;  /* 0x0087880801007387 */ /* 0x0081e60000100a00 */
[----:B0-----:R-:W3:Y:S01]  /*a3bd0*/  LDL.LU R8, [R1+0x550] ;  /* 0x0005500001087983 */ /* 0x001ee20000300800 */
[----:B------:R-:W3:Y:S02]  /*a3be0*/  LDL.LU R9, [R1+0x554] ;  /* 0x0005540001097983 */ /* 0x000ee40000300800 */
[----:B------:R-:W3:Y:S02]  /*a3bf0*/  LDL.LU R10, [R1+0x558] ;  /* 0x00055800010a7983 */ /* 0x000ee40000300800 */
[----:B------:R-:W3:Y:S01]  /*a3c00*/  LDL.LU R11, [R1+0x55c] ;  /* 0x00055c00010b7983 */ /* 0x000ee20000300800 */
[----:B------:R-:W-:Y:S01]  /*a3c10*/  STL.64 [R1+0x8608], R6 ;  /* 0x0086080601007387 */ /* 0x000fe20000100a00 */
[----:B------:R-:W-:Y:S02]  /*a3c20*/  STL.64 [R1+0x8600], R4 ;  /* 0x0086000401007387 */ /* 0x000fe40000100a00 */
[----:B------:R-:W2:Y:S09]  /*a3c30*/  LDL.LU.64 R24, [R1+0x87c8] ;  /* 0x0087c80001187983 */ /* 0x000eb20000300a00 */
[----:B------:R0:W-:Y:S01]  /*a3c40*/  STL.64 [R1+0x590], R12 ;  /* 0x0005900c01007387 */ /* 0x0001e20000100a00 */
[----:B------:R-:W-:Y:S04]  /*a3c50*/  STL.64 [R1+0x598], R14 ;  /* 0x0005980e01007387 */ /* 0x000fe80000100a00 */
[----:B0-----:R-:W4:Y:S01]  /*a3c60*/  LDL.LU.64 R12, [R1+0x10] ;  /* 0x00001000010c7983 */ /* 0x001f220000300a00 */
[----:B--2---:R-:W-:Y:S03]  /*a3c70*/  HMMA.16816.F32 R24, R16, R24, R20 ;  /* 0x000000181018723c */ /* 0x004fe60000001814 */
[----:B----4-:R0:W-:Y:S04]  /*a3c80*/  STL.64 [R1+0x8708], R12 ;  /* 0x0087080c01007387 */ /* 0x0101e80000100a00 */
[----:B0-----:R-:W2:Y:S01]  /*a3c90*/  LDL.LU R12, [R1+0x570] ;  /* 0x00057000010c7983 */ /* 0x001ea20000300800 */
[----:B------:R-:W2:Y:S02]  /*a3ca0*/  LDL.LU R13, [R1+0x574] ;  /* 0x00057400010d7983 */ /* 0x000ea40000300800 */
[----:B------:R-:W2:Y:S02]  /*a3cb0*/  LDL.LU R14, [R1+0x578] ;  /* 0x00057800010e7983 */ /* 0x000ea40000300800 */
[----:B------:R-:W2:Y:S01]  /*a3cc0*/  LDL.LU R15, [R1+0x57c] ;  /* 0x00057c00010f7983 */ /* 0x000ea20000300800 */
[----:B------:R-:W4:Y:S10]  /*a3cd0*/  LDL.LU.64 R20, [R1+0x87c0] ;  /* 0x0087c00001147983 */ /* 0x000f340000300a00 */
[----:B------:R-:W-:Y:S02]  /*a3ce0*/  STL.64 [R1+0x580], R24 ;  /* 0x0005801801007387 */ /* 0x000fe40000100a00 */
[----:B------:R0:W-:Y:S02]  /*a3cf0*/  STL.64 [R1+0x588], R26 ;  /* 0x0005881a01007387 */ /* 0x0001e40000100a00 */
[----:B0-----:R-:W4:Y:S01]  /*a3d00*/  LDL.LU.64 R26, [R1+0x87b8] ;  /* 0x0087b800011a7983 */ /* 0x001f220000300a00 */
[----:B------:R-:W4:Y:S02]  /*a3d10*/  LDL.LU.64 R24, [R1+0x87b0] ;  /* 0x0087b00001187983 */ /* 0x000f240000300a00 */
[----:B------:R-:W-:-:S02]  /*a3d20*/  IMAD.MOV.U32 R4, RZ, RZ, R2 ;  /* 0x000000ffff047224 */ /* 0x000fc400078e0002 */
[----:B------:R-:W-:-:S07]  /*a3d30*/  IMAD.MOV.U32 R5, RZ, RZ, R0 ;  /* 0x000000ffff057224 */ /* 0x000fce00078e0000 */
[C---:B--2---:R-:W-:Y:S01]  /*a3d40*/  HMMA.16816.F32 R12, R16.reuse, R4, R12 ;  /* 0x00000004100c723c */ /* 0x044fe2000000180c */
[----:B------:R-:W2:Y:S07]  /*a3d50*/  LDL.LU R4, [R1+0x220] ;  /* 0x0002200001047983 */ /* 0x000eae0000300800 */
[----:B----4-:R-:W-:Y:S11]  /*a3d60*/  HMMA.16816.F32 R24, R16, R20, R24 ;  /* 0x000000141018723c */ /* 0x010ff60000001818 */
[----:B------:R-:W-:Y:S04]  /*a3d70*/  @!UPT UIADD3 URZ, URZ, URZ, URZ ;  /* 0x0000003f3f3ff290 */ /* 0x000fe8000fffe03f */
[----:B------:R0:W-:Y:S01]  /*a3d80*/  STL.64 [R1+0x570], R12 ;  /* 0x0005700c01007387 */ /* 0x0001e20000100a00 */
[----:B------:R-:W-:Y:S02]  /*a3d90*/  STL.64 [R1+0x578], R14 ;  /* 0x0005780e01007387 */ /* 0x000fe40000100a00 */
[----:B------:R-:W2:Y:S02]  /*a3da0*/  LDL.LU R5, [R1+0x224] ;  /* 0x0002240001057983 */ /* 0x000ea40000300800 */
[----:B------:R-:W2:Y:S01]  /*a3db0*/  LDL.LU R6, [R1+0x228] ;  /* 0x0002280001067983 */ /* 0x000ea20000300800 */
[----:B------:R-:W2:Y:S04]  /*a3dc0*/  LDL.LU R7, [R1+0x22c] ;  /* 0x00022c0001077983 */ /* 0x000ea80000300800 */
[----:B0-----:R-:W4:Y:S04]  /*a3dd0*/  LDL.LU.64 R12, [R1+0x20] ;  /* 0x00002000010c7983 */ /* 0x001f280000300a00 */
[----:B------:R-:W-:Y:S01]  /*a3de0*/  STL.64 [R1+0x560], R24 ;  /* 0x0005601801007387 */ /* 0x000fe20000100a00 */
[----:B------:R0:W-:Y:S03]  /*a3df0*/  STL.64 [R1+0x568], R26 ;  /* 0x0005681a01007387 */ /* 0x0001e60000100a00 */
[----:B0-----:R-:W2:Y:S01]  /*a3e00*/  LDL.LU R26, [R1+0x87a8] ;  /* 0x0087a800011a7983 */ /* 0x001ea20000300800 */
[----:B------:R-:W3:Y:S02]  /*a3e10*/  LDL.LU.64 R24, [R1+0x87a0] ;  /* 0x0087a00001187983 */ /* 0x000ee40000300a00 */
[----:B------:R-:W-:-:S02]  /*a3e20*/  IMAD.MOV.U32 R27, RZ, RZ, R20 ;  /* 0x000000ffff1b7224 */ /* 0x000fc400078e0014 */
[----:B------:R-:W-:Y:S02]  /*a3e30*/  IMAD.MOV.U32 R29, RZ, RZ, R21 ;  /* 0x000000ffff1d7224 */ /* 0x000fe400078e0015 */
        /* <DEDUP_REMOVED lines=47> */
[----:B---3--:R-:W-:Y:S01]  /*a4130*/  HMMA.16816.F32 R8, R16, R20, R8 ;  /* 0x000000141008723c */ /* 0x008fe20000001808 */
[----:B------:R-:W-:Y:S02]  /*a4140*/  IMAD.MOV.U32 R2, RZ, RZ, R20 ;  /* 0x000000ffff027224 */ /* 0x000fe400078e0014 */
[----:B------:R-:W-:Y:S11]  /*a4150*/  IMAD.MOV.U32 R0, RZ, RZ, R21 ;  /* 0x000000ffff007224 */ /* 0x000ff600078e0015 */
[----:B------:R-:W-:Y:S09]  /*a4160*/  @!UPT UIADD3 URZ, URZ, URZ, URZ ;  /* 0x0000003f3f3ff290 */ /* 0x000ff2000fffe03f */
[----:B------:R0:W-:Y:S01]  /*a4170*/  STL.64 [R1+0x230], R8 ;  /* 0x0002300801007387 */ /* 0x0001e20000100a00 */
[----:B------:R3:W-:Y:S02]  /*a4180*/  STL.64 [R1+0x238], R10 ;  /* 0x0002380a01007387 */ /* 0x0007e40000100a00 */
[----:B-1----:R-:W4:Y:S02]  /*a4190*/  LDL.LU.64 R22, [R1+0x8718] ;  /* 0x0087180001167983 */ /* 0x002f240000300a00 */
[----:B------:R-:W4:Y:S01]  /*a41a0*/  LDL.LU.64 R20, [R1+0x8710] ;  /* 0x0087100001147983 */ /* 0x000f220000300a00 */
[----:B------:R-:W2:Y:S01]  /*a41b0*/  LDL.LU R16, [R1+0x1f0] ;  /* 0x0001f00001107983 */ /* 0x000ea20000300800 */
[----:B------:R-:W2:Y:S02]  /*a41c0*/  LDL.LU R17, [R1+0x1f4] ;  /* 0x0001f40001117983 */ /* 0x000ea40000300800 */
[----:B------:R-:W2:Y:S02]  /*a41d0*/  LDL.LU R18, [R1+0x1f8] ;  /* 0x0001f80001127983 */ /* 0x000ea40000300800 */
[----:B------:R-:W2:Y:S01]  /*a41e0*/  LDL.LU R19, [R1+0x1fc] ;  /* 0x0001fc0001137983 */ /* 0x000ea20000300800 */
[----:B0-----:R-:W2:Y:S01]  /*a41f0*/  LDL.LU R8, [R1+0x1e0] ;  /* 0x0001e00001087983 */ /* 0x001ea20000300800 */
[----:B------:R-:W2:Y:S02]  /*a4200*/  LDL.LU R9, [R1+0x1e4] ;  /* 0x0001e40001097983 */ /* 0x000ea40000300800 */
[----:B---3--:R-:W3:Y:S02]  /*a4210*/  LDL.LU R10, [R1+0x1e8] ;  /* 0x0001e800010a7983 */ /* 0x008ee40000300800 */
[----:B------:R-:W3:Y:S02]  /*a4220*/  LDL.LU R11, [R1+0x1ec] ;  /* 0x0001ec00010b7983 */ /* 0x000ee40000300800 */
[----:B------:R-:W-:Y:S01]  /*a4230*/  IMAD.MOV.U32 R3, RZ, RZ, R13 ;  /* 0x000000ffff037224 */ /* 0x000fe200078e000d */
[C---:B----4-:R-:W-:Y:S11]  /*a4240*/  HMMA.16816.F32 R4, R20.reuse, R12, R4 ;  /* 0x0000000c1404723c */ /* 0x050ff60000001804 */
[----:B------:R-:W-:Y:S11]  /*a4250*/  @!UPT UIADD3 URZ, URZ, URZ, URZ ;  /* 0x0000003f3f3ff290 */ /* 0x000ff6000fffe03f */
[----:B------:R-:W-:Y:S01]  /*a4260*/  @!UPT UIADD3 URZ, URZ, URZ, URZ ;  /* 0x0000003f3f3ff290 */ /* 0x000fe2000fffe03f */
[----:B------:R0:W-:Y:S01]  /*a4270*/  STL.64 [R1+0x220], R4 ;  /* 0x0002200401007387 */ /* 0x0001e20000100a00 */
[----:B------:R1:W-:Y:S02]  /*a4280*/  STL.64 [R1+0x228], R6 ;  /* 0x0002280601007387 */ /* 0x0003e40000100a00 */
[----:B0-----:R-:W-:Y:S02]  /*a4290*/  IMAD.MOV.U32 R4, RZ, RZ, R12 ;  /* 0x000000ffff047224 */ /* 0x001fe400078e000c */
[----:B------:R-:W2:Y:S02]  /*a42a0*/  LDL.LU.64 R12, [R1+0x8708] ;  /* 0x00870800010c7983 */ /* 0x000ea40000300a00 */
[C---:B--2---:R-:W-:Y:S01]  /*a42b0*/  HMMA.16816.F32 R24, R20.reuse, R12, R24 ;  /* 0x0000000c1418723c */ /* 0x044fe20000001818 */
[----:B-1----:R-:W-:Y:S02]  /*a42c0*/  IMAD.MOV.U32 R6, RZ, RZ, R12 ;  /* 0x000000ffff067224 */ /* 0x002fe400078e000c */
        /* <DEDUP_REMOVED lines=14> */
[----:B------:R-:W-:Y:S02]  /*a43b0*/  IMAD.MOV.U32 R7, RZ, RZ, R13 ;  /* 0x000000ffff077224 */ /* 0x000fe400078e000d */
[----:B------:R-:W-:Y:S01]  /*a43c0*/  IMAD.MOV.U32 R28, RZ, RZ, R12 ;  /* 0x000000ffff1c7224 */ /* 0x000fe200078e000c */
[----:B------:R-:W2:Y:S01]  /*a43d0*/  LDL.LU.64 R14, [R1+0x86d8] ;  /* 0x0086d800010e7983 */ /* 0x000ea20000300a00 */
[----:B------:R-:W3:Y:S02]  /*a43e0*/  LDL.LU.64 R12, [R1+0x86d0] ;  /* 0x0086d000010c7983 */ /* 0x000ee40000300a00 */
[----:B------:R-:W-:Y:S02]  /*a43f0*/  STL.64 [R1+0x8678], R6 ;  /* 0x0086780601007387 */ /* 0x000fe40000100a00 */
[----:B------:R4:W-:Y:S02]  /*a4400*/  STL.64 [R1+0x8670], R4 ;  /* 0x0086700401007387 */ /* 0x0009e40000100a00 */
[C---:B----4-:R-:W-:Y:S01]  /*a4410*/  HMMA.16816.F32 R4, R20.reuse, R24, R16 ;  /* 0x000000181404723c */ /* 0x050fe20000001810 */
[----:B------:R-:W4:Y:S07]  /*a4420*/  LDL.LU.64 R16, [R1+0x30] ;  /* 0x0000300001107983 */ /* 0x000f2e0000300a00 */
[C---:B---3--:R-:W-:Y:S01]  /*a4430*/  HMMA.16816.F32 R8, R20.reuse, R12, R8 ;  /* 0x0000000c1408723c */ /* 0x048fe20000001808 */
[----:B----4-:R-:W-:Y:S11]  /*a4440*/  STL.64 [R1+0x86b8], R16 ;  /* 0x0086b81001007387 */ /* 0x010ff60000100a00 */
[----:B------:R-:W-:Y:S03]  /*a4450*/  @!UPT UIADD3 URZ, URZ, URZ, URZ ;  /* 0x0000003f3f3ff290 */ /* 0x000fe6000fffe03f */
[----:B------:R2:W-:Y:S02]  /*a4460*/  STL.64 [R1+0x1f0], R4 ;  /* 0x0001f00401007387 */ /* 0x0005e40000100a00 */
[----:B------:R-:W-:Y:S02]  /*a4470*/  STL.64 [R1+0x1f8], R6 ;  /* 0x0001f80601007387 */ /* 0x000fe40000100a00 */
[----:B--2---:R-:W-:Y:S02]  /*a4480*/  IMAD.MOV.U32 R4, RZ, RZ, R27 ;  /* 0x000000ffff047224 */ /* 0x004fe400078e001b */
[----:B------:R-:W-:Y:S01]  /*a4490*/  IMAD.MOV.U32 R5, RZ, RZ, R29 ;  /* 0x000000ffff057224 */ /* 0x000fe200078e001d */
[----:B------:R-:W2:Y:S01]  /*a44a0*/  LDL.LU R27, [R1+0x86cc] ;  /* 0x0086cc00011b7983 */ /* 0x000ea20000300800 */
[----:B------:R-:W3:Y:S02]  /*a44b0*/  LDL.LU R16, [R1+0x1d0] ;  /* 0x0001d00001107983 */ /* 0x000ee40000300800 */
[----:B------:R-:W3:Y:S02]  /*a44c0*/  LDL.LU R17, [R1+0x1d4] ;  /* 0x0001d40001117983 */ /* 0x000ee40000300800 */
[----:B------:R-:W3:Y:S01]  /*a44d0*/  LDL.LU R18, [R1+0x1d8] ;  /* 0x0001d80001127983 */ /* 0x000ee20000300800 */
[----:B------:R-:W3:Y:S01]  /*a44e0*/  LDL.LU R19, [R1+0x1dc] ;  /* 0x0001dc0001137983 */ /* 0x000ee20000300800 */
[----:B------:R0:W-:Y:S03]  /*a44f0*/  STL.64 [R1+0x8688], R4 ;  /* 0x0086880401007387 */ /* 0x0001e60000100a00 */
[----:B0-----:R-:W4:Y:S04]  /*a4500*/  LDL.LU.64 R4, [R1+0x140] ;  /* 0x0001400001047983 */ /* 0x001f280000300a00 */
[----:B----4-:R0:W-:Y:S04]  /*a4510*/  STL.64 [R1+0x86a0], R4 ;  /* 0x0086a00401007387 */ /* 0x0101e80000100a00 */
[----:B0-----:R-:W4:Y:S01]  /*a4520*/  LDL.LU.64 R4, [R1+0x150] ;  /* 0x0001500001047983 */ /* 0x001f220000300a00 */
[----:B--2---:R-:W-:Y:S02]  /*a4530*/  STL.64 [R1+0x85b8], R26 ;  /* 0x0085b81a01007387 */ /* 0x004fe40000100a00 */
[----:B------:R0:W-:Y:S02]  /*a4540*/  STL.64 [R1+0x85b0], R24 ;  /* 0x0085b01801007387 */ /* 0x0001e40000100a00 */
[----:B0-----:R-:W2:Y:S01]  /*a4550*/  LDL.LU R24, [R1+0x1c0] ;  /* 0x0001c00001187983 */ /* 0x001ea20000300800 */
[----:B------:R-:W2:Y:S02]  /*a4560*/  LDL.LU R25, [R1+0x1c4] ;  /* 0x0001c40001197983 */ /* 0x000ea40000300800 */
[----:B------:R-:W2:Y:S02]  /*a4570*/  LDL.LU R26, [R1+0x1c8] ;  /* 0x0001c800011a7983 */ /* 0x000ea40000300800 */
[----:B------:R-:W2:Y:S01]  /*a4580*/  LDL.LU R27, [R1+0x1cc] ;  /* 0x0001cc00011b7983 */ /* 0x000ea20000300800 */
[----:B------:R-:W-:Y:S01]  /*a4590*/  STL.64 [R1+0x1e0], R8 ;  /* 0x0001e00801007387 */ /* 0x000fe20000100a00 */
[----:B------:R0:W-:Y:S03]  /*a45a0*/  STL.64 [R1+0x1e8], R10 ;  /* 0x0001e80a01007387 */ /* 0x0001e60000100a00 */
[----:B0-----:R-:W2:Y:S01]  /*a45b0*/  LDL.LU R10, [R1+0x86c8] ;  /* 0x0086c800010a7983 */ /* 0x001ea20000300800 */
[----:B------:R-:W3:Y:S02]  /*a45c0*/  LDL.LU.64 R8, [R1+0x86c0] ;  /* 0x0086c00001087983 */ /* 0x000ee40000300a00 */
        /* <DEDUP_REMOVED lines=22> */
[----:B------:R-:W-:Y:S03]  /*a4730*/  STL.64 [R1+0x1d8], R18 ;  /* 0x0001d81201007387 */ /* 0x000fe60000100a00 */
[----:B0-----:R-:W3:Y:S01]  /*a4740*/  LDL.LU.64 R16, [R1+0x86b8] ;  /* 0x0086b80001107983 */ /* 0x001ee20000300a00 */
[----:B----4-:R-:W-:Y:S01]  /*a4750*/  IMAD.MOV.U32 R11, RZ, RZ, R5 ;  /* 0x000000ffff0b7224 */ /* 0x010fe200078e0005 */
[C---:B---3--:R-:W-:Y:S11]  /*a4760*/  HMMA.16816.F32 R24, R20.reuse, R16, R24 ;  /* 0x000000101418723c */ /* 0x048ff60000001818 */
[----:B------:R-:W-:Y:S11]  /*a4770*/  @!UPT UIADD3 URZ, URZ, URZ, URZ ;  /* 0x0000003f3f3ff290 */ /* 0x000ff6000fffe03f */
[----:B------:R-:W-:Y:S01]  /*a4780*/  @!UPT UIADD3 URZ, URZ, URZ, URZ ;  /* 0x0000003f3f3ff290 */ /* 0x000fe2000fffe03f */
[----:B------:R-:W-:Y:S01]  /*a4790*/  STL.64 [R1+0x1c0], R24 ;  /* 0x0001c01801007387 */ /* 0x000fe20000100a00 */
[----:B------:R0:W-:Y:S02]  /*a47a0*/  STL.64 [R1+0x1c8], R26 ;  /* 0x0001c81a01007387 */ /* 0x0001e40000100a00 */
[----:B0-----:R-:W-:Y:S02]  /*a47b0*/  IMAD.MOV.U32 R27, RZ, RZ, R16 ;  /* 0x000000ffff1b7224 */ /* 0x001fe400078e0010 */
[----:B------:R-:W-:Y:S02]  /*a47c0*/  IMAD.MOV.U32 R26, RZ, RZ, R17 ;  /* 0x000000ffff1a7224 */ /* 0x000fe400078e0011 */
[----:B------:R0:W1:Y:S01]  /*a47d0*/  LDSM.16.MT88.4 R16, [R10+0x24000] ;  /* 0x024000000a10783b */ /* 0x0000620000004200 */
[----:B--2---:R-:W-:Y:S01]  /*a47e0*/  HMMA.16816.F32 R12, R20, R4, R12 ;  /* 0x00000004140c723c */ /* 0x004fe2000000180c */
[----:B0-----:R-:W-:Y:S02]  /*a47f0*/  IMAD.MOV.U32 R10, RZ, RZ, R4 ;  /* 0x000000ffff0a7224 */ /* 0x001fe400078e0004 */
[----:B-1----:R-:W-:Y:S01]  /*a4800*/  STL.64 [R1+0x8498], R18 ;  /* 0x0084981201007387 */ /* 0x002fe20000100a00 */
[----:B------:R0:W-:Y:S02]  /*a4810*/  STL.64 [R1+0x8490], R16 ;  /* 0x0084901001007387 */ /* 0x0001e40000100a00 */
[----:B0-----:R-:W-:-:S02]  /*a4820*/  IMAD.MOV.U32 R16, RZ, RZ, R2 ;  /* 0x000000ffff107224 */ /* 0x001fc400078e0002 */
[----:B------:R-:W-:-:S05]  /*a4830*/  IMAD.MOV.U32 R17, RZ, RZ, R0 ;  /* 0x000000ffff117224 */ /* 0x000fca00078e0000 */
[----:B------:R0:W-:Y:S04]  /*a4840*/  STL.64 [R1+0x8638], R16 ;  /* 0x0086381001007387 */ /* 0x0001e80000100a00 */
        /* <DEDUP_REMOVED lines=20> */
[----:B------:R-:W-:Y:S01]  /*a4990*/  STL [R1+0x857c], R0 ;  /* 0x00857c0001007387 */ /* 0x000fe20000100800 */
[----:B------:R-:W-:Y:S01]  /*a49a0*/  STL [R1+0x8578], R2 ;  /* 0x0085780201007387 */ /* 0x000fe20000100800 */
[C---:B---3--:R-:W-:Y:S03]  /*a49b0*/  HMMA.16816.F32 R4, R20.reuse, R4, R12 ;  /* 0x000000041404723c */ /* 0x048fe6000000180c */
[----:B------:R-:W2:Y:S11]  /*a49c0*/  LDL.LU.64 R12, [R1+0x8680] ;  /* 0x00868000010c7983 */ /* 0x000eb60000300a00 */
[----:B------:R-:W-:Y:S09]  /*a49d0*/  @!UPT UIADD3 URZ, URZ, URZ, URZ ;  /* 0x0000003f3f3ff290 */ /* 0x000ff2000fffe03f */
[----:B------:R-:W-:Y:S01]  /*a49e0*/  STL.64 [R1+0x190], R4 ;  /* 0x0001900401007387 */ /* 0x000fe20000100a00 */
[----:B------:R0:W-:Y:S03]  /*a49f0*/  STL.64 [R1+0x198], R6 ;  /* 0x0001980601007387 */ /* 0x0001e60000100a00 */
[----:B0-----:R-:W3:Y:S01]  /*a4a00*/  LDL.LU.64 R6, [R1+0x8678] ;  /* 0x0086780001067983 */ /* 0x001ee20000300a00 */
[----:B------:R-:W4:Y:S01]  /*a4a10*/  LDL.LU.64 R4, [R1+0x8670] ;  /* 0x0086700001047983 */ /* 0x000f220000300a00 */
[----:B--2---:R-:W-:Y:S01]  /*a4a20*/  HMMA.16816.F32 R16, R20, R12, R16 ;  /* 0x0000000c1410723c */ /* 0x004fe20000001810 */
[----:B------:R-:W-:Y:S02]  /*a4a30*/  IMAD.MOV.U32 R10, RZ, RZ, R12 ;  /* 0x000000ffff0a7224 */ /* 0x000fe400078e000c */
[----:B------:R-:W-:Y:S11]  /*a4a40*/  IMAD.MOV.U32 R29, RZ, RZ, R13 ;  /* 0x000000ffff1d7224 */ /* 0x000ff600078e000d */
[----:B------:R-:W-:Y:S09]  /*a4a50*/  @!UPT UIADD3 URZ, URZ, URZ, URZ ;  /* 0x0000003f3f3ff290 */ /* 0x000ff2000fffe03f */
[----:B------:R-:W-:Y:S01]  /*a4a60*/  STL.64 [R1+0x180], R16 ;  /* 0x0001801001007387 */ /* 0x000fe20000100a00 */
[----:B------:R-:W-:Y:S02]  /*a4a70*/  STL.64 [R1+0x188], R18 ;  /* 0x0001881201007387 */ /* 0x000fe40000100a00 */
[----:B------:R-:W2:Y:S02]  /*a4a80*/  LDL.LU R12, [R1+0x900] ;  /* 0x00090000010c7983 */ /* 0x000ea40000300800 */
[----:B------:R-:W2:Y:S01]  /*a4a90*/  LDL.LU R13, [R1+0x904] ;  /* 0x00090400010d7983 */ /* 0x000ea20000300800 */
[----:B------:R-:W2:Y:S01]  /*a4aa0*/  LDL.LU R14, [R1+0x908] ;  /* 0x00090800010e7983 */ /* 0x000ea20000300800 */
[----:B------:R-:W2:Y:S02]  /*a4ab0*/  LDL.LU R15, [R1+0x90c] ;  /* 0x00090c00010f7983 */ /* 0x000ea40000300800 */
[----:B------:R-:W-:Y:S02]  /*a4ac0*/  IMAD.MOV.U32 R24, RZ, RZ, R28 ;  /* 0x000000ffff187224 */ /* 0x000fe400078e001c */
[----:B---3--:R-:W-:Y:S01]  /*a4ad0*/  IMAD.MOV.U32 R25, RZ, RZ, R7 ;  /* 0x000000ffff197224 */ /* 0x008fe200078e0007 */
[----:B--2---:R-:W-:Y:S01]  /*a4ae0*/  STL.64 [R1+0x85c8], R14 ;  /* 0x0085c80e01007387 */ /* 0x004fe20000100a00 */
[----:B------:R-:W-:Y:S03]  /*a4af0*/  STL.64 [R1+0x85c0], R12 ;  /* 0x0085c00c01007387 */ /* 0x000fe60000100a00 */
[----:B------:R0:W-:Y:S02]  /*a4b00*/  STL.64 [R1+0x85d0], R24 ;  /* 0x0085d01801007387 */ /* 0x0001e40000100a00 */
[----:B0-----:R-:W-:-:S02]  /*a4b10*/  IMAD.MOV.U32 R24, RZ, RZ, R6 ;  /* 0x000000ffff187224 */ /* 0x001fc400078e0006 */
[----:B----4-:R-:W-:-:S05]  /*a4b20*/  IMAD.MOV.U32 R25, RZ, RZ, R5 ;  /* 0x000000ffff197224 */ /* 0x010fca00078e0005 */
[----:B------:R-:W-:Y:S01]  /*a4b30*/  STL.64 [R1+0x85e8], R24 ;  /* 0x0085e81801007387 */ /* 0x000fe20000100a00 */
[----:B------:R-:W2:Y:S02]  /*a4b40*/  LDL.LU R12, [R1+0x910] ;  /* 0x00091000010c7983 */ /* 0x000ea40000300800 */
[----:B------:R-:W2:Y:S02]  /*a4b50*/  LDL.LU R13, [R1+0x914] ;  /* 0x00091400010d7983 */ /* 0x000ea40000300800 */
[----:B------:R-:W3:Y:S01]  /*a4b60*/  LDL.LU R14, [R1+0x918] ;  /* 0x00091800010e7983 */ /* 0x000ee20000300800 */
[----:B------:R-:W3:Y:S01]  /*a4b70*/  LDL.LU R15, [R1+0x91c] ;  /* 0x00091c00010f7983 */ /* 0x000ee20000300800 */
[----:B------:R-:W4:Y:S02]  /*a4b80*/  LDL.LU R16, [R1+0x960] ;  /* 0x0009600001107983 */ /* 0x000f240000300800 */
[----:B------:R-:W4:Y:S02]  /*a4b90*/  LDL.LU R17, [R1+0x964] ;  /* 0x0009640001117983 */ /* 0x000f240000300800 */
[----:B------:R-:W2:Y:S01]  /*a4ba0*/  LDL.LU R18, [R1+0x968] ;  /* 0x0009680001127983 */ /* 0x000ea20000300800 */
[----:B------:R-:W2:Y:S04]  /*a4bb0*/  LDL.LU R19, [R1+0x96c] ;  /* 0x00096c0001137983 */ /* 0x000ea80000300800 */
[----:B--2---:R-:W-:Y:S01]  /*a4bc0*/  STL.64 [R1+0x8648], R18 ;  /* 0x0086481201007387 */ /* 0x004fe20000100a00 */
[----:B----4-:R0:W-:Y:S03]  /*a4bd0*/  STL.64 [R1+0x8640], R16 ;  /* 0x0086401001007387 */ /* 0x0101e60000100a00 */
[----:B0-----:R-:W2:Y:S01]  /*a4be0*/  LDL.LU.64 R16, [R1+0x100] ;  /* 0x0001000001107983 */ /* 0x001ea20000300a00 */
[----:B------:R-:W-:-:S02]  /*a4bf0*/  IMAD.MOV.U32 R24, RZ, RZ, R4 ;  /* 0x000000ffff187224 */ /* 0x000fc400078e0004 */
[----:B------:R-:W-:Y:S01]  /*a4c00*/  IMAD.MOV.U32 R25, RZ, RZ, R3 ;  /* 0x000000ffff197224 */ /* 0x000fe200078e0003 */
[----:B--2---:R0:W-:Y:S04]  /*a4c10*/  STL.64 [R1+0x8658], R16 ;  /* 0x0086581001007387 */ /* 0x0041e80000100a00 */
[----:B0-----:R-:W2:Y:S01]  /*a4c20*/  LDL.LU.64 R16, [R1+0x110] ;  /* 0x0001100001107983 */ /* 0x001ea20000300a00 */
[----:B------:R-:W-:Y:S02]  /*a4c30*/  STL.64 [R1+0x8618], R26 ;  /* 0x0086181a01007387 */ /* 0x000fe40000100a00 */
[----:B------:R0:W-:Y:S02]  /*a4c40*/  STL.64 [R1+0x8610], R24 ;  /* 0x0086101801007387 */ /* 0x0001e40000100a00 */
[----:B0-----:R-:W4:Y:S04]  /*a4c50*/  LDL.LU.64 R24, [R1+0xe0] ;  /* 0x0000e00001187983 */ /* 0x001f280000300a00 */
[----:B----4-:R0:W-:Y:S04]  /*a4c60*/  STL.64 [R1+0x8630], R24 ;  /* 0x0086301801007387 */ /* 0x0101e80000100a00 */
[----:B0-----:R-:W4:Y:S04]  /*a4c70*/  LDL.LU.64 R24, [R1+0xf0] ;  /* 0x0000f00001187983 */ /* 0x001f280000300a00 */
[----:B----4-:R0:W-:Y:S04]  /*a4c80*/  STL.64 [R1+0x8650], R24 ;  /* 0x0086501801007387 */ /* 0x0101e80000100a00 */
        /* <DEDUP_REMOVED lines=10> */
[----:B------:R-:W4:Y:S01]  /*a4d30*/  LDL.LU R4, [R1+0x940] ;  /* 0x0009400001047983 */ /* 0x000f220000300800 */
        /* <DEDUP_REMOVED lines=15> */
[----:B------:R-:W-:Y:S01]  /*a4e30*/  HMMA.16816.F32 R24, R20, R16, R24 ;  /* 0x000000101418723c */ /* 0x000fe20000001818 */
        /* <DEDUP_REMOVED lines=8> */
[----:B------:R-:W-:Y:S09]  /*a4ec0*/  STL [R1+0x8580], R10 ;  /* 0x0085800a01007387 */ /* 0x000ff20000100800 */
[----:B------:R-:W-:Y:S02]  /*a4ed0*/  STL.64 [R1+0x170], R24 ;  /* 0x0001701801007387 */ /* 0x000fe40000100a00 */
[----:B------:R0:W-:Y:S02]  /*a4ee0*/  STL.64 [R1+0x178], R26 ;  /* 0x0001781a01007387 */ /* 0x0001e40000100a00 */
[----:B0-----:R-:W4:Y:S01]  /*a4ef0*/  LDL.LU.64 R26, [R1+0x8668] ;  /* 0x00866800011a7983 */ /* 0x001f220000300a00 */
[----:B------:R-:W4:Y:S02]  /*a4f00*/  LDL.LU.64 R24, [R1+0x8660] ;  /* 0x0086600001187983 */ /* 0x000f240000300a00 */
[----:B------:R-:W4:Y:S02]  /*a4f10*/  LDL.LU.64 R16, [R1+0x8658] ;  /* 0x0086580001107983 */ /* 0x000f240000300a00 */
        /* <DEDUP_REMOVED lines=28> */
[----:B------:R-:W3:Y:S02]  /*a50e0*/  LDL.LU.64 R24, [R1+0x8610] ;  /* 0x0086100001187983 */ /* 0x000ee40000300a00 */
[----:B------:R-:W-:Y:S02]  /*a50f0*/  STL.64 [R1+0x8598], R10 ;  /* 0x0085980a01007387 */ /* 0x000fe40000100a00 */
[----:B------:R0:W-:Y:S02]  /*a5100*/  STL.64 [R1+0x8590], R8 ;  /* 0x0085900801007387 */ /* 0x0001e40000100a00 */
[----:B0-----:R-:W2:Y:S01]  /*a5110*/  LDL.LU R8, [R1+0x8e0] ;  /* 0x0008e00001087983 */ /* 0x001ea20000300800 */
[----:B------:R-:W2:Y:S02]  /*a5120*/  LDL.LU R9, [R1+0x8e4] ;  /* 0x0008e40001097983 */ /* 0x000ea40000300800 */
        /* <DEDUP_REMOVED lines=9> */
[----:B------:R-:W-:Y:S04]  /*a51c0*/  STL.64 [R1+0xa8], R22 ;  /* 0x0000a81601007387 */ /* 0x000fe80000100a00 */
[----:B------:R0:W-:Y:S04]  /*a51d0*/  STL.64 [R1+0x8588], R20 ;  /* 0x0085881401007387 */ /* 0x0001e80000100a00 */
[----:B0-----:R-:W2:Y:S01]  /*a51e0*/  LDL.LU R20, [R1+0x8d0] ;  /* 0x0008d00001147983 */ /* 0x001ea20000300800 */
[----:B------:R-:W2:Y:S02]  /*a51f0*/  LDL.LU R21, [R1+0x8d4] ;  /* 0x0008d40001157983 */ /* 0x000ea40000300800 */
[----:B------:R-:W2:Y:S02]  /*a5200*/  LDL.LU R22, [R1+0x8d8] ;  /* 0x0008d80001167983 */ /* 0x000ea40000300800 */
        /* <DEDUP_REMOVED lines=31> */
[----:B----4-:R0:W-:Y:S02]  /*a5400*/  STL.64 [R1+0x8448], R26 ;  /* 0x0084481a01007387 */ /* 0x0101e40000100a00 */
[----:B------:R-:W4:Y:S01]  /*a5410*/  LDL.LU R24, [R1+0x880] ;  /* 0x0008800001187983 */ /* 0x000f220000300800 */
[----:B------:R-:W4:Y:S04]  /*a5420*/  LDL.LU R25, [R1+0x884] ;  /* 0x0008840001197983 */ /* 0x000f280000300800 */
[----:B0-----:R-:W4:Y:S01]  /*a5430*/  LDL.LU R26, [R1+0x888] ;  /* 0x00088800011a7983 */ /* 0x001f220000300800 */
        /* <DEDUP_REMOVED lines=12> */
[----:B------:R4:W-:Y:S03]  /*a5500*/  STL.64 [R1+0x48], R22 ;  /* 0x0000481601007387 */ /* 0x0009e60000100a00 */
[----:B0-----:R-:W4:Y:S01]  /*a5510*/  LDL.LU.64 R20, [R1+0x8588] ;  /* 0x0085880001147983 */ /* 0x001f220000300a00 */
[----:B---3--:R-:W-:Y:S01]  /*a5520*/  STL.64 [R1+0x8440], R14 ;  /* 0x0084400e01007387 */ /* 0x008fe20000100a00 */
[----:B----4-:R-:W-:Y:S11]  /*a5530*/  HMMA.16816.F32 R20, R4, R20, R24 ;  /* 0x000000140414723c */ /* 0x010ff60000001818 */
[----:B------:R-:W-:Y:S11]  /*a5540*/  @!UPT UIADD3 URZ, URZ, URZ, URZ ;  /* 0x0000003f3f3ff290 */ /* 0x000ff6000fffe03f */
[----:B------:R-:W-:Y:S02]  /*a5550*/  @!UPT UIADD3 URZ, URZ, URZ, URZ ;  /* 0x0000003f3f3ff290 */ /* 0x000fe4000fffe03f */
[----:B------:R-:W-:Y:S02]  /*a5560*/  IMAD.MOV.U32 R13, RZ, RZ, R20 ;  /* 0x000000ffff0d7224 */ /* 0x000fe400078e0014 */
[----:B------:R-:W-:-:S05]  /*a5570*/  IMAD.MOV.U32 R12, RZ, RZ, R21 ;  /* 0x000000ffff0c7224 */ /* 0x000fca00078e0015 */
[----:B------:R0:W-:Y:S04]  /*a5580*/  STL.64 [R1+0x8438], R12 ;  /* 0x0084380c01007387 */ /* 0x0001e80000100a00 */
[----:B0-----:R-:W2:Y:S01]  /*a5590*/  LDL.LU R12, [R1+0x4c0] ;  /* 0x0004c000010c7983 */ /* 0x001ea20000300800 */
[----:B------:R-:W2:Y:S02]  /*a55a0*/  LDL.LU R13, [R1+0x4c4] ;  /* 0x0004c400010d7983 */ /* 0x000ea40000300800 */
[----:B------:R-:W3:Y:S02]  /*a55b0*/  LDL.LU R14, [R1+0x4c8] ;  /* 0x0004c800010e7983 */ /* 0x000ee40000300800 */
[----:B------:R-:W3:Y:S02]  /*a55c0*/  LDL.LU R15, [R1+0x4cc] ;  /* 0x0004cc00010f7983 */ /* 0x000ee40000300800 */
[----:B---3--:R-:W-:Y:S01]  /*a55d0*/  STL.64 [R1+0x8458], R14 ;  /* 0x0084580e01007387 */ /* 0x008fe20000100a00 */
[----:B--2---:R0:W-:Y:S02]  /*a55e0*/  STL.64 [R1+0x8450], R12 ;  /* 0x0084500c01007387 */ /* 0x0041e40000100a00 */
[----:B------:R-:W2:Y:S02]  /*a55f0*/  LDL R26, [R1+0x8] ;  /* 0x00000800011a7983 */ /* 0x000ea40000100800 */
[----:B------:R-:W2:Y:S02]  /*a5600*/  LDL R27, [R1+0xc] ;  /* 0x00000c00011b7983 */ /* 0x000ea40000100800 */
[----:B--2---:R1:W-:Y:S01]  /*a5610*/  STL.64 [R1+0x8460], R26 ;  /* 0x0084601a01007387 */ /* 0x0043e20000100a00 */
[----:B0-----:R-:W2:Y:S02]  /*a5620*/  LDL.LU R12, [R1+0x4d0] ;  /* 0x0004d000010c7983 */ /* 0x001ea40000300800 */
[----:B------:R-:W2:Y:S02]  /*a5630*/  LDL.LU R13, [R1+0x4d4] ;  /* 0x0004d400010d7983 */ /* 0x000ea40000300800 */
[----:B------:R-:W3:Y:S01]  /*a5640*/  LDL.LU R14, [R1+0x4d8] ;  /* 0x0004d800010e7983 */ /* 0x000ee20000300800 */
[----:B------:R-:W3:Y:S04]  /*a5650*/  LDL.LU R15, [R1+0x4dc] ;  /* 0x0004dc00010f7983 */ /* 0x000ee80000300800 */
[----:B---3--:R-:W-:Y:S01]  /*a5660*/  STL.64 [R1+0x8470], R14 ;  /* 0x0084700e01007387 */ /* 0x008fe20000100a00 */
[----:B--2---:R0:W-:Y:S02]  /*a5670*/  STL.64 [R1+0x8468], R12 ;  /* 0x0084680c01007387 */ /* 0x0041e40000100a00 */
[----:B-1----:R-:W2:Y:S02]  /*a5680*/  LDL R26, [R1+0x18] ;  /* 0x00001800011a7983 */ /* 0x002ea40000100800 */
        /* <DEDUP_REMOVED lines=10> */
[----:B--2---:R-:W-:Y:S01]  /*a5730*/  STL.64 [R1+0x84a0], R26 ;  /* 0x0084a01a01007387 */ /* 0x004fe20000100a00 */
[----:B0-----:R-:W2:Y:S02]  /*a5740*/  LDL.LU R12, [R1+0x4f0] ;  /* 0x0004f000010c7983 */ /* 0x001ea40000300800 */
[----:B------:R-:W2:Y:S02]  /*a5750*/  LDL.LU R13, [R1+0x4f4] ;  /* 0x0004f400010d7983 */ /* 0x000ea40000300800 */
[----:B------:R-:W3:Y:S01]  /*a5760*/  LDL.LU R14, [R1+0x4f8] ;  /* 0x0004f800010e7983 */ /* 0x000ee20000300800 */
[----:B------:R-:W3:Y:S01]  /*a5770*/  LDL.LU R15, [R1+0x4fc] ;  /* 0x0004fc00010f7983 */ /* 0x000ee20000300800 */
[----:B------:R-:W-:-:S02]  /*a5780*/  IMAD.MOV.U32 R16, RZ, RZ, R10 ;  /* 0x000000ffff107224 */ /* 0x000fc400078e000a */
[----:B------:R-:W-:Y:S01]  /*a5790*/  IMAD.MOV.U32 R17, RZ, RZ, R0 ;  /* 0x000000ffff117224 */ /* 0x000fe200078e0000 */
[----:B---3--:R-:W-:Y:S01]  /*a57a0*/  STL.64 [R1+0x84b8], R14 ;  /* 0x0084b80e01007387 */ /* 0x008fe20000100a00 */
[----:B--2---:R0:W-:Y:S02]  /*a57b0*/  STL.64 [R1+0x84b0], R12 ;  /* 0x0084b00c01007387 */ /* 0x0041e40000100a00 */
        /* <DEDUP_REMOVED lines=10> */
[----:B----4-:R0:W-:Y:S03]  /*a5860*/  STL.64 [R1+0x84c8], R12 ;  /* 0x0084c80c01007387 */ /* 0x0101e60000100a00 */
[----:B------:R1:W-:Y:S01]  /*a5870*/  STL.64 [R1+0x84d8], R16 ;  /* 0x0084d81001007387 */ /* 0x0003e20000100a00 */
[----:B0-----:R-:W2:Y:S01]  /*a5880*/  LDL.LU R12, [R1+0x850] ;  /* 0x00085000010c7983 */ /* 0x001ea20000300800 */
[----:B------:R-:W2:Y:S02]  /*a5890*/  LDL.LU R13, [R1+0x854] ;  /* 0x00085400010d7983 */ /* 0x000ea40000300800 */
[----:B------:R-:W4:Y:S02]  /*a58a0*/  LDL.LU R14, [R1+0x858] ;  /* 0x00085800010e7983 */ /* 0x000f240000300800 */
[----:B------:R-:W4:Y:S02]  /*a58b0*/  LDL.LU R15, [R1+0x85c] ;  /* 0x00085c00010f7983 */ /* 0x000f240000300800 */
[----:B----4-:R-:W-:Y:S01]  /*a58c0*/  STL.64 [R1+0x84e8], R14 ;  /* 0x0084e80e01007387 */ /* 0x010fe20000100a00 */
[----:B--2---:R0:W-:Y:S02]  /*a58d0*/  STL.64 [R1+0x84e0], R12 ;  /* 0x0084e00c01007387 */ /* 0x0041e40000100a00 */
[----:B-1----:R-:W2:Y:S02]  /*a58e0*/  LDL.LU R16, [R1+0x860] ;  /* 0x0008600001107983 */ /* 0x002ea40000300800 */
[----:B------:R-:W2:Y:S01]  /*a58f0*/  LDL.LU R17, [R1+0x864] ;  /* 0x0008640001117983 */ /* 0x000ea20000300800 */
[----:B------:R-:W4:Y:S01]  /*a5900*/  LDL.LU R18, [R1+0x868] ;  /* 0x0008680001127983 */ /* 0x000f220000300800 */
[----:B------:R-:W4:Y:S02]  /*a5910*/  LDL.LU R19, [R1+0x86c] ;  /* 0x00086c0001137983 */ /* 0x000f240000300800 */
[----:B0-----:R-:W-:-:S02]  /*a5920*/  IMAD.MOV.U32 R12, RZ, RZ, R2 ;  /* 0x000000ffff0c7224 */ /* 0x001fc400078e0002 */
        /* <DEDUP_REMOVED lines=8> */
[----:B------:R-:W4:Y:S01]  /*a59b0*/  LDL.LU R10, [R1+0x8570] ;  /* 0x00857000010a7983 */ /* 0x000f220000300800 */
[----:B------:R-:W4:Y:S03]  /*a59c0*/  LDL.LU R29, [R1+0x856c] ;  /* 0x00856c00011d7983 */ /* 0x000f260000300800 */
[----:B------:R3:W-:Y:S02]  /*a59d0*/  STL.64 [R1+0x8520], R12 ;  /* 0x0085200c01007387 */ /* 0x0007e40000100a00 */
[----:B---3--:R-:W-:-:S02]  /*a59e0*/  IMAD.MOV.U32 R12, RZ, RZ, R0 ;  /* 0x000000ffff0c7224 */ /* 0x008fc400078e0000 */
[----:B------:R-:W3:Y:S01]  /*a59f0*/  LDL.LU R0, [R1+0x8568] ;  /* 0x0085680001007983 */ /* 0x000ee20000300800 */
[----:B--2---:R-:W-:-:S03]  /*a5a00*/  IMAD.MOV.U32 R13, RZ, RZ, R2 ;  /* 0x000000ffff0d7224 */ /* 0x004fc600078e0002 */
[----:B------:R-:W2:Y:S02]  /*a5a10*/  LDL.LU R2, [R1+0x8564] ;  /* 0x0085640001027983 */ /* 0x000ea40000300800 */
[----:B------:R4:W-:Y:S02]  /*a5a20*/  STL.64 [R1+0x8538], R12 ;  /* 0x0085380c01007387 */ /* 0x0009e40000100a00 */
[----:B------:R-:W2:Y:S02]  /*a5a30*/  LDL.LU R16, [R1+0x870] ;  /* 0x0008700001107983 */ /* 0x000ea40000300800 */
[----:B------:R-:W2:Y:S01]  /*a5a40*/  LDL.LU R17, [R1+0x874] ;  /* 0x0008740001117983 */ /* 0x000ea20000300800 */
[----:B------:R-:W2:Y:S01]  /*a5a50*/  LDL.LU R18, [R1+0x878] ;  /* 0x0008780001127983 */ /* 0x000ea20000300800 */
[----:B------:R-:W2:Y:S02]  /*a5a60*/  LDL.LU R19, [R1+0x87c] ;  /* 0x00087c0001137983 */ /* 0x000ea40000300800 */
[----:B----4-:R-:W-:-:S02]  /*a5a70*/  IMAD.MOV.U32 R13, RZ, RZ, R11 ;  /* 0x000000ffff0d7224 */ /* 0x010fc400078e000b */
[----:B------:R-:W-:Y:S02]  /*a5a80*/  IMAD.MOV.U32 R12, RZ, RZ, R10 ;  /* 0x000000ffff0c7224 */ /* 0x000fe400078e000a */
[----:B------:R-:W4:Y:S01]  /*a5a90*/  LDL.LU R10, [R1+0x8560] ;  /* 0x00856000010a7983 */ /* 0x000f220000300800 */
[----:B------:R-:W3:Y:S03]  /*a5aa0*/  LDL.LU R11, [R1+0x855c] ;  /* 0x00855c00010b7983 */ /* 0x000ee60000300800 */
[----:B--2---:R-:W-:Y:S01]  /*a5ab0*/  STL.64 [R1+0x8510], R18 ;  /* 0x0085101201007387 */ /* 0x004fe20000100a00 */
[----:B------:R0:W-:Y:S03]  /*a5ac0*/  STL.64 [R1+0x8508], R16 ;  /* 0x0085081001007387 */ /* 0x0001e60000100a00 */
[----:B0-----:R-:W2:Y:S01]  /*a5ad0*/  LDL.LU R16, [R1+0x890] ;  /* 0x0008900001107983 */ /* 0x001ea20000300800 */
[----:B------:R-:W2:Y:S02]  /*a5ae0*/  LDL.LU R17, [R1+0x894] ;  /* 0x0008940001117983 */ /* 0x000ea40000300800 */
[----:B------:R-:W2:Y:S02]  /*a5af0*/  LDL.LU R18, [R1+0x898] ;  /* 0x0008980001127983 */ /* 0x000ea40000300800 */
[----:B----4-:R-:W-:-:S02]  /*a5b00*/  IMAD.MOV.U32 R19, RZ, RZ, R10 ;  /* 0x000000ffff137224 */ /* 0x010fc400078e000a */
[----:B------:R-:W4:Y:S04]  /*a5b10*/  LDL.LU R10, [R1+0x8558] ;  /* 0x00855800010a7983 */ /* 0x000f280000300800 */
[----:B--2---:R-:W-:Y:S01]  /*a5b20*/  STL.64 [R1+0x8530], R18 ;  /* 0x0085301201007387 */ /* 0x004fe20000100a00 */
[----:B------:R0:W-:Y:S03]  /*a5b30*/  STL.64 [R1+0x8528], R16 ;  /* 0x0085281001007387 */ /* 0x0001e60000100a00 */
[----:B0-----:R-:W2:Y:S01]  /*a5b40*/  LDL.LU R16, [R1+0x8b0] ;  /* 0x0008b00001107983 */ /* 0x001ea20000300800 */
[----:B------:R-:W2:Y:S02]  /*a5b50*/  LDL.LU R17, [R1+0x8b4] ;  /* 0x0008b40001117983 */ /* 0x000ea40000300800 */
[----:B------:R-:W2:Y:S02]  /*a5b60*/  LDL.LU R18, [R1+0x8b8] ;  /* 0x0008b80001127983 */ /* 0x000ea40000300800 */
[----:B------:R-:W2:Y:S02]  /*a5b70*/  LDL.LU R19, [R1+0x8bc] ;  /* 0x0008bc0001137983 */ /* 0x000ea40000300800 */
[----:B------:R-:W-:-:S02]  /*a5b80*/  IMAD.MOV.U32 R8, RZ, RZ, R23 ;  /* 0x000000ffff087224 */ /* 0x000fc400078e0017 */
[----:B---3--:R-:W-:Y:S01]  /*a5b90*/  IMAD.MOV.U32 R24, RZ, RZ, R11 ;  /* 0x000000ffff187224 */ /* 0x008fe200078e000b */
[----:B--2---:R-:W-:Y:S01]  /*a5ba0*/  STL.64 [R1+0x8548], R18 ;  /* 0x0085481201007387 */ /* 0x004fe20000100a00 */
[----:B------:R0:W-:Y:S03]  /*a5bb0*/  STL.64 [R1+0x8540], R16 ;  /* 0x0085401001007387 */ /* 0x0001e60000100a00 */
[----:B0-----:R-:W2:Y:S01]  /*a5bc0*/  LDL.LU R16, [R1+0x8c0] ;  /* 0x0008c00001107983 */ /* 0x001ea20000300800 */
[----:B------:R-:W2:Y:S02]  /*a5bd0*/  LDL.LU R17, [R1+0x8c4] ;  /* 0x0008c40001117983 */ /* 0x000ea40000300800 */
[----:B------:R-:W2:Y:S02]  /*a5be0*/  LDL.LU R18, [R1+0x8c8] ;  /* 0x0008c80001127983 */ /* 0x000ea40000300800 */
[----:B----4-:R-:W-:-:S02]  /*a5bf0*/  IMAD.MOV.U32 R19, RZ, RZ, R10 ;  /* 0x000000ffff137224 */ /* 0x010fc400078e000a */
[----:B------:R-:W3:Y:S01]  /*a5c00*/  LDL.LU R10, [R1+0x8554] ;  /* 0x00855400010a7983 */ /* 0x000ee20000300800 */
[----:B------:R-:W3:Y:S02]  /*a5c10*/  LDL.LU R11, [R1+0x8550] ;  /* 0x00855000010b7983 */ /* 0x000ee40000300800 */
[----:B------:R-:W4:Y:S02]  /*a5c20*/  LDL.LU R25, [R1+0x504] ;  /* 0x0005040001197983 */ /* 0x000f240000300800 */
[----:B------:R-:W4:Y:S01]  /*a5c30*/  LDL.LU R26, [R1+0x508] ;  /* 0x00050800011a7983 */ /* 0x000f220000300800 */
[----:B------:R-:W4:Y:S01]  /*a5c40*/  LDL.LU R27, [R1+0x50c] ;  /* 0x00050c00011b7983 */ /* 0x000f220000300800 */
[----:B------:R0:W-:Y:S03]  /*a5c50*/  STL [R1+0x830c], R8 ;  /* 0x00830c0801007387 */ /* 0x0001e60000100800 */
[----:B0-----:R-:W2:Y:S01]  /*a5c60*/  LDL R8, [R1+0x8f0] ;  /* 0x0008f00001087983 */ /* 0x001ea20000100800 */
[----:B------:R-:W-:-:S05]  /*a5c70*/  IMAD.MOV.U32 R9, RZ, RZ, R22 ;  /* 0x000000ffff097224 */ /* 0x000fca00078e0016 */
[----:B------:R-:W-:Y:S04]  /*a5c80*/  STL [R1+0x8308], R9 ;  /* 0x0083080901007387 */ /* 0x000fe80000100800 */
[----:B--2---:R-:W0:Y:S01]  /*a5c90*/  LDSM.16.MT88.4 R20, [R8+0x24080] ;  /* 0x024080000814783b */ /* 0x004e220000004200 */
[C---:B------:R-:W-:Y:S03]  /*a5ca0*/  HMMA.16816.F32 R12, R4.reuse, R12, R16 ;  /* 0x0000000c040c723c */ /* 0x040fe60000001810 */
[----:B---3--:R-:W-:Y:S01]  /*a5cb0*/  STL.64 [R1+0x8428], R10 ;  /* 0x0084280a01007387 */ /* 0x008fe20000100a00 */
[----:B------:R1:W-:Y:S03]  /*a5cc0*/  STL [R1+0x8424], R8 ;  /* 0x0084240801007387 */ /* 0x0003e60000100800 */
[----:B-1----:R-:W2:Y:S01]  /*a5cd0*/  LDL.LU R8, [R1+0x8a0] ;  /* 0x0008a00001087983 */ /* 0x002ea20000300800 */
[----:B------:R-:W2:Y:S02]  /*a5ce0*/  LDL.LU R9, [R1+0x8a4] ;  /* 0x0008a40001097983 */ /* 0x000ea40000300800 */
[----:B------:R-:W2:Y:S02]  /*a5cf0*/  LDL.LU R10, [R1+0x8a8] ;  /* 0x0008a800010a7983 */ /* 0x000ea40000300800 */
[----:B------:R-:W2:Y:S01]  /*a5d00*/  LDL.LU R11, [R1+0x8ac] ;  /* 0x0008ac00010b7983 */ /* 0x000ea20000300800 */
[----:B0-----:R-:W-:Y:S01]  /*a5d10*/  STL.64 [R1+0x8378], R22 ;  /* 0x0083781601007387 */ /* 0x001fe20000100a00 */
[----:B------:R0:W-:Y:S03]  /*a5d20*/  STL.64 [R1+0x8370], R20 ;  /* 0x0083701401007387 */ /* 0x0001e60000100a00 */
[----:B0-----:R-:W2:Y:S01]  /*a5d30*/  LDL.LU.64 R20, [R1+0x130] ;  /* 0x0001300001147983 */ /* 0x001ea20000300a00 */
[----:B------:R-:W3:Y:S02]  /*a5d40*/  LDL.64 R22, [R1+0x138] ;  /* 0x0001380001167983 */ /* 0x000ee40000100a00 */
[----:B------:R-:W3:Y:S02]  /*a5d50*/  LDL.LU.64 R18, [R1+0x8548] ;  /* 0x0085480001127983 */ /* 0x000ee40000300a00 */
[----:B------:R-:W3:Y:S01]  /*a5d60*/  LDL.LU.64 R16, [R1+0x8540] ;  /* 0x0085400001107983 */ /* 0x000ee20000300a00 */
[----:B------:R0:W-:Y:S01]  /*a5d70*/  STL.64 [R1+0x8c0], R12 ;  /* 0x0008c00c01007387 */ /* 0x0001e20000100a00 */
[----:B------:R3:W-:Y:S03]  /*a5d80*/  STL.64 [R1+0x8c8], R14 ;  /* 0x0008c80e01007387 */ /* 0x0007e60000100a00 */
[----:B0-----:R-:W3:Y:S01]  /*a5d90*/  LDL.LU.64 R12, [R1+0x8538] ;  /* 0x00853800010c7983 */ /* 0x001ee20000300a00 */
[C---:B--2---:R-:W-:Y:S08]  /*a5da0*/  HMMA.16816.F32 R8, R4.reuse, R20, R8 ;  /* 0x000000140408723c */ /* 0x044ff00000001808 */
[C---:B---3--:R-:W-:Y:S01]  /*a5db0*/  HMMA.16816.F32 R12, R4.reuse, R12, R16 ;  /* 0x0000000c040c723c */ /* 0x048fe20000001810 */
[----:B------:R-:W2:Y:S01]  /*a5dc0*/  LDL.LU.64 R18, [R1+0x8530] ;  /* 0x0085300001127983 */ /* 0x000ea20000300a00 */
[----:B------:R-:W2:Y:S11]  /*a5dd0*/  LDL.LU.64 R16, [R1+0x8528] ;  /* 0x0085280001107983 */ /* 0x000eb60000300a00 */
[----:B------:R-:W-:Y:S10]  /*a5de0*/  @!UPT UIADD3 URZ, URZ, URZ, URZ ;  /* 0x0000003f3f3ff290 */ /* 0x000ff4000fffe03f */
[----:B------:R0:W-:Y:S01]  /*a5df0*/  STL.64 [R1+0x8b0], R12 ;  /* 0x0008b00c01007387 */ /* 0x0001e20000100a00 */
[----:B------:R-:W-:Y:S03]  /*a5e00*/  STL.64 [R1+0x8b8], R14 ;  /* 0x0008b80e01007387 */ /* 0x000fe60000100a00 */
[----:B0-----:R-:W2:Y:S01]  /*a5e10*/  LDL.LU.64 R12, [R1+0x8520] ;  /* 0x00852000010c7983 */ /* 0x001ea20000300a00 */
[----:B------:R0:W-:Y:S02]  /*a5e20*/  STL.64 [R1+0x8a0], R8 ;  /* 0x0008a00801007387 */ /* 0x0001e40000100a00 */
[----:B------:R1:W-:Y:S01]  /*a5e30*/  STL.64 [R1+0x8a8], R10 ;  /* 0x0008a80a01007387 */ /* 0x0003e20000100a00 */
[----:B0-----:R-:W3:Y:S01]  /*a5e40*/  LDL.LU R8, [R1+0x4b0] ;  /* 0x0004b00001087983 */ /* 0x001ee20000300800 */
[----:B------:R-:W3:Y:S02]  /*a5e50*/  LDL.LU R9, [R1+0x4b4] ;  /* 0x0004b40001097983 */ /* 0x000ee40000300800 */
[----:B-1----:R-:W3:Y:S02]  /*a5e60*/  LDL.LU R10, [R1+0x4b8] ;  /* 0x0004b800010a7983 */ /* 0x002ee40000300800 */
[----:B------:R-:W3:Y:S01]  /*a5e70*/  LDL.LU R11, [R1+0x4bc] ;  /* 0x0004bc00010b7983 */ /* 0x000ee20000300800 */
[----:B------:R0:W-:Y:S04]  /*a5e80*/  STL.64 [R1+0x83f0], R22 ;  /* 0x0083f01601007387 */ /* 0x0001e80000100a00 */
[----:B0-----:R-:W2:Y:S04]  /*a5e90*/  LDL.64 R22, [R1+0x148] ;  /* 0x0001480001167983 */ /* 0x001ea80000100a00 */
[----:B--2---:R0:W-:Y:S04]  /*a5ea0*/  STL.64 [R1+0x83f8], R22 ;  /* 0x0083f81601007387 */ /* 0x0041e80000100a00 */
[----:B0-----:R-:W2:Y:S04]  /*a5eb0*/  LDL R22, [R1+0x158] ;  /* 0x0001580001167983 */ /* 0x001ea80000100800 */
[----:B------:R-:W2:Y:S01]  /*a5ec0*/  LDL R23, [R1+0x15c] ;  /* 0x00015c0001177983 */ /* 0x000ea20000100800 */
[----:B------:R-:W-:Y:S01]  /*a5ed0*/  HMMA.16816.F32 R12, R4, R12, R16 ;  /* 0x0000000c040c723c */ /* 0x000fe20000001810 */
[----:B------:R-:W-:-:S02]  /*a5ee0*/  IMAD.MOV.U32 R20, RZ, RZ, R3 ;  /* 0x000000ffff147224 */ /* 0x000fc400078e0003 */
[----:B------:R-:W-:Y:S01]  /*a5ef0*/  IMAD.MOV.U32 R21, RZ, RZ, R28 ;  /* 0x000000ffff157224 */ /* 0x000fe200078e001c */
[----:B--2---:R-:W-:Y:S01]  /*a5f00*/  STL.64 [R1+0x8408], R22 ;  /* 0x0084081601007387 */ /* 0x004fe20000100a00 */
[----:B------:R-:W2:Y:S02]  /*a5f10*/  LDL.LU R3, [R1+0x851c] ;  /* 0x00851c0001037983 */ /* 0x000ea40000300800 */
[----:B------:R-:W2:Y:S02]  /*a5f20*/  LDL.LU R28, [R1+0x8518] ;  /* 0x00851800011c7983 */ /* 0x000ea40000300800 */
[----:B------:R-:W2:Y:S01]  /*a5f30*/  LDL.LU.64 R18, [R1+0x8510] ;  /* 0x0085100001127983 */ /* 0x000ea20000300a00 */
[----:B------:R-:W2:Y:S11]  /*a5f40*/  LDL.LU.64 R16, [R1+0x8508] ;  /* 0x0085080001107983 */ /* 0x000eb60000300a00 */
[----:B------:R-:W-:Y:S02]  /*a5f50*/  @!UPT UIADD3 URZ, URZ, URZ, URZ ;  /* 0x0000003f3f3ff290 */ /* 0x000fe4000fffe03f */
[----:B------:R0:W-:Y:S02]  /*a5f60*/  STL.64 [R1+0x890], R12 ;  /* 0x0008900c01007387 */ /* 0x0001e40000100a00 */
[----:B------:R2:W-:Y:S01]  /*a5f70*/  STL.64 [R1+0x898], R14 ;  /* 0x0008980e01007387 */ /* 0x0005e20000100a00 */
        /* <DEDUP_REMOVED lines=8> */
[----:B------:R-:W3:Y:S01]  /*a6000*/  LDL.LU.64 R12, [R1+0x84e0] ;  /* 0x0084e000010c7983 */ /* 0x000ee20000300a00 */
[C---:B--2---:R-:W-:Y:S02]  /*a6010*/  HMMA.16816.F32 R20, R4.reuse, R20, R16 ;  /* 0x000000140414723c */ /* 0x044fe40000001810 */
[----:B------:R-:W3:Y:S11]  /*a6020*/  LDL.LU.64 R16, [R1+0x84d8] ;  /* 0x0084d80001107983 */ /* 0x000ef60000300a00 */
[----:B------:R-:W-:Y:S10]  /*a6030*/  @!UPT UIADD3 URZ, URZ, URZ, URZ ;  /* 0x0000003f3f3ff290 */ /* 0x000ff4000fffe03f */
[----:B------:R-:W-:Y:S01]  /*a6040*/  STL.64 [R1+0x860], R20 ;  /* 0x0008601401007387 */ /* 0x000fe20000100a00 */
[----:B------:R0:W-:Y:S03]  /*a6050*/  STL.64 [R1+0x868], R22 ;  /* 0x0008681601007387 */ /* 0x0001e60000100a00 */
[----:B0-----:R-:W2:Y:S04]  /*a6060*/  LDL R22, [R1+0x38] ;  /* 0x0000380001167983 */ /* 0x001ea80000100800 */
[----:B------:R-:W2:Y:S01]  /*a6070*/  LDL R23, [R1+0x3c] ;  /* 0x00003c0001177983 */ /* 0x000ea20000100800 */
        /* <DEDUP_REMOVED lines=13> */
[----:B0-----:R-:W4:Y:S02]  /*a6150*/  LDL.LU.64 R16, [R1+0x84a8] ;  /* 0x0084a80001107983 */ /* 0x001f240000300a00 */
[----:B----4-:R-:W-:Y:S02]  /*a6160*/  HMMA.16816.F32 R4, R4, R16, R24 ;  /* 0x000000100404723c */ /* 0x010fe40000001818 */
[----:B------:R-:W3:Y:S01]  /*a6170*/  LDL.LU.64 R26, [R1+0x84a0] ;  /* 0x0084a000011a7983 */ /* 0x000ee20000300a00 */
[----:B-1----:R-:W3:Y:S02]  /*a6180*/  LDL.LU.64 R18, [R1+0x8498] ;  /* 0x0084980001127983 */ /* 0x002ee40000300a00 */
[----:B------:R-:W3:Y:S11]  /*a6190*/  LDL.LU.64 R16, [R1+0x8490] ;  /* 0x0084900001107983 */ /* 0x000ef60000300a00 */
[----:B------:R-:W-:Y:S07]  /*a61a0*/  @!UPT UIADD3 URZ, URZ, URZ, URZ ;  /* 0x0000003f3f3ff290 */ /* 0x000fee000fffe03f */
        /* <DEDUP_REMOVED lines=27> */
[----:B---3--:R-:W-:Y:S11]  /*a6360*/  HMMA.16816.F32 R12, R16, R26, R12 ;  /* 0x0000001a100c723c */ /* 0x008ff6000000180c */
[----:B------:R-:W-:Y:S11]  /*a6370*/  @!UPT UIADD3 URZ, URZ, URZ, URZ ;  /* 0x0000003f3f3ff290 */ /* 0x000ff6000fffe03f */
[----:B------:R-:W-:Y:S01]  /*a6380*/  @!UPT UIADD3 URZ, URZ, URZ, URZ ;  /* 0x0000003f3f3ff290 */ /* 0x000fe2000fffe03f */
[----:B------:R-:W-:Y:S01]  /*a6390*/  STL.64 [R1+0x4c0], R12 ;  /* 0x0004c00c01007387 */ /* 0x000fe20000100a00 */
[----:B------:R0:W-:Y:S03]  /*a63a0*/  STL.64 [R1+0x4c8], R14 ;  /* 0x0004c80e01007387 */ /* 0x0001e60000100a00 */
[----:B0-----:R-:W3:Y:S01]  /*a63b0*/  LDL.LU.64 R14, [R1+0x8440] ;  /* 0x00844000010e7983 */ /* 0x001ee20000300a00 */
[----:B------:R-:W2:Y:S02]  /*a63c0*/  LDL.LU.64 R12, [R1+0x8438] ;  /* 0x00843800010c7983 */ /* 0x000ea40000300a00 */
[----:B------:R3:W-:Y:S02]  /*a63d0*/  STL.64 [R1+0x8400], R26 ;  /* 0x0084001a01007387 */ /* 0x0007e40000100a00 */
[----:B------:R-:W2:Y:S01]  /*a63e0*/  LDL.LU R24, [R1+0x820] ;  /* 0x0008200001187983 */ /* 0x000ea20000300800 */
[----:B------:R-:W2:Y:S01]  /*a63f0*/  LDL.LU R25, [R1+0x824] ;  /* 0x0008240001197983 */ /* 0x000ea20000300800 */
[----:B---3--:R-:W-:-:S02]  /*a6400*/  IMAD.MOV.U32 R26, RZ, RZ, R14 ;  /* 0x000000ffff1a7224 */ /* 0x008fc400078e000e */
[----:B------:R-:W-:Y:S01]  /*a6410*/  IMAD.MOV.U32 R27, RZ, RZ, R15 ;  /* 0x000000ffff1b7224 */ /* 0x000fe200078e000f */
[----:B------:R-:W3:Y:S01]  /*a6420*/  LDL.LU R14, [R1+0x8434] ;  /* 0x00843400010e7983 */ /* 0x000ee20000300800 */
[----:B------:R-:W3:Y:S03]  /*a6430*/  LDL.LU R15, [R1+0x8430] ;  /* 0x00843000010f7983 */ /* 0x000ee60000300800 */
[----:B------:R-:W-:Y:S01]  /*a6440*/  STL.64 [R1+0x8418], R26 ;  /* 0x0084181a01007387 */ /* 0x000fe20000100a00 */
[----:B--2---:R0:W-:Y:S03]  /*a6450*/  STL.64 [R1+0x8410], R24 ;  /* 0x0084101801007387 */ /* 0x0041e60000100a00 */
        /* <DEDUP_REMOVED lines=9> */
[----:B0-----:R-:W4:Y:S01]  /*a64f0*/  LDL.LU.64 R10, [R1+0x8428] ;  /* 0x00842800010a7983 */ /* 0x001f220000300a00 */
[----:B------:R-:W3:Y:S02]  /*a6500*/  LDL.LU R8, [R1+0x8424] ;  /* 0x0084240001087983 */ /* 0x000ee40000300800 */
[----:B------:R0:W-:Y:S02]  /*a6510*/  STL.64 [R1+0x8328], R14 ;  /* 0x0083280e01007387 */ /* 0x0001e40000100a00 */
[----:B------:R1:W-:Y:S02]  /*a6520*/  STL.64 [R1+0x8320], R12 ;  /* 0x0083200c01007387 */ /* 0x0003e40000100a00 */
[----:B0-----:R-:W-:Y:S01]  /*a6530*/  IMAD.MOV.U32 R14, RZ, RZ, R29 ;  /* 0x000000ffff0e7224 */ /* 0x001fe200078e001d */
[----:B-1----:R-:W2:Y:S01]  /*a6540*/  LDL.LU R12, [R1+0x800] ;  /* 0x00080000010c7983 */ /* 0x002ea20000300800 */
[----:B------:R-:W2:Y:S02]  /*a6550*/  LDL.LU R13, [R1+0x804] ;  /* 0x00080400010d7983 */ /* 0x000ea40000300800 */
[----:B------:R-:W2:Y:S02]  /*a6560*/  LDL.LU R29, [R1+0x8420] ;  /* 0x00842000011d7983 */ /* 0x000ea40000300800 */
[----:B------:R-:W2:Y:S01]  /*a6570*/  LDL.LU R15, [R1+0x80c] ;  /* 0x00080c00010f7983 */ /* 0x000ea20000300800 */
[C---:B----4-:R-:W-:Y:S11]  /*a6580*/  HMMA.16816.F32 R4, R16.reuse, R10, R4 ;  /* 0x0000000a1004723c */ /* 0x050ff60000001804 */
[----:B------:R-:W-:Y:S11]  /*a6590*/  @!UPT UIADD3 URZ, URZ, URZ, URZ ;  /* 0x0000003f3f3ff290 */ /* 0x000ff6000fffe03f */
[----:B------:R-:W-:Y:S01]  /*a65a0*/  @!UPT UIADD3 URZ, URZ, URZ, URZ ;  /* 0x0000003f3f3ff290 */ /* 0x000fe2000fffe03f */
[----:B------:R-:W-:Y:S01]  /*a65b0*/  STL.64 [R1+0x4a0], R4 ;  /* 0x0004a00401007387 */ /* 0x000fe20000100a00 */
[----:B------:R-:W-:Y:S02]  /*a65c0*/  STL.64 [R1+0x4a8], R6 ;  /* 0x0004a80601007387 */ /* 0x000fe40000100a00 */
[----:B---3--:R-:W0:Y:S02]  /*a65d0*/  LDSM.16.MT88.4 R4, [R8+0x24100] ;  /* 0x024100000804783b */ /* 0x008e240000004200 */
[----:B0-----:R0:W-:Y:S02]  /*a65e0*/  STL.64 [R1+0x8238], R6 ;  /* 0x0082380601007387 */ /* 0x0011e40000100a00 */
[----:B------:R-:W-:Y:S02]  /*a65f0*/  STL.64 [R1+0x8230], R4 ;  /* 0x0082300401007387 */ /* 0x000fe40000100a00 */
[----:B0-----:R-:W3:Y:S01]  /*a6600*/  LDL R6, [R1+0xd8] ;  /* 0x0000d80001067983 */ /* 0x001ee20000100800 */
[----:B--2---:R-:W-:Y:S01]  /*a6610*/  HMMA.16816.F32 R20, R16, R22, R24 ;  /* 0x000000161014723c */ /* 0x004fe20000001818 */
[----:B------:R-:W-:-:S05]  /*a6620*/  IMAD.MOV.U32 R7, RZ, RZ, R29 ;  /* 0x000000ffff077224 */ /* 0x000fca00078e001d */
[----:B---3--:R-:W-:Y:S01]  /*a6630*/  STL.64 [R1+0x83a0], R6 ;  /* 0x0083a00601007387 */ /* 0x008fe20000100a00 */
[----:B------:R-:W2:Y:S02]  /*a6640*/  LDL.LU.64 R26, [R1+0x8418] ;  /* 0x00841800011a7983 */ /* 0x000ea40000300a00 */
[----:B------:R-:W2:Y:S11]  /*a6650*/  LDL.LU.64 R24, [R1+0x8410] ;  /* 0x0084100001187983 */ /* 0x000eb60000300a00 */
[----:B------:R-:W-:Y:S03]  /*a6660*/  @!UPT UIADD3 URZ, URZ, URZ, URZ ;  /* 0x0000003f3f3ff290 */ /* 0x000fe6000fffe03f */
[----:B------:R-:W-:Y:S01]  /*a6670*/  STL.64 [R1+0x830], R20 ;  /* 0x0008301401007387 */ /* 0x000fe20000100a00 */
[----:B------:R0:W-:Y:S04]  /*a6680*/  STL.64 [R1+0x838], R22 ;  /* 0x0008381601007387 */ /* 0x0001e80000100a00 */
[----:B0-----:R-:W2:Y:S02]  /*a6690*/  LDL.LU.64 R22, [R1+0x8408] ;  /* 0x0084080001167983 */ /* 0x001ea40000300a00 */
[----:B--2---:R-:W-:Y:S02]  /*a66a0*/  HMMA.16816.F32 R20, R16, R22, R24 ;  /* 0x000000161014723c */ /* 0x004fe40000001818 */
[----:B------:R-:W2:Y:S11]  /*a66b0*/  LDL.LU.64 R26, [R1+0x8400] ;  /* 0x00840000011a7983 */ /* 0x000eb60000300a00 */
[----:B------:R-:W-:Y:S10]  /*a66c0*/  @!UPT UIADD3 URZ, URZ, URZ, URZ ;  /* 0x0000003f3f3ff290 */ /* 0x000ff4000fffe03f */
[----:B------:R-:W-:Y:S01]  /*a66d0*/  STL.64 [R1+0x820], R20 ;  /* 0x0008201401007387 */ /* 0x000fe20000100a00 */
[----:B------:R0:W-:Y:S03]  /*a66e0*/  STL.64 [R1+0x828], R22 ;  /* 0x0008281601007387 */ /* 0x0001e60000100a00 */
[----:B0-----:R-:W3:Y:S01]  /*a66f0*/  LDL.LU.64 R22, [R1+0x83f8] ;  /* 0x0083f80001167983 */ /* 0x001ee20000300a00 */
[----:B------:R-:W-:Y:S02]  /*a6700*/  IMAD.MOV.U32 R4, RZ, RZ, R28 ;  /* 0x000000ffff047224 */ /* 0x000fe400078e001c */
[----:B------:R-:W-:Y:S02]  /*a6710*/  IMAD.MOV.U32 R5, RZ, RZ, R3 ;  /* 0x000000ffff057224 */ /* 0x000fe400078e0003 */
[----:B------:R-:W-:Y:S02]  /*a6720*/  IMAD.MOV.U32 R6, RZ, RZ, R2 ;  /* 0x000000ffff067224 */ /* 0x000fe400078e0002 */
[----:B------:R-:W-:-:S07]  /*a6730*/  IMAD.MOV.U32 R7, RZ, RZ, R0 ;  /* 0x000000ffff077224 */ /* 0x000fce00078e0000 */
[C---:B---3--:R-:W-:Y:S01]  /*a6740*/  HMMA.16816.F32 R4, R16.reuse, R22, R4 ;  /* 0x000000161004723c */ /* 0x048fe20000001804 */
[----:B------:R-:W-:Y:S02]  /*a6750*/  IMAD.MOV.U32 R25, RZ, RZ, R22 ;  /* 0x000000ffff197224 */ /* 0x000fe400078e0016 */
[----:B------:R-:W-:Y:S02]  /*a6760*/  IMAD.MOV.U32 R24, RZ, RZ, R23 ;  /* 0x000000ffff187224 */ /* 0x000fe400078e0017 */
[----:B------:R-:W3:Y:S11]  /*a6770*/  LDL.LU.64 R22, [R1+0x83f0] ;  /* 0x0083f00001167983 */ /* 0x000ef60000300a00 */
[----:B------:R-:W-:Y:S07]  /*a6780*/  @!UPT UIADD3 URZ, URZ, URZ, URZ ;  /* 0x0000003f3f3ff290 */ /* 0x000fee000fffe03f */
[----:B------:R-:W-:Y:S01]  /*a6790*/  STL.64 [R1+0x810], R4 ;  /* 0x0008100401007387 */ /* 0x000fe20000100a00 */
[----:B------:R-:W-:Y:S02]  /*a67a0*/  IMAD.MOV.U32 R29, RZ, RZ, R7 ;  /* 0x000000ffff1d7224 */ /* 0x000fe400078e0007 */
[----:B------:R-:W-:Y:S02]  /*a67b0*/  STL [R1+0x818], R6 ;  /* 0x0008180601007387 */ /* 0x000fe40000100800 */
[----:B--2---:R0:W-:Y:S01]  /*a67c0*/  STL.64 [R1+0x8338], R26 ;  /* 0x0083381a01007387 */ /* 0x0041e20000100a00 */
[----:B------:R-:W-:Y:S01]  /*a67d0*/  STL.64 [R1+0x8330], R24 ;  /* 0x0083301801007387 */ /* 0x000fe20000100a00 */
[----:B------:R1:W-:Y:S03]  /*a67e0*/  STL [R1+0x7bfc], R29 ;  /* 0x007bfc1d01007387 */ /* 0x0003e60000100800 */
[----:B0-----:R-:W2:Y:S04]  /*a67f0*/  LDL.64 R26, [R1+0x8] ;  /* 0x00000800011a7983 */ /* 0x001ea80000100a00 */
[----:B-1----:R-:W4:Y:S01]  /*a6800*/  LDL R29, [R1+0x8f0] ;  /* 0x0008f000011d7983 */ /* 0x002f220000100800 */
[----:B---3--:R-:W-:Y:S01]  /*a6810*/  HMMA.16816.F32 R4, R16, R22, R12 ;  /* 0x000000161004723c */ /* 0x008fe2000000180c */
[----:B------:R-:W-:-:S02]  /*a6820*/  IMAD.MOV.U32 R8, RZ, RZ, R22 ;  /* 0x000000ffff087224 */ /* 0x000fc400078e0016 */
[----:B------:R-:W-:Y:S11]  /*a6830*/  IMAD.MOV.U32 R9, RZ, RZ, R23 ;  /* 0x000000ffff097224 */ /* 0x000ff600078e0017 */
[----:B------:R-:W-:Y:S10]  /*a6840*/  @!UPT UIADD3 URZ, URZ, URZ, URZ ;  /* 0x0000003f3f3ff290 */ /* 0x000ff4000fffe03f */
[----:B------:R-:W-:Y:S02]  /*a6850*/  IMAD.MOV.U32 R28, RZ, RZ, R4 ;  /* 0x000000ffff1c7224 */ /* 0x000fe400078e0004 */
[----:B------:R-:W-:Y:S01]  /*a6860*/  IMAD.MOV.U32 R3, RZ, RZ, R5 ;  /* 0x000000ffff037224 */ /* 0x000fe200078e0005 */
        /* <DEDUP_REMOVED lines=8> */
[----:B------:R-:W2:Y:S01]  /*a68f0*/  LDL.LU R23, [R1+0x49c] ;  /* 0x00049c0001177983 */ /* 0x000ea20000300800 */
[----:B------:R-:W2:Y:S02]  /*a6900*/  LDL.LU R4, [R1+0x7c0] ;  /* 0x0007c00001047983 */ /* 0x000ea40000300800 */
[----:B------:R-:W-:-:S02]  /*a6910*/  IMAD.MOV.U32 R2, RZ, RZ, R6 ;  /* 0x000000ffff027224 */ /* 0x000fc400078e0006 */
[----:B------:R-:W2:Y:S02]  /*a6920*/  LDL.LU R5, [R1+0x7c4] ;  /* 0x0007c40001057983 */ /* 0x000ea40000300800 */
[----:B------:R-:W-:Y:S01]  /*a6930*/  IMAD.MOV.U32 R0, RZ, RZ, R7 ;  /* 0x000000ffff007224 */ /* 0x000fe200078e0007 */
[----:B------:R-:W2:Y:S01]  /*a6940*/  LDL.LU R6, [R1+0x7c8] ;  /* 0x0007c80001067983 */ /* 0x000ea20000300800 */
[----:B------:R-:W2:Y:S03]  /*a6950*/  LDL.LU R7, [R1+0x7cc] ;  /* 0x0007cc0001077983 */ /* 0x000ea60000300800 */
[----:B--2---:R0:W-:Y:S01]  /*a6960*/  STL.64 [R1+0x83b0], R6 ;  /* 0x0083b00601007387 */ /* 0x0041e20000100a00 */
[----:B------:R-:W-:Y:S03]  /*a6970*/  STL.64 [R1+0x83a8], R4 ;  /* 0x0083a80401007387 */ /* 0x000fe60000100a00 */
[----:B0-----:R-:W2:Y:S04]  /*a6980*/  LDL R6, [R1+0x108] ;  /* 0x0001080001067983 */ /* 0x001ea80000100800 */
[----:B------:R-:W2:Y:S04]  /*a6990*/  LDL R7, [R1+0x10c] ;  /* 0x00010c0001077983 */ /* 0x000ea80000100800 */
[----:B--2---:R-:W-:Y:S01]  /*a69a0*/  STL.64 [R1+0x83c0], R6 ;  /* 0x0083c00601007387 */ /* 0x004fe20000100a00 */
[----:B------:R0:W-:Y:S02]  /*a69b0*/  STL.64 [R1+0x8388], R22 ;  /* 0x0083881601007387 */ /* 0x0001e40000100a00 */
[----:B------:R-:W-:Y:S01]  /*a69c0*/  STL.64 [R1+0x8380], R20 ;  /* 0x0083801401007387 */ /* 0x000fe20000100a00 */
[----:B0-----:R-:W2:Y:S04]  /*a69d0*/  LDL.64 R22, [R1+0xe8] ;  /* 0x0000e80001167983 */ /* 0x001ea80000100a00 */
[----:B--2---:R0:W-:Y:S04]  /*a69e0*/  STL.64 [R1+0x8398], R22 ;  /* 0x0083981601007387 */ /* 0x0041e80000100a00 */
[----:B0-----:R-:W2:Y:S04]  /*a69f0*/  LDL.64 R22, [R1+0xf8] ;  /* 0x0000f80001167983 */ /* 0x001ea80000100a00 */
[----:B--2---:R0:W-:Y:S01]  /*a6a00*/  STL.64 [R1+0x83b8], R22 ;  /* 0x0083b81601007387 */ /* 0x0041e20000100a00 */
[----:B------:R-:W2:Y:S02]  /*a6a10*/  LDL.LU R20, [R1+0x7d0] ;  /* 0x0007d00001147983 */ /* 0x000ea40000300800 */
[----:B------:R-:W2:Y:S01]  /*a6a20*/  LDL.LU R21, [R1+0x7d4] ;  /* 0x0007d40001157983 */ /* 0x000ea20000300800 */
[----:B0-----:R-:W2:Y:S01]  /*a6a30*/  LDL.LU R22, [R1+0x7d8] ;  /* 0x0007d80001167983 */ /* 0x001ea20000300800 */
[----:B------:R-:W2:Y:S03]  /*a6a40*/  LDL.LU R23, [R1+0x7dc] ;  /* 0x0007dc0001177983 */ /* 0x000ea60000300800 */
[----:B--2---:R-:W-:Y:S01]  /*a6a50*/  STL.64 [R1+0x83d0], R22 ;  /* 0x0083d01601007387 */ /* 0x004fe20000100a00 */
[----:B------:R0:W-:Y:S03]  /*a6a60*/  STL.64 [R1+0x83c8], R20 ;  /* 0x0083c81401007387 */ /* 0x0001e60000100a00 */
[----:B0-----:R-:W2:Y:S01]  /*a6a70*/  LDL.LU R20, [R1+0x7e0] ;  /* 0x0007e00001147983 */ /* 0x001ea20000300800 */
[----:B------:R-:W2:Y:S02]  /*a6a80*/  LDL.LU R21, [R1+0x7e4] ;  /* 0x0007e40001157983 */ /* 0x000ea40000300800 */
[----:B------:R-:W2:Y:S02]  /*a6a90*/  LDL.LU R22, [R1+0x7e8] ;  /* 0x0007e80001167983 */ /* 0x000ea40000300800 */
[----:B------:R-:W2:Y:S02]  /*a6aa0*/  LDL.LU R23, [R1+0x7ec] ;  /* 0x0007ec0001177983 */ /* 0x000ea40000300800 */
[----:B--2---:R0:W-:Y:S01]  /*a6ab0*/  STL.64 [R1+0x83e0], R22 ;  /* 0x0083e01601007387 */ /* 0x0041e20000100a00 */
[----:B------:R-:W-:Y:S02]  /*a6ac0*/  STL.64 [R1+0x83d8], R20 ;  /* 0x0083d81401007387 */ /* 0x000fe40000100a00 */
[----:B------:R-:W2:Y:S01]  /*a6ad0*/  LDL.64 R6, [R1+0x118] ;  /* 0x0001180001067983 */ /* 0x000ea20000100a00 */
[----:B0-----:R-:W3:Y:S04]  /*a6ae0*/  LDL R22, [R1+0x128] ;  /* 0x0001280001167983 */ /* 0x001ee80000100800 */
[----:B------:R-:W3:Y:S04]  /*a6af0*/  LDL R23, [R1+0x12c] ;  /* 0x00012c0001177983 */ /* 0x000ee80000100800 */
[----:B--2---:R0:W-:Y:S01]  /*a6b00*/  STL.64 [R1+0x83e8], R6 ;  /* 0x0083e80601007387 */ /* 0x0041e20000100a00 */
[----:B------:R-:W2:Y:S02]  /*a6b10*/  LDL.LU R4, [R1+0x7f0] ;  /* 0x0007f00001047983 */ /* 0x000ea40000300800 */
[----:B------:R-:W2:Y:S01]  /*a6b20*/  LDL.LU R5, [R1+0x7f4] ;  /* 0x0007f40001057983 */ /* 0x000ea20000300800 */
[----:B0-----:R-:W2:Y:S01]  /*a6b30*/  LDL.LU R6, [R1+0x7f8] ;  /* 0x0007f80001067983 */ /* 0x001ea20000300800 */
[----:B------:R-:W2:Y:S02]  /*a6b40*/  LDL.LU R7, [R1+0x7fc] ;  /* 0x0007fc0001077983 */ /* 0x000ea40000300800 */
[----:B------:R-:W2:Y:S02]  /*a6b50*/  LDL.64 R26, [R1+0x18] ;  /* 0x00001800011a7983 */ /* 0x000ea40000100a00 */
        /* <DEDUP_REMOVED lines=30> */
[----:B------:R-:W2:Y:S01]  /*a6d40*/  LDL.LU.64 R6, [R1+0x83e8] ;  /* 0x0083e80001067983 */ /* 0x000ea20000300a00 */
[----:B------:R-:W-:Y:S02]  /*a6d50*/  STL.64 [R1+0x7f0], R20 ;  /* 0x0007f01401007387 */ /* 0x000fe40000100a00 */
[----:B------:R0:W-:Y:S02]  /*a6d60*/  STL.64 [R1+0x7f8], R22 ;  /* 0x0007f81601007387 */ /* 0x0001e40000100a00 */
[----:B0-----:R-:W2:Y:S01]  /*a6d70*/  LDL.LU.64 R22, [R1+0x83e0] ;  /* 0x0083e00001167983 */ /* 0x001ea20000300a00 */
        /* <DEDUP_REMOVED lines=22> */
[----:B------:R1:W-:Y:S02]  /*a6ee0*/  STL.64 [R1+0x7c8], R6 ;  /* 0x0007c80601007387 */ /* 0x0003e40000100a00 */
[----:B0-----:R-:W-:Y:S01]  /*a6ef0*/  IMAD.MOV.U32 R4, RZ, RZ, R22 ;  /* 0x000000ffff047224 */ /* 0x001fe200078e0016 */
[----:B-1----:R-:W2:Y:S01]  /*a6f00*/  LDL.LU.64 R6, [R1+0x83a0] ;  /* 0x0083a00001067983 */ /* 0x002ea20000300a00 */
[----:B------:R-:W3:Y:S02]  /*a6f10*/  LDL.LU.64 R22, [R1+0x8398] ;  /* 0x0083980001167983 */ /* 0x000ee40000300a00 */
[C---:B---3--:R-:W-:Y:S01]  /*a6f20*/  HMMA.16816.F32 R24, R16.reuse, R22, R24 ;  /* 0x000000161018723c */ /* 0x048fe20000001818 */
[----:B------:R-:W-:Y:S02]  /*a6f30*/  IMAD.MOV.U32 R28, RZ, RZ, R22 ;  /* 0x000000ffff1c7224 */ /* 0x000fe400078e0016 */
[----:B------:R-:W-:Y:S11]  /*a6f40*/  IMAD.MOV.U32 R5, RZ, RZ, R23 ;  /* 0x000000ffff057224 */ /* 0x000ff600078e0017 */
[----:B------:R-:W-:Y:S09]  /*a6f50*/  @!UPT UIADD3 URZ, URZ, URZ, URZ ;  /* 0x0000003f3f3ff290 */ /* 0x000ff2000fffe03f */
[----:B------:R-:W-:Y:S01]  /*a6f60*/  STL.64 [R1+0x7b0], R24 ;  /* 0x0007b01801007387 */ /* 0x000fe20000100a00 */
[----:B------:R0:W-:Y:S03]  /*a6f70*/  STL.64 [R1+0x7b8], R26 ;  /* 0x0007b81a01007387 */ /* 0x0001e60000100a00 */
[----:B0-----:R-:W3:Y:S01]  /*a6f80*/  LDL.LU.64 R26, [R1+0x8390] ;  /* 0x00839000011a7983 */ /* 0x001ee20000300a00 */
[----:B------:R-:W2:Y:S02]  /*a6f90*/  LDL.LU.64 R22, [R1+0x8388] ;  /* 0x0083880001167983 */ /* 0x000ea40000300a00 */
[----:B------:R-:W2:Y:S02]  /*a6fa0*/  LDL.LU.64 R20, [R1+0x8380] ;  /* 0x0083800001147983 */ /* 0x000ea40000300a00 */
[----:B--2---:R-:W-:Y:S01]  /*a6fb0*/  HMMA.16816.F32 R16, R16, R6, R20 ;  /* 0x000000061010723c */ /* 0x004fe20000001814 */
[----:B------:R-:W2:Y:S01]  /*a6fc0*/  LDL.LU.64 R22, [R1+0x8378] ;  /* 0x0083780001167983 */ /* 0x000ea20000300a00 */
[----:B------:R-:W2:Y:S11]  /*a6fd0*/  LDL.LU.64 R20, [R1+0x8370] ;  /* 0x0083700001147983 */ /* 0x000eb60000300a00 */
[----:B------:R-:W-:Y:S10]  /*a6fe0*/  @!UPT UIADD3 URZ, URZ, URZ, URZ ;  /* 0x0000003f3f3ff290 */ /* 0x000ff4000fffe03f */
[----:B------:R0:W-:Y:S01]  /*a6ff0*/  STL.64 [R1+0x490], R16 ;  /* 0x0004901001007387 */ /* 0x0001e20000100a00 */
[----:B------:R1:W-:Y:S03]  /*a7000*/  STL.64 [R1+0x498], R18 ;  /* 0x0004981201007387 */ /* 0x0003e60000100a00 */
[----:B0-----:R-:W4:Y:S01]  /*a7010*/  LDL.LU R16, [R1+0x470] ;  /* 0x0004700001107983 */ /* 0x001f220000300800 */
[----:B------:R-:W4:Y:S02]  /*a7020*/  LDL.LU R17, [R1+0x474] ;  /* 0x0004740001117983 */ /* 0x000f240000300800 */
[----:B-1----:R-:W4:Y:S02]  /*a7030*/  LDL.LU R18, [R1+0x478] ;  /* 0x0004780001127983 */ /* 0x002f240000300800 */
[----:B------:R-:W4:Y:S01]  /*a7040*/  LDL.LU R19, [R1+0x47c] ;  /* 0x00047c0001137983 */ /* 0x000f220000300800 */
[----:B------:R3:W-:Y:S02]  /*a7050*/  STL.64 [R1+0x8248], R6 ;  /* 0x0082480601007387 */ /* 0x0007e40000100a00 */
        /* <DEDUP_REMOVED lines=34> */
[----:B------:R-:W4:Y:S02]  /*a7280*/  LDL.LU.64 R12, [R1+0x8320] ;  /* 0x00832000010c7983 */ /* 0x000f240000300a00 */
[----:B------:R-:W-:Y:S01]  /*a7290*/  STL.64 [R1+0x81e8], R26 ;  /* 0x0081e81a01007387 */ /* 0x000fe20000100a00 */
        /* <DEDUP_REMOVED lines=32> */
[----:B------:R-:W-:Y:S02]  /*a74a0*/  IMAD.MOV.U32 R27, RZ, RZ, R16 ;  /* 0x000000ffff1b7224 */ /* 0x000fe400078e0010 */
[----:B------:R-:W0:Y:S04]  /*a74b0*/  LDSM.16.MT88.4 R16, [R29+0x24180] ;  /* 0x024180001d10783b */ /* 0x000e280000004200 */
[----:B----4-:R-:W-:Y:S01]  /*a74c0*/  STL.64 [R1+0x8210], R14 ;  /* 0x0082100e01007387 */ /* 0x010fe20000100a00 */
[----:B--2---:R1:W-:Y:S02]  /*a74d0*/  STL.64 [R1+0x8208], R12 ;  /* 0x0082080c01007387 */ /* 0x0043e40000100a00 */
[----:B------:R2:W-:Y:S01]  /*a74e0*/  STL.64 [R1+0x8218], R26 ;  /* 0x0082181a01007387 */ /* 0x0005e20000100a00 */
[----:B-1----:R-:W4:Y:S01]  /*a74f0*/  LDL.LU R12, [R1+0x400] ;  /* 0x00040000010c7983 */ /* 0x002f220000300800 */
[----:B------:R-:W4:Y:S02]  /*a7500*/  LDL.LU R13, [R1+0x404] ;  /* 0x00040400010d7983 */ /* 0x000f240000300800 */
[----:B------:R-:W3:Y:S02]  /*a7510*/  LDL.LU R14, [R1+0x408] ;  /* 0x00040800010e7983 */ /* 0x000ee40000300800 */
[----:B------:R-:W3:Y:S02]  /*a7520*/  LDL.LU R15, [R1+0x40c] ;  /* 0x00040c00010f7983 */ /* 0x000ee40000300800 */
[----:B--2---:R-:W-:-:S02]  /*a7530*/  IMAD.MOV.U32 R26, RZ, RZ, R7 ;  /* 0x000000ffff1a7224 */ /* 0x004fc400078e0007 */
[----:B------:R-:W-:Y:S01]  /*a7540*/  IMAD.MOV.U32 R27, RZ, RZ, R6 ;  /* 0x000000ffff1b7224 */ /* 0x000fe200078e0006 */
[----:B---3--:R-:W-:Y:S01]  /*a7550*/  STL.64 [R1+0x8228], R14 ;  /* 0x0082280e01007387 */ /* 0x008fe20000100a00 */
[----:B----4-:R1:W-:Y:S03]  /*a7560*/  STL.64 [R1+0x8220], R12 ;  /* 0x0082200c01007387 */ /* 0x0103e60000100a00 */
[----:B------:R-:W-:Y:S01]  /*a7570*/  STL.64 [R1+0x8240], R26 ;  /* 0x0082401a01007387 */ /* 0x000fe20000100a00 */
        /* <DEDUP_REMOVED lines=8> */
[----:B------:R2:W-:Y:S01]  /*a7600*/  STL.64 [R1+0x8260], R6 ;  /* 0x0082600601007387 */ /* 0x0005e20000100a00 */
[----:B-1----:R-:W3:Y:S01]  /*a7610*/  LDL.LU R12, [R1+0x720] ;  /* 0x00072000010c7983 */ /* 0x002ee20000300800 */
[----:B------:R-:W3:Y:S02]  /*a7620*/  LDL.LU R13, [R1+0x724] ;  /* 0x00072400010d7983 */ /* 0x000ee40000300800 */
[----:B------:R-:W4:Y:S02]  /*a7630*/  LDL.LU R14, [R1+0x728] ;  /* 0x00072800010e7983 */ /* 0x000f240000300800 */
[----:B------:R-:W4:Y:S02]  /*a7640*/  LDL.LU R15, [R1+0x72c] ;  /* 0x00072c00010f7983 */ /* 0x000f240000300800 */
[----:B--2---:R-:W-:-:S02]  /*a7650*/  IMAD.MOV.U32 R6, RZ, RZ, R4 ;  /* 0x000000ffff067224 */ /* 0x004fc400078e0004 */
[----:B------:R-:W-:Y:S01]  /*a7660*/  IMAD.MOV.U32 R7, RZ, RZ, R3 ;  /* 0x000000ffff077224 */ /* 0x000fe200078e0003 */
[----:B----4-:R-:W-:Y:S01]  /*a7670*/  STL.64 [R1+0x8270], R14 ;  /* 0x0082700e01007387 */ /* 0x010fe20000100a00 */
[----:B---3--:R-:W-:Y:S03]  /*a7680*/  STL.64 [R1+0x8268], R12 ;  /* 0x0082680c01007387 */ /* 0x008fe60000100a00 */
[----:B------:R1:W-:Y:S02]  /*a7690*/  STL.64 [R1+0x8278], R6 ;  /* 0x0082780601007387 */ /* 0x0003e40000100a00 */
[----:B-1----:R-:W2:Y:S04]  /*a76a0*/  LDL.64 R6, [R1+0x108] ;  /* 0x0001080001067983 */ /* 0x002ea80000100a00 */
[----:B--2---:R1:W-:Y:S01]  /*a76b0*/  STL.64 [R1+0x8290], R6 ;  /* 0x0082900601007387 */ /* 0x0043e20000100a00 */
[----:B------:R-:W2:Y:S02]  /*a76c0*/  LDL.LU R12, [R1+0x730] ;  /* 0x00073000010c7983 */ /* 0x000ea40000300800 */
[----:B------:R-:W2:Y:S02]  /*a76d0*/  LDL.LU R13, [R1+0x734] ;  /* 0x00073400010d7983 */ /* 0x000ea40000300800 */
[----:B------:R-:W3:Y:S01]  /*a76e0*/  LDL.LU R14, [R1+0x738] ;  /* 0x00073800010e7983 */ /* 0x000ee20000300800 */
[----:B------:R-:W3:Y:S01]  /*a76f0*/  LDL.LU R15, [R1+0x73c] ;  /* 0x00073c00010f7983 */ /* 0x000ee20000300800 */
[----:B------:R-:W4:Y:S02]  /*a7700*/  LDL.LU R4, [R1+0x750] ;  /* 0x0007500001047983 */ /* 0x000f240000300800 */
[----:B------:R-:W4:Y:S01]  /*a7710*/  LDL.LU R5, [R1+0x754] ;  /* 0x0007540001057983 */ /* 0x000f220000300800 */
[----:B-1----:R-:W2:Y:S01]  /*a7720*/  LDL.LU R6, [R1+0x758] ;  /* 0x0007580001067983 */ /* 0x002ea20000300800 */
[----:B------:R-:W2:Y:S03]  /*a7730*/  LDL.LU R7, [R1+0x75c] ;  /* 0x00075c0001077983 */ /* 0x000ea60000300800 */
[----:B--2---:R-:W-:Y:S01]  /*a7740*/  STL.64 [R1+0x82a0], R6 ;  /* 0x0082a00601007387 */ /* 0x004fe20000100a00 */
[----:B----4-:R1:W-:Y:S03]  /*a7750*/  STL.64 [R1+0x8298], R4 ;  /* 0x0082980401007387 */ /* 0x0103e60000100a00 */
[----:B-1----:R-:W2:Y:S01]  /*a7760*/  LDL.LU R4, [R1+0x760] ;  /* 0x0007600001047983 */ /* 0x002ea20000300800 */
[----:B------:R-:W2:Y:S02]  /*a7770*/  LDL.LU R5, [R1+0x764] ;  /* 0x0007640001057983 */ /* 0x000ea40000300800 */
[----:B------:R-:W4:Y:S02]  /*a7780*/  LDL.LU R6, [R1+0x768] ;  /* 0x0007680001067983 */ /* 0x000f240000300800 */
[----:B------:R-:W4:Y:S02]  /*a7790*/  LDL.LU R7, [R1+0x76c] ;  /* 0x00076c0001077983 */ /* 0x000f240000300800 */
[----:B----4-:R1:W-:Y:S01]  /*a77a0*/  STL.64 [R1+0x82b0], R6 ;  /* 0x0082b00601007387 */ /* 0x0103e20000100a00 */
[----:B--2---:R-:W-:Y:S02]  /*a77b0*/  STL.64 [R1+0x82a8], R4 ;  /* 0x0082a80401007387 */ /* 0x004fe40000100a00 */
[----:B-1----:R-:W-:-:S02]  /*a77c0*/  IMAD.MOV.U32 R6, RZ, RZ, R8 ;  /* 0x000000ffff067224 */ /* 0x002fc400078e0008 */
[----:B------:R-:W-:Y:S01]  /*a77d0*/  IMAD.MOV.U32 R7, RZ, RZ, R9 ;  /* 0x000000ffff077224 */ /* 0x000fe200078e0009 */
[----:B------:R-:W2:Y:S01]  /*a77e0*/  LDL.LU R8, [R1+0x830c] ;  /* 0x00830c0001087983 */ /* 0x000ea20000300800 */
[----:B------:R-:W2:Y:S03]  /*a77f0*/  LDL.LU R9, [R1+0x8308] ;  /* 0x0083080001097983 */ /* 0x000ea60000300800 */
[----:B------:R1:W-:Y:S02]  /*a7800*/  STL.64 [R1+0x82c8], R6 ;  /* 0x0082c80601007387 */ /* 0x0003e40000100a00 */
[----:B-1----:R-:W-:Y:S02]  /*a7810*/  IMAD.MOV.U32 R6, RZ, RZ, R25 ;  /* 0x000000ffff067224 */ /* 0x002fe400078e0019 */
[----:B------:R-:W-:-:S05]  /*a7820*/  IMAD.MOV.U32 R7, RZ, RZ, R24 ;  /* 0x000000ffff077224 */ /* 0x000fca00078e0018 */
[----:B------:R1:W-:Y:S01]  /*a7830*/  STL.64 [R1+0x82e0], R6 ;  /* 0x0082e00601007387 */ /* 0x0003e20000100a00 */
[----:B------:R-:W4:Y:S02]  /*a7840*/  LDL.LU R4, [R1+0x790] ;  /* 0x0007900001047983 */ /* 0x000f240000300800 */
[----:B------:R-:W4:Y:S01]  /*a7850*/  LDL.LU R5, [R1+0x794] ;  /* 0x0007940001057983 */ /* 0x000f220000300800 */
[----:B-1----:R-:W2:Y:S01]  /*a7860*/  LDL.LU R6, [R1+0x798] ;  /* 0x0007980001067983 */ /* 0x002ea20000300800 */
[----:B------:R-:W2:Y:S03]  /*a7870*/  LDL.LU R7, [R1+0x79c] ;  /* 0x00079c0001077983 */ /* 0x000ea60000300800 */
[----:B--2---:R1:W-:Y:S01]  /*a7880*/  STL.64 [R1+0x82f0], R6 ;  /* 0x0082f00601007387 */ /* 0x0043e20000100a00 */
[----:B----4-:R-:W-:Y:S03]  /*a7890*/  STL.64 [R1+0x82e8], R4 ;  /* 0x0082e80401007387 */ /* 0x010fe60000100a00 */
[----:B-1----:R-:W2:Y:S01]  /*a78a0*/  LDL.64 R6, [R1+0x38] ;  /* 0x0000380001067983 */ /* 0x002ea20000100a00 */
[----:B---3--:R-:W-:Y:S02]  /*a78b0*/  STL.64 [R1+0x8288], R14 ;  /* 0x0082880e01007387 */ /* 0x008fe40000100a00 */
[----:B------:R1:W-:Y:S02]  /*a78c0*/  STL.64 [R1+0x8280], R12 ;  /* 0x0082800c01007387 */ /* 0x0003e40000100a00 */
        /* <DEDUP_REMOVED lines=27> */
[----:B------:R-:W-:Y:S02]  /*a7a80*/  STL.64 [R1+0x81c8], R8 ;  /* 0x0081c80801007387 */ /* 0x000fe40000100a00 */
[----:B--2---:R-:W-:-:S02]  /*a7a90*/  IMAD.MOV.U32 R28, RZ, RZ, R6 ;  /* 0x000000ffff1c7224 */ /* 0x004fc400078e0006 */
[----:B------:R-:W-:Y:S01]  /*a7aa0*/  IMAD.MOV.U32 R3, RZ, RZ, R7 ;  /* 0x000000ffff037224 */ /* 0x000fe200078e0007 */
[----:B-1----:R-:W2:Y:S04]  /*a7ab0*/  LDL R10, [R1+0x158] ;  /* 0x00015800010a7983 */ /* 0x002ea80000100800 */
[----:B------:R-:W2:Y:S01]  /*a7ac0*/  LDL R11, [R1+0x15c] ;  /* 0x00015c00010b7983 */ /* 0x000ea20000100800 */
[----:B0-----:R0:W-:Y:S02]  /*a7ad0*/  STL.64 [R1+0x8148], R18 ;  /* 0x0081481201007387 */ /* 0x0011e40000100a00 */
[----:B------:R-:W-:Y:S01]  /*a7ae0*/  STL.64 [R1+0x8140], R16 ;  /* 0x0081401001007387 */ /* 0x000fe20000100a00 */
[----:B0-----:R-:W2:Y:S01]  /*a7af0*/  LDL.64 R18, [R1+0x128] ;  /* 0x0001280001127983 */ /* 0x001ea20000100a00 */
[C---:B---3--:R-:W-:Y:S11]  /*a7b00*/  HMMA.16816.F32 R12, R20.reuse, R6, R12 ;  /* 0x00000006140c723c */ /* 0x048ff6000000180c */
[----:B------:R-:W-:Y:S11]  /*a7b10*/  @!UPT UIADD3 URZ, URZ, URZ, URZ ;  /* 0x0000003f3f3ff290 */ /* 0x000ff6000fffe03f */
[----:B------:R-:W-:Y:S01]  /*a7b20*/  @!UPT UIADD3 URZ, URZ, URZ, URZ ;  /* 0x0000003f3f3ff290 */ /* 0x000fe2000fffe03f */
[----:B------:R-:W-:Y:S01]  /*a7b30*/  STL.64 [R1+0x7a0], R12 ;  /* 0x0007a00c01007387 */ /* 0x000fe20000100a00 */
[----:B------:R0:W-:Y:S03]  /*a7b40*/  STL.64 [R1+0x7a8], R14 ;  /* 0x0007a80e01007387 */ /* 0x0001e60000100a00 */
[----:B0-----:R-:W3:Y:S01]  /*a7b50*/  LDL.LU.64 R14, [R1+0x8300] ;  /* 0x00830000010e7983 */ /* 0x001ee20000300a00 */
[----:B------:R-:W3:Y:S02]  /*a7b60*/  LDL.LU.64 R12, [R1+0x82f8] ;  /* 0x0082f800010c7983 */ /* 0x000ee40000300a00 */
[----:B------:R-:W2:Y:S02]  /*a7b70*/  LDL.LU.64 R6, [R1+0x82f0] ;  /* 0x0082f00001067983 */ /* 0x000ea40000300a00 */
[----:B------:R-:W2:Y:S02]  /*a7b80*/  LDL.LU.64 R4, [R1+0x82e8] ;  /* 0x0082e80001047983 */ /* 0x000ea40000300a00 */
[C---:B--2---:R-:W-:Y:S01]  /*a7b90*/  HMMA.16816.F32 R8, R20.reuse, R10, R4 ;  /* 0x0000000a1408723c */ /* 0x044fe20000001804 */
[----:B------:R-:W3:Y:S11]  /*a7ba0*/  LDL.LU.64 R6, [R1+0x82e0] ;  /* 0x0082e00001067983 */ /* 0x000ef60000300a00 */
[----:B------:R-:W-:Y:S11]  /*a7bb0*/  @!UPT UIADD3 URZ, URZ, URZ, URZ ;  /* 0x0000003f3f3ff290 */ /* 0x000ff6000fffe03f */
[----:B------:R0:W-:Y:S01]  /*a7bc0*/  STL.64 [R1+0x790], R8 ;  /* 0x0007900801007387 */ /* 0x0001e20000100a00 */
[----:B------:R1:W-:Y:S03]  /*a7bd0*/  STL.64 [R1+0x798], R10 ;  /* 0x0007980a01007387 */ /* 0x0003e60000100a00 */
[----:B0-----:R-:W2:Y:S01]  /*a7be0*/  LDL.LU R8, [R1+0x3d0] ;  /* 0x0003d00001087983 */ /* 0x001ea20000300800 */
[----:B------:R-:W2:Y:S02]  /*a7bf0*/  LDL.LU R9, [R1+0x3d4] ;  /* 0x0003d40001097983 */ /* 0x000ea40000300800 */
[----:B-1----:R-:W2:Y:S02]  /*a7c00*/  LDL.LU R10, [R1+0x3d8] ;  /* 0x0003d800010a7983 */ /* 0x002ea40000300800 */
        /* <DEDUP_REMOVED lines=20> */
[----:B------:R0:W-:Y:S03]  /*a7d50*/  STL.64 [R1+0x768], R6 ;  /* 0x0007680601007387 */ /* 0x0001e60000100a00 */
[----:B0-----:R-:W2:Y:S01]  /*a7d60*/  LDL.LU.64 R6, [R1+0x82a0] ;  /* 0x0082a00001067983 */ /* 0x001ea20000300a00 */
[----:B------:R-:W2:Y:S02]  /*a7d70*/  LDL.LU.64 R4, [R1+0x8298] ;  /* 0x0082980001047983 */ /* 0x000ea40000300a00 */
[----:B------:R0:W-:Y:S02]  /*a7d80*/  STL.64 [R1+0x81a8], R18 ;  /* 0x0081a81201007387 */ /* 0x0001e40000100a00 */
[----:B0-----:R-:W2:Y:S04]  /*a7d90*/  LDL.64 R18, [R1+0x148] ;  /* 0x0001480001127983 */ /* 0x001ea80000100a00 */
[----:B--2---:R0:W-:Y:S02]  /*a7da0*/  STL.64 [R1+0x81c0], R18 ;  /* 0x0081c01201007387 */ /* 0x0041e40000100a00 */
[----:B0-----:R-:W-:-:S02]  /*a7db0*/  IMAD.MOV.U32 R18, RZ, RZ, R2 ;  /* 0x000000ffff127224 */ /* 0x001fc400078e0002 */
[----:B------:R-:W-:-:S07]  /*a7dc0*/  IMAD.MOV.U32 R19, RZ, RZ, R0 ;  /* 0x000000ffff137224 */ /* 0x000fce00078e0000 */
[C---:B------:R-:W-:Y:S01]  /*a7dd0*/  HMMA.16816.F32 R16, R20.reuse, R18, R4 ;  /* 0x000000121410723c */ /* 0x040fe20000001804 */
        /* <DEDUP_REMOVED lines=30> */
[----:B0-----:R-:W4:Y:S02]  /*a7fc0*/  LDL.LU.64 R6, [R1+0x8248] ;  /* 0x0082480001067983 */ /* 0x001f240000300a00 */
[----:B----4-:R-:W-:Y:S02]  /*a7fd0*/  HMMA.16816.F32 R20, R20, R6, R24 ;  /* 0x000000061414723c */ /* 0x010fe40000001818 */
[----:B------:R-:W3:Y:S01]  /*a7fe0*/  LDL.LU.64 R26, [R1+0x8240] ;  /* 0x00824000011a7983 */ /* 0x000ee20000300a00 */
[----:B------:R-:W3:Y:S02]  /*a7ff0*/  LDL.LU.64 R6, [R1+0x8238] ;  /* 0x0082380001067983 */ /* 0x000ee40000300a00 */
        /* <DEDUP_REMOVED lines=38> */
[----:B------:R-:W2:Y:S04]  /*a8260*/  LDL.LU R25, [R1+0x6f4] ;  /* 0x0006f40001197983 */ /* 0x000ea80000300800 */
[----:B0-----:R-:W2:Y:S01]  /*a8270*/  LDL.LU R26, [R1+0x6f8] ;  /* 0x0006f800011a7983 */ /* 0x001ea20000300800 */
[----:B------:R-:W2:Y:S01]  /*a8280*/  LDL.LU R27, [R1+0x6fc] ;  /* 0x0006fc00011b7983 */ /* 0x000ea20000300800 */
[C---:B---3--:R-:W-:Y:S11]  /*a8290*/  HMMA.16816.F32 R8, R4.reuse, R14, R8 ;  /* 0x0000000e0408723c */ /* 0x048ff60000001808 */
[----:B------:R-:W-:Y:S11]  /*a82a0*/  @!UPT UIADD3 URZ, URZ, URZ, URZ ;  /* 0x0000003f3f3ff290 */ /* 0x000ff6000fffe03f */
[----:B------:R-:W-:Y:S01]  /*a82b0*/  @!UPT UIADD3 URZ, URZ, URZ, URZ ;  /* 0x0000003f3f3ff290 */ /* 0x000fe2000fffe03f */
[----:B------:R-:W-:Y:S01]  /*a82c0*/  STL.64 [R1+0x3d0], R8 ;  /* 0x0003d00801007387 */ /* 0x000fe20000100a00 */
[----:B------:R0:W-:Y:S03]  /*a82d0*/  STL.64 [R1+0x3d8], R10 ;  /* 0x0003d80a01007387 */ /* 0x0001e60000100a00 */
[----:B0-----:R-:W4:Y:S01]  /*a82e0*/  LDL.LU.64 R10, [R1+0x81d0] ;  /* 0x0081d000010a7983 */ /* 0x001f220000300a00 */
[----:B------:R-:W3:Y:S02]  /*a82f0*/  LDL.LU.64 R8, [R1+0x81c8] ;  /* 0x0081c80001087983 */ /* 0x000ee40000300a00 */
[----:B------:R0:W-:Y:S02]  /*a8300*/  STL.64 [R1+0x8100], R14 ;  /* 0x0081000e01007387 */ /* 0x0001e40000100a00 */
[----:B--2---:R-:W-:Y:S01]  /*a8310*/  STL.64 [R1+0x80f8], R12 ;  /* 0x0080f80c01007387 */ /* 0x004fe20000100a00 */
[----:B0-----:R-:W2:Y:S01]  /*a8320*/  LDL.64 R14, [R1+0x158] ;  /* 0x00015800010e7983 */ /* 0x001ea20000100a00 */
[----:B----4-:R-:W-:Y:S03]  /*a8330*/  HMMA.16816.F32 R20, R4, R10, R20 ;  /* 0x0000000a0414723c */ /* 0x010fe60000001814 */
[----:B------:R-:W-:Y:S01]  /*a8340*/  STL.64 [R1+0x80f0], R10 ;  /* 0x0080f00a01007387 */ /* 0x000fe20000100a00 */
[----:B---3--:R0:W-:Y:S11]  /*a8350*/  STL.64 [R1+0x80e8], R8 ;  /* 0x0080e80801007387 */ /* 0x0081f60000100a00 */
[----:B------:R-:W-:Y:S08]  /*a8360*/  @!UPT UIADD3 URZ, URZ, URZ, URZ ;  /* 0x0000003f3f3ff290 */ /* 0x000ff0000fffe03f */
[----:B------:R-:W-:Y:S01]  /*a8370*/  STL.64 [R1+0x3c0], R20 ;  /* 0x0003c01401007387 */ /* 0x000fe20000100a00 */
[----:B------:R-:W-:Y:S02]  /*a8380*/  STL.64 [R1+0x3c8], R22 ;  /* 0x0003c81601007387 */ /* 0x000fe40000100a00 */
[----:B------:R-:W1:Y:S04]  /*a8390*/  LDSM.16.MT88.4 R20, [R29+0x24200] ;  /* 0x024200001d14783b */ /* 0x000e680000004200 */
[----:B0-----:R-:W2:Y:S01]  /*a83a0*/  LDL.LU R8, [R1+0x700] ;  /* 0x0007000001087983 */ /* 0x001ea20000300800 */
[----:B------:R-:W2:Y:S01]  /*a83b0*/  LDL.LU R9, [R1+0x704] ;  /* 0x0007040001097983 */ /* 0x000ea20000300800 */
[----:B------:R-:W2:Y:S02]  /*a83c0*/  LDL.LU R10, [R1+0x708] ;  /* 0x00070800010a7983 */ /* 0x000ea40000300800 */
[----:B------:R-:W2:Y:S02]  /*a83d0*/  LDL.LU R11, [R1+0x70c] ;  /* 0x00070c00010b7983 */ /* 0x000ea40000300800 */
[----:B------:R-:W-:Y:S01]  /*a83e0*/  STL [R1+0x8058], R29 ;  /* 0x0080581d01007387 */ /* 0x000fe20000100800 */
[----:B-1----:R0:W-:Y:S01]  /*a83f0*/  STL.64 [R1+0x8038], R22 ;  /* 0x0080381601007387 */ /* 0x0021e20000100a00 */
[----:B------:R1:W-:Y:S02]  /*a8400*/  STL.64 [R1+0x8030], R20 ;  /* 0x0080301401007387 */ /* 0x0003e40000100a00 */
[----:B0-----:R-:W-:-:S02]  /*a8410*/  IMAD.MOV.U32 R22, RZ, RZ, R28 ;  /* 0x000000ffff167224 */ /* 0x001fc400078e001c */
[----:B------:R-:W-:-:S07]  /*a8420*/  IMAD.MOV.U32 R23, RZ, RZ, R3 ;  /* 0x000000ffff177224 */ /* 0x000fce00078e0003 */
[C---:B-1----:R-:W-:Y:S01]  /*a8430*/  HMMA.16816.F32 R20, R4.reuse, R22, R16 ;  /* 0x000000160414723c */ /* 0x042fe20000001810 */
[----:B------:R-:W3:Y:S11]  /*a8440*/  LDL.LU.64 R18, [R1+0x81c0] ;  /* 0x0081c00001127983 */ /* 0x000ef60000300a00 */
[----:B------:R-:W-:Y:S11]  /*a8450*/  @!UPT UIADD3 URZ, URZ, URZ, URZ ;  /* 0x0000003f3f3ff290 */ /* 0x000ff6000fffe03f */
[----:B------:R-:W-:Y:S01]  /*a8460*/  STL.64 [R1+0x710], R20 ;  /* 0x0007101401007387 */ /* 0x000fe20000100a00 */
[----:B------:R2:W-:Y:S02]  /*a8470*/  STL.64 [R1+0x718], R22 ;  /* 0x0007181601007387 */ /* 0x0005e40000100a00 */
[----:B--2---:R-:W-:Y:S07]  /*a8480*/  HMMA.16816.F32 R20, R4, R14, R8 ;  /* 0x0000000e0414723c */ /* 0x004fee0000001808 */
[----:B------:R-:W-:-:S02]  /*a8490*/  IMAD.MOV.U32 R9, RZ, RZ, R14 ;  /* 0x000000ffff097224 */ /* 0x000fc400078e000e */
[----:B------:R-:W-:Y:S11]  /*a84a0*/  IMAD.MOV.U32 R8, RZ, RZ, R15 ;  /* 0x000000ffff087224 */ /* 0x000ff600078e000f */
[----:B------:R-:W-:Y:S03]  /*a84b0*/  @!UPT UIADD3 URZ, URZ, URZ, URZ ;  /* 0x0000003f3f3ff290 */ /* 0x000fe6000fffe03f */
[----:B------:R0:W-:Y:S01]  /*a84c0*/  STL.64 [R1+0x700], R20 ;  /* 0x0007001401007387 */ /* 0x0001e20000100a00 */
[----:B------:R1:W-:Y:S01]  /*a84d0*/  STL.64 [R1+0x708], R22 ;  /* 0x0007081601007387 */ /* 0x0003e20000100a00 */
[----:B---3--:R-:W-:Y:S01]  /*a84e0*/  HMMA.16816.F32 R12, R4, R18, R24 ;  /* 0x00000012040c723c */ /* 0x008fe20000001818 */
[----:B------:R-:W-:Y:S02]  /*a84f0*/  IMAD.MOV.U32 R11, RZ, RZ, R18 ;  /* 0x000000ffff0b7224 */ /* 0x000fe400078e0012 */
[----:B------:R-:W-:Y:S11]  /*a8500*/  IMAD.MOV.U32 R10, RZ, RZ, R19 ;  /* 0x000000ffff0a7224 */ /* 0x000ff600078e0013 */
[----:B------:R-:W-:Y:S09]  /*a8510*/  @!UPT UIADD3 URZ, URZ, URZ, URZ ;  /* 0x0000003f3f3ff290 */ /* 0x000ff2000fffe03f */
[----:B------:R-:W-:Y:S01]  /*a8520*/  STL.64 [R1+0x6f0], R12 ;  /* 0x0006f00c01007387 */ /* 0x000fe20000100a00 */
[----:B------:R-:W-:Y:S02]  /*a8530*/  STL.64 [R1+0x6f8], R14 ;  /* 0x0006f80e01007387 */ /* 0x000fe40000100a00 */
[----:B0-----:R-:W2:Y:S02]  /*a8540*/  LDL.LU R20, [R1+0x6a0] ;  /* 0x0006a00001147983 */ /* 0x001ea40000300800 */
[----:B------:R-:W2:Y:S01]  /*a8550*/  LDL.LU R21, [R1+0x6a4] ;  /* 0x0006a40001157983 */ /* 0x000ea20000300800 */
[----:B-1----:R-:W3:Y:S01]  /*a8560*/  LDL.LU R22, [R1+0x6a8] ;  /* 0x0006a80001167983 */ /* 0x002ee20000300800 */
[----:B------:R-:W3:Y:S02]  /*a8570*/  LDL.LU R23, [R1+0x6ac] ;  /* 0x0006ac0001177983 */ /* 0x000ee40000300800 */
[----:B------:R-:W4:Y:S02]  /*a8580*/  LDL.64 R18, [R1+0x138] ;  /* 0x0001380001127983 */ /* 0x000f240000100a00 */
[----:B------:R-:W2:Y:S01]  /*a8590*/  LDL.LU R24, [R1+0x6c0] ;  /* 0x0006c00001187983 */ /* 0x000ea20000300800 */
[----:B------:R-:W2:Y:S01]  /*a85a0*/  LDL.LU R25, [R1+0x6c4] ;  /* 0x0006c40001197983 */ /* 0x000ea20000300800 */
        /* <DEDUP_REMOVED lines=14> */
[----:B---3--:R0:W-:Y:S01]  /*a8690*/  STL.64 [R1+0x8178], R22 ;  /* 0x0081781601007387 */ /* 0x0081e20000100a00 */
[----:B------:R-:W-:Y:S02]  /*a86a0*/  STL.64 [R1+0x8170], R20 ;  /* 0x0081701401007387 */ /* 0x000fe40000100a00 */
[----:B0-----:R-:W-:-:S02]  /*a86b0*/  IMAD.MOV.U32 R22, RZ, RZ, R2 ;  /* 0x000000ffff167224 */ /* 0x001fc400078e0002 */
[----:B------:R-:W-:-:S05]  /*a86c0*/  IMAD.MOV.U32 R23, RZ, RZ, R0 ;  /* 0x000000ffff177224 */ /* 0x000fca00078e0000 */
[----:B------:R0:W-:Y:S04]  /*a86d0*/  STL.64 [R1+0x8188], R22 ;  /* 0x0081881601007387 */ /* 0x0001e80000100a00 */
[----:B0-----:R-:W2:Y:S01]  /*a86e0*/  LDL.64 R22, [R1+0x118] ;  /* 0x0001180001167983 */ /* 0x001ea20000100a00 */
[----:B------:R-:W-:Y:S02]  /*a86f0*/  STL.64 [R1+0x8158], R10 ;  /* 0x0081580a01007387 */ /* 0x000fe40000100a00 */
[----:B------:R0:W-:Y:S02]  /*a8700*/  STL.64 [R1+0x8150], R8 ;  /* 0x0081500801007387 */ /* 0x0001e40000100a00 */
[----:B0-----:R-:W3:Y:S01]  /*a8710*/  LDL.LU R8, [R1+0x690] ;  /* 0x0006900001087983 */ /* 0x001ee20000300800 */
[----:B------:R-:W3:Y:S02]  /*a8720*/  LDL.LU R9, [R1+0x694] ;  /* 0x0006940001097983 */ /* 0x000ee40000300800 */
[----:B------:R-:W2:Y:S02]  /*a8730*/  LDL.LU R10, [R1+0x698] ;  /* 0x00069800010a7983 */ /* 0x000ea40000300800 */
[----:B------:R-:W2:Y:S02]  /*a8740*/  LDL.LU R11, [R1+0x69c] ;  /* 0x00069c00010b7983 */ /* 0x000ea40000300800 */
[----:B--2---:R0:W-:Y:S01]  /*a8750*/  STL.64 [R1+0x8168], R10 ;  /* 0x0081680a01007387 */ /* 0x0041e20000100a00 */
[----:B---3--:R1:W-:Y:S03]  /*a8760*/  STL.64 [R1+0x8160], R8 ;  /* 0x0081600801007387 */ /* 0x0083e60000100a00 */
[----:B0-----:R-:W2:Y:S01]  /*a8770*/  LDL.64 R10, [R1+0xf8] ;  /* 0x0000f800010a7983 */ /* 0x001ea20000100a00 */
[----:B----4-:R-:W-:Y:S01]  /*a8780*/  HMMA.16816.F32 R24, R4, R18, R24 ;  /* 0x000000120418723c */ /* 0x010fe20000001818 */
[----:B------:R-:W-:-:S02]  /*a8790*/  IMAD.MOV.U32 R2, RZ, RZ, R18 ;  /* 0x000000ffff027224 */ /* 0x000fc400078e0012 */
[----:B------:R-:W-:Y:S01]  /*a87a0*/  IMAD.MOV.U32 R0, RZ, RZ, R19 ;  /* 0x000000ffff007224 */ /* 0x000fe200078e0013 */
[----:B--2---:R0:W-:Y:S01]  /*a87b0*/  STL.64 [R1+0x8180], R10 ;  /* 0x0081800a01007387 */ /* 0x0041e20000100a00 */
[----:B-1----:R-:W2:Y:S02]  /*a87c0*/  LDL.LU R8, [R1+0x6b0] ;  /* 0x0006b00001087983 */ /* 0x002ea40000300800 */
[----:B------:R-:W2:Y:S01]  /*a87d0*/  LDL.LU R9, [R1+0x6b4] ;  /* 0x0006b40001097983 */ /* 0x000ea20000300800 */
[----:B0-----:R-:W2:Y:S01]  /*a87e0*/  LDL.LU R10, [R1+0x6b8] ;  /* 0x0006b800010a7983 */ /* 0x001ea20000300800 */
[----:B------:R-:W2:Y:S02]  /*a87f0*/  LDL.LU R11, [R1+0x6bc] ;  /* 0x0006bc00010b7983 */ /* 0x000ea40000300800 */
[----:B------:R-:W3:Y:S11]  /*a8800*/  LDL.64 R14, [R1+0x28] ;  /* 0x00002800010e7983 */ /* 0x000ef60000100a00 */
[----:B------:R-:W-:Y:S01]  /*a8810*/  @!UPT UIADD3 URZ, URZ, URZ, URZ ;  /* 0x0000003f3f3ff290 */ /* 0x000fe2000fffe03f */
[----:B------:R-:W-:Y:S01]  /*a8820*/  STL.64 [R1+0x6e0], R24 ;  /* 0x0006e01801007387 */ /* 0x000fe20000100a00 */
[----:B------:R0:W-:Y:S04]  /*a8830*/  STL.64 [R1+0x6e8], R26 ;  /* 0x0006e81a01007387 */ /* 0x0001e80000100a00 */
[----:B0-----:R-:W4:Y:S01]  /*a8840*/  LDL.LU.64 R26, [R1+0x81b8] ;  /* 0x0081b800011a7983 */ /* 0x001f220000300a00 */
[----:B------:R-:W4:Y:S02]  /*a8850*/  LDL.LU.64 R24, [R1+0x81b0] ;  /* 0x0081b00001187983 */ /* 0x000f240000300a00 */
[----:B------:R-:W4:Y:S02]  /*a8860*/  LDL.LU.64 R18, [R1+0x81a8] ;  /* 0x0081a80001127983 */ /* 0x000f240000300a00 */
[----:B----4-:R-:W-:Y:S11]  /*a8870*/  HMMA.16816.F32 R24, R4, R18, R24 ;  /* 0x000000120418723c */ /* 0x010ff60000001818 */
[----:B------:R-:W-:Y:S11]  /*a8880*/  @!UPT UIADD3 URZ, URZ, URZ, URZ ;  /* 0x0000003f3f3ff290 */ /* 0x000ff6000fffe03f */
[----:B------:R-:W-:Y:S01]  /*a8890*/  @!UPT UIADD3 URZ, URZ, URZ, URZ ;  /* 0x0000003f3f3ff290 */ /* 0x000fe2000fffe03f */
[----:B------:R-:W-:Y:S01]  /*a88a0*/  STL.64 [R1+0x6d0], R24 ;  /* 0x0006d01801007387 */ /* 0x000fe20000100a00 */
[----:B------:R0:W-:Y:S03]  /*a88b0*/  STL.64 [R1+0x6d8], R26 ;  /* 0x0006d81a01007387 */ /* 0x0001e60000100a00 */
[----:B0-----:R-:W4:Y:S01]  /*a88c0*/  LDL.LU.64 R26, [R1+0x81a0] ;  /* 0x0081a000011a7983 */ /* 0x001f220000300a00 */
[----:B------:R-:W4:Y:S02]  /*a88d0*/  LDL.LU.64 R24, [R1+0x8198] ;  /* 0x0081980001187983 */ /* 0x000f240000300a00 */
[----:B------:R-:W2:Y:S02]  /*a88e0*/  LDL.LU R16, [R1+0x3b0] ;  /* 0x0003b00001107983 */ /* 0x000ea40000300800 */
[----:B------:R-:W-:Y:S01]  /*a88f0*/  IMAD.MOV.U32 R12, RZ, RZ, R18 ;  /* 0x000000ffff0c7224 */ /* 0x000fe200078e0012 */
[----:B------:R-:W2:Y:S01]  /*a8900*/  LDL.LU R17, [R1+0x3b4] ;  /* 0x0003b40001117983 */ /* 0x000ea20000300800 */
[----:B------:R-:W-:-:S02]  /*a8910*/  IMAD.MOV.U32 R3, RZ, RZ, R19 ;  /* 0x000000ffff037224 */ /* 0x000fc400078e0013 */
[----:B------:R-:W2:Y:S02]  /*a8920*/  LDL.LU R18, [R1+0x3b8] ;  /* 0x0003b80001127983 */ /* 0x000ea40000300800 */
[----:B------:R-:W2:Y:S01]  /*a8930*/  LDL.LU R19, [R1+0x3bc] ;  /* 0x0003bc0001137983 */ /* 0x000ea20000300800 */
        /* <DEDUP_REMOVED lines=16> */
[----:B------:R-:W4:Y:S11]  /*a8a40*/  LDL.LU.64 R10, [R1+0x8180] ;  /* 0x00818000010a7983 */ /* 0x000f360000300a00 */
[----:B------:R-:W-:Y:S01]  /*a8a50*/  @!UPT UIADD3 URZ, URZ, URZ, URZ ;  /* 0x0000003f3f3ff290 */ /* 0x000fe2000fffe03f */
[----:B------:R-:W-:Y:S01]  /*a8a60*/  STL.64 [R1+0x6b0], R20 ;  /* 0x0006b01401007387 */ /* 0x000fe20000100a00 */
[----:B------:R0:W-:Y:S03]  /*a8a70*/  STL.64 [R1+0x6b8], R22 ;  /* 0x0006b81601007387 */ /* 0x0001e60000100a00 */
[----:B0-----:R-:W4:Y:S01]  /*a8a80*/  LDL.LU.64 R22, [R1+0x8178] ;  /* 0x0081780001167983 */ /* 0x001f220000300a00 */
[----:B------:R-:W4:Y:S02]  /*a8a90*/  LDL.LU.64 R20, [R1+0x8170] ;  /* 0x0081700001147983 */ /* 0x000f240000300a00 */
[----:B----4-:R-:W-:Y:S11]  /*a8aa0*/  HMMA.16816.F32 R20, R4, R10, R20 ;  /* 0x0000000a0414723c */ /* 0x010ff60000001814 */
[----:B------:R-:W-:Y:S11]  /*a8ab0*/  @!UPT UIADD3 URZ, URZ, URZ, URZ ;  /* 0x0000003f3f3ff290 */ /* 0x000ff6000fffe03f */
[----:B------:R-:W-:Y:S01]  /*a8ac0*/  @!UPT UIADD3 URZ, URZ, URZ, URZ ;  /* 0x0000003f3f3ff290 */ /* 0x000fe2000fffe03f */
[----:B------:R0:W-:Y:S01]  /*a8ad0*/  STL.64 [R1+0x6a0], R20 ;  /* 0x0006a01401007387 */ /* 0x0001e20000100a00 */
[----:B------:R-:W-:Y:S02]  /*a8ae0*/  STL.64 [R1+0x6a8], R22 ;  /* 0x0006a81601007387 */ /* 0x000fe40000100a00 */
[----:B0-----:R-:W-:Y:S02]  /*a8af0*/  IMAD.MOV.U32 R21, RZ, RZ, R10 ;  /* 0x000000ffff157224 */ /* 0x001fe400078e000a */
        /* <DEDUP_REMOVED lines=8> */
[----:B--2---:R0:W-:Y:S01]  /*a8b80*/  STL.64 [R1+0x8070], R22 ;  /* 0x0080701601007387 */ /* 0x0041e20000100a00 */
[----:B------:R-:W-:Y:S02]  /*a8b90*/  STL.64 [R1+0x8068], R20 ;  /* 0x0080681401007387 */ /* 0x000fe40000100a00 */
[----:B0-----:R-:W-:-:S02]  /*a8ba0*/  IMAD.MOV.U32 R22, RZ, RZ, R12 ;  /* 0x000000ffff167224 */ /* 0x001fc400078e000c */
[----:B------:R-:W-:-:S05]  /*a8bb0*/  IMAD.MOV.U32 R23, RZ, RZ, R3 ;  /* 0x000000ffff177224 */ /* 0x000fca00078e0003 */
[----:B------:R0:W-:Y:S04]  /*a8bc0*/  STL.64 [R1+0x8080], R22 ;  /* 0x0080801601007387 */ /* 0x0001e80000100a00 */
[----:B0-----:R-:W4:Y:S02]  /*a8bd0*/  LDL.64 R22, [R1+0xe8] ;  /* 0x0000e80001167983 */ /* 0x001f240000100a00 */
[----:B----4-:R-:W-:Y:S01]  /*a8be0*/  HMMA.16816.F32 R8, R4, R22, R8 ;  /* 0x000000160408723c */ /* 0x010fe20000001808 */
[----:B------:R-:W-:Y:S02]  /*a8bf0*/  IMAD.MOV.U32 R29, RZ, RZ, R22 ;  /* 0x000000ffff1d7224 */ /* 0x000fe400078e0016 */
[----:B------:R-:W-:-:S04]  /*a8c00*/  IMAD.MOV.U32 R28, RZ, RZ, R23 ;  /* 0x000000ffff1c7224 */ /* 0x000fc800078e0017 */
[----:B------:R-:W-:Y:S02]  /*a8c10*/  IMAD.MOV.U32 R22, RZ, RZ, R2 ;  /* 0x000000ffff167224 */ /* 0x000fe400078e0002 */
[----:B------:R-:W-:Y:S11]  /*a8c20*/  IMAD.MOV.U32 R23, RZ, RZ, R0 ;  /* 0x000000ffff177224 */ /* 0x000ff600078e0000 */
[----:B------:R-:W-:Y:S03]  /*a8c30*/  @!UPT UIADD3 URZ, URZ, URZ, URZ ;  /* 0x0000003f3f3ff290 */ /* 0x000fe6000fffe03f */
[----:B------:R-:W-:Y:S01]  /*a8c40*/  STL.64 [R1+0x690], R8 ;  /* 0x0006900801007387 */ /* 0x000fe20000100a00 */
[----:B------:R0:W-:Y:S03]  /*a8c50*/  STL.64 [R1+0x698], R10 ;  /* 0x0006980a01007387 */ /* 0x0001e60000100a00 */
[----:B0-----:R-:W2:Y:S01]  /*a8c60*/  LDL.LU.64 R10, [R1+0x8158] ;  /* 0x00815800010a7983 */ /* 0x001ea20000300a00 */
[----:B------:R-:W4:Y:S02]  /*a8c70*/  LDL.LU.64 R8, [R1+0x8150] ;  /* 0x0081500001087983 */ /* 0x000f240000300a00 */
[----:B------:R0:W-:Y:S02]  /*a8c80*/  STL.64 [R1+0x8098], R22 ;  /* 0x0080981601007387 */ /* 0x0001e40000100a00 */
[----:B0-----:R-:W2:Y:S02]  /*a8c90*/  LDL.64 R22, [R1+0xd8] ;  /* 0x0000d80001167983 */ /* 0x001ea40000100a00 */
[----:B--2---:R-:W-:Y:S02]  /*a8ca0*/  HMMA.16816.F32 R4, R4, R22, R16 ;  /* 0x000000160404723c */ /* 0x004fe40000001810 */
[----:B------:R-:W2:Y:S01]  /*a8cb0*/  LDL.LU.64 R18, [R1+0x8148] ;  /* 0x0081480001127983 */ /* 0x000ea20000300a00 */
[----:B------:R-:W2:Y:S02]  /*a8cc0*/  LDL.LU.64 R16, [R1+0x8140] ;  /* 0x0081400001107983 */ /* 0x000ea40000300a00 */
[----:B------:R-:W-:-:S02]  /*a8cd0*/  IMAD.MOV.U32 R2, RZ, RZ, R22 ;  /* 0x000000ffff027224 */ /* 0x000fc400078e0016 */
[----:B------:R-:W-:Y:S11]  /*a8ce0*/  IMAD.MOV.U32 R0, RZ, RZ, R23 ;  /* 0x000000ffff007224 */ /* 0x000ff600078e0017 */
[----:B------:R-:W-:Y:S05]  /*a8cf0*/  @!UPT UIADD3 URZ, URZ, URZ, URZ ;  /* 0x0000003f3f3ff290 */ /* 0x000fea000fffe03f */
[----:B------:R3:W-:Y:S01]  /*a8d00*/  STL.64 [R1+0x3b0], R4 ;  /* 0x0003b00401007387 */ /* 0x0007e20000100a00 */
[----:B------:R-:W-:Y:S02]  /*a8d10*/  STL.64 [R1+0x3b8], R6 ;  /* 0x0003b80601007387 */ /* 0x000fe40000100a00 */
[----:B---3--:R-:W-:Y:S01]  /*a8d20*/  IMAD.MOV.U32 R4, RZ, RZ, R14 ;  /* 0x000000ffff047224 */ /* 0x008fe200078e000e */
[----:B--2---:R-:W-:Y:S11]  /*a8d30*/  HMMA.16816.F32 R20, R16, R14, R24 ;  /* 0x0000000e1014723c */ /* 0x004ff60000001818 */
[----:B------:R-:W-:Y:S11]  /*a8d40*/  @!UPT UIADD3 URZ, URZ, URZ, URZ ;  /* 0x0000003f3f3ff290 */ /* 0x000ff6000fffe03f */
[----:B------:R-:W-:Y:S01]  /*a8d50*/  @!UPT UIADD3 URZ, URZ, URZ, URZ ;  /* 0x0000003f3f3ff290 */ /* 0x000fe2000fffe03f */
[----:B------:R-:W-:Y:S01]  /*a8d60*/  STL.64 [R1+0x3a0], R20 ;  /* 0x0003a01401007387 */ /* 0x000fe20000100a00 */
[----:B------:R0:W-:Y:S02]  /*a8d70*/  STL.64 [R1+0x3a8], R22 ;  /* 0x0003a81601007387 */ /* 0x0001e40000100a00 */
[----:B0-----:R-:W-:Y:S02]  /*a8d80*/  IMAD.MOV.U32 R22, RZ, RZ, R11 ;  /* 0x000000ffff167224 */ /* 0x001fe400078e000b */
[----:B------:R-:W-:-:S05]  /*a8d90*/  IMAD.MOV.U32 R23, RZ, RZ, R10 ;  /* 0x000000ffff177224 */ /* 0x000fca00078e000a */
[----:B------:R-:W-:Y:S01]  /*a8da0*/  STL.64 [R1+0x80b0], R22 ;  /* 0x0080b01601007387 */ /* 0x000fe20000100a00 */
[----:B------:R0:W-:Y:S03]  /*a8db0*/  STL [R1+0x8078], R4 ;  /* 0x0080780401007387 */ /* 0x0001e60000100800 */
[----:B0-----:R-:W2:Y:S01]  /*a8dc0*/  LDL.LU R4, [R1+0x300] ;  /* 0x0003000001047983 */ /* 0x001ea20000300800 */
[----:B------:R-:W2:Y:S02]  /*a8dd0*/  LDL.LU R5, [R1+0x304] ;  /* 0x0003040001057983 */ /* 0x000ea40000300800 */
[----:B------:R-:W3:Y:S02]  /*a8de0*/  LDL.LU R6, [R1+0x308] ;  /* 0x0003080001067983 */ /* 0x000ee40000300800 */
[----:B------:R-:W3:Y:S02]  /*a8df0*/  LDL.LU R7, [R1+0x30c] ;  /* 0x00030c0001077983 */ /* 0x000ee40000300800 */
[----:B----4-:R-:W-:-:S02]  /*a8e00*/  IMAD.MOV.U32 R22, RZ, RZ, R9 ;  /* 0x000000ffff167224 */ /* 0x010fc400078e0009 */
[----:B------:R-:W-:-:S05]  /*a8e10*/  IMAD.MOV.U32 R23, RZ, RZ, R8 ;  /* 0x000000ffff177224 */ /* 0x000fca00078e0008 */
[----:B------:R-:W-:Y:S01]  /*a8e20*/  STL.64 [R1+0x80c8], R22 ;  /* 0x0080c81601007387 */ /* 0x000fe20000100a00 */
[----:B------:R-:W-:-:S03]  /*a8e30*/  IMAD.MOV.U32 R3, RZ, RZ, R15 ;  /* 0x000000ffff037224 */ /* 0x000fc600078e000f */
        /* <DEDUP_REMOVED lines=11> */
[----:B----4-:R-:W-:Y:S02]  /*a8ef0*/  STL.64 [R1+0x8118], R12 ;  /* 0x0081180c01007387 */ /* 0x010fe40000100a00 */
[----:B------:R-:W2:Y:S02]  /*a8f00*/  LDL R26, [R1+0x8] ;  /* 0x00000800011a7983 */ /* 0x000ea40000100800 */
[----:B------:R-:W2:Y:S02]  /*a8f10*/  LDL R27, [R1+0xc] ;  /* 0x00000c00011b7983 */ /* 0x000ea40000100800 */
[----:B--2---:R0:W-:Y:S04]  /*a8f20*/  STL.64 [R1+0x8128], R26 ;  /* 0x0081281a01007387 */ /* 0x0041e80000100a00 */
[----:B0-----:R-:W2:Y:S04]  /*a8f30*/  LDL R26, [R1+0x18] ;  /* 0x00001800011a7983 */ /* 0x001ea80000100800 */
[----:B------:R-:W2:Y:S01]  /*a8f40*/  LDL R27, [R1+0x1c] ;  /* 0x00001c00011b7983 */ /* 0x000ea20000100800 */
        /* <DEDUP_REMOVED lines=14> */
[----:B------:R-:W2:Y:S04]  /*a9030*/  LDL R22, [R1+0x38] ;  /* 0x0000380001167983 */ /* 0x000ea80000100800 */
[----:B------:R-:W2:Y:S04]  /*a9040*/  LDL R23, [R1+0x3c] ;  /* 0x00003c0001177983 */ /* 0x000ea80000100800 */
        /* <DEDUP_REMOVED lines=45> */
[----:B0-----:R-:W2:Y:S04]  /*a9320*/  LDL R26, [R1+0x108] ;  /* 0x00010800011a7983 */ /* 0x001ea80000100800 */
        /* <DEDUP_REMOVED lines=8> */
[----:B------:R-:W-:Y:S02]  /*a93b0*/  STL.64 [R1+0x7fe0], R14 ;  /* 0x007fe00e01007387 */ /* 0x000fe40000100a00 */
[----:B---3--:R0:W-:Y:S02]  /*a93c0*/  STL.64 [R1+0x7fd8], R12 ;  /* 0x007fd80c01007387 */ /* 0x0081e40000100a00 */
        /* <DEDUP_REMOVED lines=8> */
[----:B------:R0:W-:Y:S03]  /*a9450*/  STL.64 [R1+0x358], R22 ;  /* 0x0003581601007387 */ /* 0x0001e60000100a00 */
[----:B0-----:R-:W4:Y:S01]  /*a9460*/  LDL.LU.64 R22, [R1+0x80e0] ;  /* 0x0080e00001167983 */ /* 0x001f220000300a00 */
[----:B------:R-:W-:Y:S02]  /*a9470*/  STL.64 [R1+0x7fd0], R10 ;  /* 0x007fd00a01007387 */ /* 0x000fe40000100a00 */
[----:B--2---:R-:W-:Y:S01]  /*a9480*/  STL.64 [R1+0x7fc8], R8 ;  /* 0x007fc80801007387 */ /* 0x004fe20000100a00 */
        /* <DEDUP_REMOVED lines=29> */
[----:B------:R-:W2:Y:S11]  /*a9660*/  LDL.LU R4, [R1+0x8078] ;  /* 0x0080780001047983 */ /* 0x000eb60000300800 */
[----:B------:R-:W-:Y:S10]  /*a9670*/  @!UPT UIADD3 URZ, URZ, URZ, URZ ;  /* 0x0000003f3f3ff290 */ /* 0x000ff4000fffe03f */
[----:B------:R-:W-:Y:S01]  /*a9680*/  STL.64 [R1+0x300], R20 ;  /* 0x0003001401007387 */ /* 0x000fe20000100a00 */
[----:B------:R0:W-:Y:S03]  /*a9690*/  STL.64 [R1+0x308], R22 ;  /* 0x0003081601007387 */ /* 0x0001e60000100a00 */
[----:B0-----:R-:W4:Y:S01]  /*a96a0*/  LDL.LU.64 R22, [R1+0x8070] ;  /* 0x0080700001167983 */ /* 0x001f220000300a00 */
[----:B------:R-:W4:Y:S02]  /*a96b0*/  LDL.LU.64 R20, [R1+0x8068] ;  /* 0x0080680001147983 */ /* 0x000f240000300a00 */
[----:B------:R-:W-:Y:S02]  /*a96c0*/  IMAD.MOV.U32 R10, RZ, RZ, R25 ;  /* 0x000000ffff0a7224 */ /* 0x000fe400078e0019 */
[----:B------:R-:W-:-:S07]  /*a96d0*/  IMAD.MOV.U32 R11, RZ, RZ, R24 ;  /* 0x000000ffff0b7224 */ /* 0x000fce00078e0018 */
[C---:B----4-:R-:W-:Y:S01]  /*a96e0*/  HMMA.16816.F32 R8, R16.reuse, R10, R20 ;  /* 0x0000000a1008723c */ /* 0x050fe20000001814 */
[----:B------:R-:W4:Y:S11]  /*a96f0*/  LDL.LU.64 R20, [R1+0x8060] ;  /* 0x0080600001147983 */ /* 0x000f360000300a00 */
[----:B------:R-:W-:Y:S11]  /*a9700*/  @!UPT UIADD3 URZ, URZ, URZ, URZ ;  /* 0x0000003f3f3ff290 */ /* 0x000ff6000fffe03f */
[----:B------:R-:W-:Y:S01]  /*a9710*/  STL.64 [R1+0x2f0], R8 ;  /* 0x0002f00801007387 */ /* 0x000fe20000100a00 */
[----:B------:R3:W-:Y:S02]  /*a9720*/  STL.64 [R1+0x2f8], R10 ;  /* 0x0002f80a01007387 */ /* 0x0007e40000100a00 */
[----:B---3--:R-:W-:Y:S01]  /*a9730*/  HMMA.16816.F32 R8, R16, R26, R12 ;  /* 0x0000001a1008723c */ /* 0x008fe2000000180c */
[----:B------:R-:W3:Y:S11]  /*a9740*/  LDL.LU R12, [R1+0x280] ;  /* 0x00028000010c7983 */ /* 0x000ef60000300800 */
[----:B------:R-:W-:Y:S11]  /*a9750*/  @!UPT UIADD3 URZ, URZ, URZ, URZ ;  /* 0x0000003f3f3ff290 */ /* 0x000ff6000fffe03f */
[----:B------:R0:W-:Y:S01]  /*a9760*/  STL.64 [R1+0x2e0], R8 ;  /* 0x0002e00801007387 */ /* 0x0001e20000100a00 */
[----:B------:R1:W-:Y:S02]  /*a9770*/  STL.64 [R1+0x2e8], R10 ;  /* 0x0002e80a01007387 */ /* 0x0003e40000100a00 */
[----:B------:R-:W3:Y:S02]  /*a9780*/  LDL.LU R13, [R1+0x284] ;  /* 0x00028400010d7983 */ /* 0x000ee40000300800 */
[----:B------:R-:W2:Y:S01]  /*a9790*/  LDL.LU R14, [R1+0x288] ;  /* 0x00028800010e7983 */ /* 0x000ea20000300800 */
[----:B------:R-:W2:Y:S04]  /*a97a0*/  LDL.LU R15, [R1+0x28c] ;  /* 0x00028c00010f7983 */ /* 0x000ea80000300800 */
[----:B0-----:R-:W2:Y:S01]  /*a97b0*/  LDL.LU R8, [R1+0x2d0] ;  /* 0x0002d00001087983 */ /* 0x001ea20000300800 */
[----:B------:R-:W2:Y:S02]  /*a97c0*/  LDL.LU R9, [R1+0x2d4] ;  /* 0x0002d40001097983 */ /* 0x000ea40000300800 */
[----:B-1----:R-:W2:Y:S02]  /*a97d0*/  LDL.LU R10, [R1+0x2d8] ;  /* 0x0002d800010a7983 */ /* 0x002ea40000300800 */
[----:B------:R-:W2:Y:S01]  /*a97e0*/  LDL.LU R11, [R1+0x2dc] ;  /* 0x0002dc00010b7983 */ /* 0x000ea20000300800 */
[----:B------:R-:W2:Y:S01]  /*a97f0*/  LDL.LU R24, [R1+0x2a0] ;  /* 0x0002a00001187983 */ /* 0x000ea20000300800 */
[----:B------:R-:W2:Y:S02]  /*a9800*/  LDL.LU R25, [R1+0x2a4] ;  /* 0x0002a40001197983 */ /* 0x000ea40000300800 */
[----:B------:R-:W2:Y:S02]  /*a9810*/  LDL.LU R26, [R1+0x2a8] ;  /* 0x0002a800011a7983 */ /* 0x000ea40000300800 */
[----:B------:R-:W2:Y:S02]  /*a9820*/  LDL.LU R27, [R1+0x2ac] ;  /* 0x0002ac00011b7983 */ /* 0x000ea40000300800 */
[----:B----4-:R-:W-:-:S02]  /*a9830*/  IMAD.MOV.U32 R7, RZ, RZ, R20 ;  /* 0x000000ffff077224 */ /* 0x010fc400078e0014 */
[----:B------:R-:W-:Y:S01]  /*a9840*/  IMAD.MOV.U32 R6, RZ, RZ, R21 ;  /* 0x000000ffff067224 */ /* 0x000fe200078e0015 */
[----:B------:R-:W4:Y:S01]  /*a9850*/  LDL.LU R20, [R1+0x2c0] ;  /* 0x0002c00001147983 */ /* 0x000f220000300800 */
[----:B------:R-:W4:Y:S02]  /*a9860*/  LDL.LU R21, [R1+0x2c4] ;  /* 0x0002c40001157983 */ /* 0x000f240000300800 */
[----:B------:R-:W2:Y:S02]  /*a9870*/  LDL.LU R22, [R1+0x2c8] ;  /* 0x0002c80001167983 */ /* 0x000ea40000300800 */
[----:B------:R-:W2:Y:S02]  /*a9880*/  LDL.LU R23, [R1+0x2cc] ;  /* 0x0002cc0001177983 */ /* 0x000ea40000300800 */
[----:B--2---:R0:W-:Y:S01]  /*a9890*/  STL.64 [R1+0x8048], R22 ;  /* 0x0080481601007387 */ /* 0x0041e20000100a00 */
[----:B----4-:R-:W-:Y:S02]  /*a98a0*/  STL.64 [R1+0x8040], R20 ;  /* 0x0080401401007387 */ /* 0x010fe40000100a00 */
[----:B0-----:R-:W-:-:S02]  /*a98b0*/  IMAD.MOV.U32 R22, RZ, RZ, R29 ;  /* 0x000000ffff167224 */ /* 0x001fc400078e001d */
[----:B------:R-:W2:Y:S01]  /*a98c0*/  LDL.LU R29, [R1+0x8058] ;  /* 0x00805800011d7983 */ /* 0x000ea20000300800 */
[----:B------:R0:W-:Y:S02]  /*a98d0*/  STL.64 [R1+0x8020], R26 ;  /* 0x0080201a01007387 */ /* 0x0001e40000100a00 */
[----:B------:R1:W-:Y:S02]  /*a98e0*/  STL.64 [R1+0x8018], R24 ;  /* 0x0080181801007387 */ /* 0x0003e40000100a00 */
[----:B0-----:R-:W-:Y:S02]  /*a98f0*/  IMAD.MOV.U32 R26, RZ, RZ, R4 ;  /* 0x000000ffff1a7224 */ /* 0x001fe400078e0004 */
[----:B------:R-:W-:-:S05]  /*a9900*/  IMAD.MOV.U32 R27, RZ, RZ, R3 ;  /* 0x000000ffff1b7224 */ /* 0x000fca00078e0003 */
[----:B------:R0:W-:Y:S01]  /*a9910*/  STL.64 [R1+0x8050], R26 ;  /* 0x0080501a01007387 */ /* 0x0001e20000100a00 */
[----:B-1----:R-:W4:Y:S02]  /*a9920*/  LDL.LU R24, [R1+0x680] ;  /* 0x0006800001187983 */ /* 0x002f240000300800 */
[----:B------:R-:W4:Y:S01]  /*a9930*/  LDL.LU R25, [R1+0x684] ;  /* 0x0006840001197983 */ /* 0x000f220000300800 */
[----:B0-----:R-:W4:Y:S01]  /*a9940*/  LDL.LU R26, [R1+0x688] ;  /* 0x00068800011a7983 */ /* 0x001f220000300800 */
[----:B------:R-:W4:Y:S02]  /*a9950*/  LDL.LU R27, [R1+0x68c] ;  /* 0x00068c00011b7983 */ /* 0x000f240000300800 */
[----:B------:R0:W-:Y:S02]  /*a9960*/  STL.64 [R1+0x7ff0], R14 ;  /* 0x007ff00e01007387 */ /* 0x0001e40000100a00 */
[----:B---3--:R-:W-:Y:S01]  /*a9970*/  STL.64 [R1+0x7fe8], R12 ;  /* 0x007fe80c01007387 */ /* 0x008fe20000100a00 */
[----:B0-----:R-:W3:Y:S01]  /*a9980*/  LDL.64 R14, [R1+0x8] ;  /* 0x00000800010e7983 */ /* 0x001ee20000100a00 */
[----:B------:R-:W-:Y:S03]  /*a9990*/  HMMA.16816.F32 R4, R16, R6, R8 ;  /* 0x000000061004723c */ /* 0x000fe60000001808 */
[----:B---3--:R0:W-:Y:S04]  /*a99a0*/  STL.64 [R1+0x8008], R14 ;  /* 0x0080080e01007387 */ /* 0x0081e80000100a00 */
[----:B0-----:R-:W3:Y:S01]  /*a99b0*/  LDL.64 R14, [R1+0x18] ;  /* 0x00001800010e7983 */ /* 0x001ee20000100a00 */
[----:B------:R-:W-:-:S03]  /*a99c0*/  IMAD.MOV.U32 R23, RZ, RZ, R28 ;  /* 0x000000ffff177224 */ /* 0x000fc600078e001c */
[----:B---3--:R0:W-:Y:S01]  /*a99d0*/  STL.64 [R1+0x8028], R14 ;  /* 0x0080280e01007387 */ /* 0x0081e20000100a00 */
[----:B------:R-:W3:Y:S02]  /*a99e0*/  LDL.LU R12, [R1+0x2b0] ;  /* 0x0002b000010c7983 */ /* 0x000ee40000300800 */
[----:B------:R-:W3:Y:S01]  /*a99f0*/  LDL.LU R13, [R1+0x2b4] ;  /* 0x0002b400010d7983 */ /* 0x000ee20000300800 */
[----:B0-----:R-:W3:Y:S01]  /*a9a00*/  LDL.LU R14, [R1+0x2b8] ;  /* 0x0002b800010e7983 */ /* 0x001ee20000300800 */
[----:B------:R-:W3:Y:S02]  /*a9a10*/  LDL.LU R15, [R1+0x2bc] ;  /* 0x0002bc00010f7983 */ /* 0x000ee40000300800 */
[----:B------:R-:W3:Y:S05]  /*a9a20*/  LDL.LU R8, [R1+0x270] ;  /* 0x0002700001087983 */ /* 0x000eea0000300800 */
[----:B------:R-:W-:Y:S01]  /*a9a30*/  STL.64 [R1+0x2d0], R4 ;  /* 0x0002d00401007387 */ /* 0x000fe20000100a00 */
[----:B------:R-:W-:Y:S01]  /*a9a40*/  STL.64 [R1+0x2d8], R6 ;  /* 0x0002d80601007387 */ /* 0x000fe20000100a00 */
[----:B------:R-:W3:Y:S02]  /*a9a50*/  LDL.LU R9, [R1+0x274] ;  /* 0x0002740001097983 */ /* 0x000ee40000300800 */
[----:B------:R-:W3:Y:S02]  /*a9a60*/  LDL.LU R10, [R1+0x278] ;  /* 0x00027800010a7983 */ /* 0x000ee40000300800 */
[----:B------:R-:W3:Y:S01]  /*a9a70*/  LDL.LU R11, [R1+0x27c] ;  /* 0x00027c00010b7983 */ /* 0x000ee20000300800 */
[----:B--2---:R-:W0:Y:S01]  /*a9a80*/  LDSM.16.MT88.4 R4, [R29+0x24280] ;  /* 0x024280001d04783b */ /* 0x004e220000004200 */
[----:B----4-:R-:W-:Y:S03]  /*a9a90*/  HMMA.16816.F32 R20, R16, R22, R24 ;  /* 0x000000161014723c */ /* 0x010fe60000001818 */
[----:B---3--:R-:W-:Y:S01]  /*a9aa0*/  STL.64 [R1+0x8000], R10 ;  /* 0x0080000a01007387 */ /* 0x008fe20000100a00 */
[----:B------:R1:W-:Y:S03]  /*a9ab0*/  STL.64 [R1+0x7ff8], R8 ;  /* 0x007ff80801007387 */ /* 0x0003e60000100a00 */
[----:B-1----:R-:W2:Y:S01]  /*a9ac0*/  LDL.LU R8, [R1+0x290] ;  /* 0x0002900001087983 */ /* 0x002ea20000300800 */
[----:B------:R-:W2:Y:S02]  /*a9ad0*/  LDL.LU R9, [R1+0x294] ;  /* 0x0002940001097983 */ /* 0x000ea40000300800 */
[----:B------:R-:W2:Y:S02]  /*a9ae0*/  LDL.LU R10, [R1+0x298] ;  /* 0x00029800010a7983 */ /* 0x000ea40000300800 */
[----:B------:R-:W2:Y:S01]  /*a9af0*/  LDL.LU R11, [R1+0x29c] ;  /* 0x00029c00010b7983 */ /* 0x000ea20000300800 */
[----:B0-----:R-:W-:Y:S01]  /*a9b00*/  STL.64 [R1+0x7f20], R6 ;  /* 0x007f200601007387 */ /* 0x001fe20000100a00 */
[----:B------:R-:W-:Y:S02]  /*a9b10*/  STL.64 [R1+0x7f18], R4 ;  /* 0x007f180401007387 */ /* 0x000fe40000100a00 */
[----:B------:R-:W3:Y:S07]  /*a9b20*/  LDL.LU.64 R26, [R1+0x8050] ;  /* 0x00805000011a7983 */ /* 0x000eee0000300a00 */
[----:B------:R-:W-:Y:S01]  /*a9b30*/  STL.64 [R1+0x680], R20 ;  /* 0x0006801401007387 */ /* 0x000fe20000100a00 */
[----:B------:R0:W-:Y:S04]  /*a9b40*/  STL.64 [R1+0x688], R22 ;  /* 0x0006881601007387 */ /* 0x0001e80000100a00 */
[----:B0-----:R-:W4:Y:S01]  /*a9b50*/  LDL.LU.64 R22, [R1+0x8048] ;  /* 0x0080480001167983 */ /* 0x001f220000300a00 */
[----:B------:R-:W4:Y:S02]  /*a9b60*/  LDL.LU.64 R20, [R1+0x8040] ;  /* 0x0080400001147983 */ /* 0x000f240000300a00 */
[----:B------:R-:W-:-:S02]  /*a9b70*/  IMAD.MOV.U32 R6, RZ, RZ, R2 ;  /* 0x000000ffff067224 */ /* 0x000fc400078e0002 */
[----:B------:R-:W-:-:S07]  /*a9b80*/  IMAD.MOV.U32 R7, RZ, RZ, R0 ;  /* 0x000000ffff077224 */ /* 0x000fce00078e0000 */
[----:B----4-:R-:W-:Y:S01]  /*a9b90*/  HMMA.16816.F32 R16, R16, R6, R20 ;  /* 0x000000061010723c */ /* 0x010fe20000001814 */
[----:B------:R-:W3:Y:S01]  /*a9ba0*/  LDL.LU.64 R22, [R1+0x8038] ;  /* 0x0080380001167983 */ /* 0x000ee20000300a00 */
[----:B------:R-:W3:Y:S11]  /*a9bb0*/  LDL.LU.64 R20, [R1+0x8030] ;  /* 0x0080300001147983 */ /* 0x000ef60000300a00 */
[----:B------:R-:W-:Y:S10]  /*a9bc0*/  @!UPT UIADD3 URZ, URZ, URZ, URZ ;  /* 0x0000003f3f3ff290 */ /* 0x000ff4000fffe03f */
[----:B------:R-:W-:Y:S01]  /*a9bd0*/  STL.64 [R1+0x2c0], R16 ;  /* 0x0002c01001007387 */ /* 0x000fe20000100a00 */
[----:B------:R0:W-:Y:S03]  /*a9be0*/  STL.64 [R1+0x2c8], R18 ;  /* 0x0002c81201007387 */ /* 0x0001e60000100a00 */
[----:B0-----:R-:W4:Y:S01]  /*a9bf0*/  LDL.64 R18, [R1+0x38] ;  /* 0x0000380001127983 */ /* 0x001f220000100a00 */
[C---:B---3--:R-:W-:Y:S03]  /*a9c00*/  HMMA.16816.F32 R24, R20.reuse, R26, R12 ;  /* 0x0000001a1418723c */ /* 0x048fe6000000180c */
[----:B----4-:R0:W-:Y:S01]  /*a9c10*/  STL.64 [R1+0x7fc0], R18 ;  /* 0x007fc01201007387 */ /* 0x0101e20000100a00 */
[----:B------:R-:W3:Y:S02]  /*a9c20*/  LDL.LU R16, [R1+0x260] ;  /* 0x0002600001107983 */ /* 0x000ee40000300800 */
[----:B------:R-:W3:Y:S01]  /*a9c30*/  LDL.LU R17, [R1+0x264] ;  /* 0x0002640001117983 */ /* 0x000ee20000300800 */
[----:B0-----:R-:W3:Y:S01]  /*a9c40*/  LDL.LU R18, [R1+0x268] ;  /* 0x0002680001127983 */ /* 0x001ee20000300800 */
[----:B------:R-:W3:Y:S02]  /*a9c50*/  LDL.LU R19, [R1+0x26c] ;  /* 0x00026c0001137983 */ /* 0x000ee40000300800 */
[----:B------:R0:W-:Y:S02]  /*a9c60*/  STL.64 [R1+0x7f38], R6 ;  /* 0x007f380601007387 */ /* 0x0001e40000100a00 */
[----:B0-----:R-:W4:Y:S01]  /*a9c70*/  LDL.64 R6, [R1+0x158] ;  /* 0x0001580001067983 */ /* 0x001f220000100a00 */
[----:B------:R-:W2:Y:S10]  /*a9c80*/  LDL.LU.64 R14, [R1+0x8028] ;  /* 0x00802800010e7983 */ /* 0x000eb40000300a00 */
[----:B------:R-:W-:Y:S02]  /*a9c90*/  STL.64 [R1+0x2b0], R24 ;  /* 0x0002b01801007387 */ /* 0x000fe40000100a00 */
[----:B------:R0:W-:Y:S02]  /*a9ca0*/  STL.64 [R1+0x2b8], R26 ;  /* 0x0002b81a01007387 */ /* 0x0001e40000100a00 */
[----:B0-----:R-:W2:Y:S01]  /*a9cb0*/  LDL.LU.64 R26, [R1+0x8020] ;  /* 0x00802000011a7983 */ /* 0x001ea20000300a00 */
[----:B------:R-:W2:Y:S02]  /*a9cc0*/  LDL.LU.64 R24, [R1+0x8018] ;  /* 0x0080180001187983 */ /* 0x000ea40000300a00 */
[C---:B--2---:R-:W-:Y:S01]  /*a9cd0*/  HMMA.16816.F32 R24, R20.reuse, R14, R24 ;  /* 0x0000000e1418723c */ /* 0x044fe20000001818 */
[----:B------:R-:W-:Y:S11]  /*a9ce0*/  IMAD.MOV.U32 R3, RZ, RZ, R15 ;  /* 0x000000ffff037224 */ /* 0x000ff600078e000f */
[----:B------:R-:W-:Y:S11]  /*a9cf0*/  @!UPT UIADD3 URZ, URZ, URZ, URZ ;  /* 0x0000003f3f3ff290 */ /* 0x000ff6000fffe03f */
[----:B------:R0:W-:Y:S01]  /*a9d00*/  STL.64 [R1+0x2a0], R24 ;  /* 0x0002a01801007387 */ /* 0x0001e20000100a00 */
[----:B------:R1:W-:Y:S02]  /*a9d10*/  STL.64 [R1+0x2a8], R26 ;  /* 0x0002a81a01007387 */ /* 0x0003e40000100a00 */
[----:B0-----:R-:W-:Y:S01]  /*a9d20*/  IMAD.MOV.U32 R24, RZ, RZ, R14 ;  /* 0x000000ffff187224 */ /* 0x001fe200078e000e */
[----:B-1----:R-:W2:Y:S01]  /*a9d30*/  LDL.LU.64 R26, [R1+0x8010] ;  /* 0x00801000011a7983 */ /* 0x002ea20000300a00 */
        /* <DEDUP_REMOVED lines=12> */
[----:B------:R-:W2:Y:S01]  /*a9e00*/  LDL.LU.64 R12, [R1+0x7fe8] ;  /* 0x007fe800010c7983 */ /* 0x000ea20000300a00 */
        /* <DEDUP_REMOVED lines=9> */
[----:B------:R0:W-:Y:S01]  /*a9ea0*/  STL [R1+0x7f80], R25 ;  /* 0x007f801901007387 */ /* 0x0001e20000100800 */
[----:B------:R-:W4:Y:S04]  /*a9eb0*/  LDL.LU R24, [R1+0x670] ;  /* 0x0006700001187983 */ /* 0x000f280000300800 */
[----:B0-----:R-:W4:Y:S01]  /*a9ec0*/  LDL.LU R25, [R1+0x674] ;  /* 0x0006740001197983 */ /* 0x001f220000300800 */
        /* <DEDUP_REMOVED lines=8> */
[----:B------:R-:W4:Y:S02]  /*a9f50*/  LDL.LU.64 R8, [R1+0x7fc8] ;  /* 0x007fc80001087983 */ /* 0x000f240000300a00 */
[----:B------:R-:W-:Y:S02]  /*a9f60*/  STL.64 [R1+0x7ec0], R14 ;  /* 0x007ec00e01007387 */ /* 0x000fe40000100a00 */
[----:B---3--:R0:W-:Y:S02]  /*a9f70*/  STL.64 [R1+0x7eb8], R12 ;  /* 0x007eb80c01007387 */ /* 0x0081e40000100a00 */
        /* <DEDUP_REMOVED lines=9> */
[----:B0-----:R-:W3:Y:S01]  /*aa010*/  LDL.LU.64 R18, [R1+0x7fc0] ;  /* 0x007fc00001127983 */ /* 0x001ee20000300a00 */
[----:B------:R-:W-:Y:S02]  /*aa020*/  STL.64 [R1+0x7eb0], R10 ;  /* 0x007eb00a01007387 */ /* 0x000fe40000100a00 */
[----:B----4-:R3:W-:Y:S02]  /*aa030*/  STL.64 [R1+0x7ea8], R8 ;  /* 0x007ea80801007387 */ /* 0x0107e40000100a00 */
[----:B---3--:R-:W-:Y:S01]  /*aa040*/  HMMA.16816.F32 R8, R20, R18, R12 ;  /* 0x000000121408723c */ /* 0x008fe2000000180c */
[----:B------:R-:W-:-:S02]  /*aa050*/  IMAD.MOV.U32 R2, RZ, RZ, R18 ;  /* 0x000000ffff027224 */ /* 0x000fc400078e0012 */
[----:B------:R-:W-:Y:S02]  /*aa060*/  IMAD.MOV.U32 R0, RZ, RZ, R19 ;  /* 0x000000ffff007224 */ /* 0x000fe400078e0013 */
[----:B------:R-:W0:Y:S11]  /*aa070*/  LDSM.16.MT88.4 R16, [R29+0x24300] ;  /* 0x024300001d10783b */ /* 0x000e360000004200 */
[----:B------:R-:W-:Y:S07]  /*aa080*/  @!UPT UIADD3 URZ, URZ, URZ, URZ ;  /* 0x0000003f3f3ff290 */ /* 0x000fee000fffe03f */
[----:B------:R-:W-:Y:S01]  /*aa090*/  STL.64 [R1+0x250], R8 ;  /* 0x0002500801007387 */ /* 0x000fe20000100a00 */
[----:B------:R-:W-:Y:S03]  /*aa0a0*/  STL.64 [R1+0x258], R10 ;  /* 0x0002580a01007387 */ /* 0x000fe60000100a00 */
[----:B0-----:R0:W-:Y:S04]  /*aa0b0*/  STL.64 [R1+0x7dc0], R18 ;  /* 0x007dc01201007387 */ /* 0x0011e80000100a00 */
[----:B0-----:R-:W2:Y:S01]  /*aa0c0*/  LDL R19, [R1+0x8f0] ;  /* 0x0008f00001137983 */ /* 0x001ea20000100800 */
[----:B------:R-:W-:Y:S01]  /*aa0d0*/  HMMA.16816.F32 R12, R20, R6, R24 ;  /* 0x00000006140c723c */ /* 0x000fe20000001818 */
[----:B------:R-:W-:-:S02]  /*aa0e0*/  IMAD.MOV.U32 R9, RZ, RZ, R6 ;  /* 0x000000ffff097224 */ /* 0x000fc400078e0006 */
[----:B------:R-:W-:Y:S01]  /*aa0f0*/  IMAD.MOV.U32 R8, RZ, RZ, R7 ;  /* 0x000000ffff087224 */ /* 0x000fe200078e0007 */
[----:B------:R0:W-:Y:S04]  /*aa100*/  STL.64 [R1+0x7db8], R16 ;  /* 0x007db81001007387 */ /* 0x0001e80000100a00 */
[----:B--2---:R1:W-:Y:S11]  /*aa110*/  STL [R1+0x7f40], R19 ;  /* 0x007f401301007387 */ /* 0x0043f60000100800 */
[----:B------:R-:W-:Y:S04]  /*aa120*/  @!UPT UIADD3 URZ, URZ, URZ, URZ ;  /* 0x0000003f3f3ff290 */ /* 0x000fe8000fffe03f */
[----:B------:R2:W-:Y:S02]  /*aa130*/  STL.64 [R1+0x670], R12 ;  /* 0x0006700c01007387 */ /* 0x0005e40000100a00 */
[----:B------:R3:W-:Y:S02]  /*aa140*/  STL.64 [R1+0x678], R14 ;  /* 0x0006780e01007387 */ /* 0x0007e40000100a00 */
[----:B------:R2:W-:Y:S01]  /*aa150*/  STL.64 [R1+0x7fb8], R8 ;  /* 0x007fb80801007387 */ /* 0x0005e20000100a00 */
[----:B0-----:R-:W4:Y:S01]  /*aa160*/  LDL.LU R16, [R1+0x600] ;  /* 0x0006000001107983 */ /* 0x001f220000300800 */
[----:B------:R-:W4:Y:S02]  /*aa170*/  LDL.LU R17, [R1+0x604] ;  /* 0x0006040001117983 */ /* 0x000f240000300800 */
[----:B------:R-:W4:Y:S01]  /*aa180*/  LDL.LU R18, [R1+0x608] ;  /* 0x0006080001127983 */ /* 0x000f220000300800 */
[----:B-1----:R-:W4:Y:S01]  /*aa190*/  LDL.LU R19, [R1+0x60c] ;  /* 0x00060c0001137983 */ /* 0x002f220000300800 */
[----:B------:R-:W4:Y:S02]  /*aa1a0*/  LDL.LU R24, [R1+0x630] ;  /* 0x0006300001187983 */ /* 0x000f240000300800 */
[----:B------:R-:W4:Y:S02]  /*aa1b0*/  LDL.LU R25, [R1+0x634] ;  /* 0x0006340001197983 */ /* 0x000f240000300800 */
[----:B------:R-:W4:Y:S01]  /*aa1c0*/  LDL.LU R26, [R1+0x638] ;  /* 0x00063800011a7983 */ /* 0x000f220000300800 */
[----:B------:R-:W4:Y:S01]  /*aa1d0*/  LDL.LU R27, [R1+0x63c] ;  /* 0x00063c00011b7983 */ /* 0x000f220000300800 */
[----:B--2---:R-:W2:Y:S02]  /*aa1e0*/  LDL.LU R12, [R1+0x650] ;  /* 0x00065000010c7983 */ /* 0x004ea40000300800 */
[----:B------:R-:W2:Y:S02]  /*aa1f0*/  LDL.LU R13, [R1+0x654] ;  /* 0x00065400010d7983 */ /* 0x000ea40000300800 */
[----:B---3--:R-:W3:Y:S01]  /*aa200*/  LDL.LU R14, [R1+0x658] ;  /* 0x00065800010e7983 */ /* 0x008ee20000300800 */
[----:B------:R-:W3:Y:S01]  /*aa210*/  LDL.LU R15, [R1+0x65c] ;  /* 0x00065c00010f7983 */ /* 0x000ee20000300800 */
[----:B------:R-:W2:Y:S02]  /*aa220*/  LDL.LU R8, [R1+0x660] ;  /* 0x0006600001087983 */ /* 0x000ea40000300800 */
[----:B------:R-:W4:Y:S02]  /*aa230*/  LDL.LU R9, [R1+0x664] ;  /* 0x0006640001097983 */ /* 0x000f240000300800 */
[----:B------:R-:W4:Y:S01]  /*aa240*/  LDL.LU R10, [R1+0x668] ;  /* 0x00066800010a7983 */ /* 0x000f220000300800 */
[----:B------:R-:W4:Y:S04]  /*aa250*/  LDL.LU R11, [R1+0x66c] ;  /* 0x00066c00010b7983 */ /* 0x000f280000300800 */
[----:B---3--:R0:W-:Y:S01]  /*aa260*/  STL.64 [R1+0x7fb0], R14 ;  /* 0x007fb00e01007387 */ /* 0x0081e20000100a00 */
[----:B--2---:R-:W-:Y:S03]  /*aa270*/  STL.64 [R1+0x7fa8], R12 ;  /* 0x007fa80c01007387 */ /* 0x004fe60000100a00 */
[----:B0-----:R-:W2:Y:S01]  /*aa280*/  LDL.64 R14, [R1+0x148] ;  /* 0x00014800010e7983 */ /* 0x001ea20000100a00 */
[----:B----4-:R0:W-:Y:S02]  /*aa290*/  STL.64 [R1+0x7f90], R26 ;  /* 0x007f901a01007387 */ /* 0x0101e40000100a00 */
[----:B------:R-:W-:Y:S01]  /*aa2a0*/  STL.64 [R1+0x7f88], R24 ;  /* 0x007f881801007387 */ /* 0x000fe20000100a00 */
[----:B0-----:R-:W3:Y:S04]  /*aa2b0*/  LDL.64 R26, [R1+0x128] ;  /* 0x00012800011a7983 */ /* 0x001ee80000100a00 */
[----:B---3--:R0:W-:Y:S04]  /*aa2c0*/  STL.64 [R1+0x7fa0], R26 ;  /* 0x007fa01a01007387 */ /* 0x0081e80000100a00 */
[----:B0-----:R-:W3:Y:S01]  /*aa2d0*/  LDL.64 R26, [R1+0x138] ;  /* 0x00013800011a7983 */ /* 0x001ee20000100a00 */
[----:B------:R0:W-:Y:S02]  /*aa2e0*/  STL.64 [R1+0x7f50], R18 ;  /* 0x007f501201007387 */ /* 0x0001e40000100a00 */
[----:B------:R-:W-:Y:S01]  /*aa2f0*/  STL.64 [R1+0x7f48], R16 ;  /* 0x007f481001007387 */ /* 0x000fe20000100a00 */
[----:B0-----:R-:W4:Y:S04]  /*aa300*/  LDL.64 R18, [R1+0xf8] ;  /* 0x0000f80001127983 */ /* 0x001f280000100a00 */
[----:B----4-:R0:W-:Y:S04]  /*aa310*/  STL.64 [R1+0x7f60], R18 ;  /* 0x007f601201007387 */ /* 0x0101e80000100a00 */
[----:B0-----:R-:W4:Y:S04]  /*aa320*/  LDL.64 R18, [R1+0x108] ;  /* 0x0001080001127983 */ /* 0x001f280000100a00 */
[----:B----4-:R0:W-:Y:S04]  /*aa330*/  STL.64 [R1+0x7f78], R18 ;  /* 0x007f781201007387 */ /* 0x0101e80000100a00 */
[----:B0-----:R-:W4:Y:S04]  /*aa340*/  LDL.64 R18, [R1+0x118] ;  /* 0x0001180001127983 */ /* 0x001f280000100a00 */
[----:B----4-:R0:W-:Y:S01]  /*aa350*/  STL.64 [R1+0x7f98], R18 ;  /* 0x007f981201007387 */ /* 0x0101e20000100a00 */
[----:B------:R-:W4:Y:S02]  /*aa360*/  LDL.LU R16, [R1+0x640] ;  /* 0x0006400001107983 */ /* 0x000f240000300800 */
[----:B------:R-:W4:Y:S01]  /*aa370*/  LDL.LU R17, [R1+0x644] ;  /* 0x0006440001117983 */ /* 0x000f220000300800 */
[----:B0-----:R-:W4:Y:S01]  /*aa380*/  LDL.LU R18, [R1+0x648] ;  /* 0x0006480001127983 */ /* 0x001f220000300800 */
[----:B------:R-:W4:Y:S02]  /*aa390*/  LDL.LU R19, [R1+0x64c] ;  /* 0x00064c0001137983 */ /* 0x000f240000300800 */
[----:B------:R-:W3:Y:S01]  /*aa3a0*/  LDL.64 R6, [R1+0xe8] ;  /* 0x0000e80001067983 */ /* 0x000ee20000100a00 */
[----:B--2---:R-:W-:Y:S01]  /*aa3b0*/  HMMA.16816.F32 R8, R20, R14, R8 ;  /* 0x0000000e1408723c */ /* 0x004fe20000001808 */
[----:B---3--:R0:W-:Y:S01]  /*aa3c0*/  STL.64 [R1+0x7f58], R6 ;  /* 0x007f580601007387 */ /* 0x0081e20000100a00 */
[----:B------:R-:W2:Y:S02]  /*aa3d0*/  LDL.LU R4, [R1+0x610] ;  /* 0x0006100001047983 */ /* 0x000ea40000300800 */
[----:B------:R-:W2:Y:S01]  /*aa3e0*/  LDL.LU R5, [R1+0x614] ;  /* 0x0006140001057983 */ /* 0x000ea20000300800 */
[----:B0-----:R-:W3:Y:S01]  /*aa3f0*/  LDL.LU R6, [R1+0x618] ;  /* 0x0006180001067983 */ /* 0x001ee20000300800 */
[----:B------:R-:W3:Y:S03]  /*aa400*/  LDL.LU R7, [R1+0x61c] ;  /* 0x00061c0001077983 */ /* 0x000ee60000300800 */
[----:B---3--:R-:W-:Y:S01]  /*aa410*/  STL.64 [R1+0x7f70], R6 ;  /* 0x007f700601007387 */ /* 0x008fe20000100a00 */
[----:B--2---:R0:W-:Y:S03]  /*aa420*/  STL.64 [R1+0x7f68], R4 ;  /* 0x007f680401007387 */ /* 0x0041e60000100a00 */
[----:B0-----:R-:W2:Y:S01]  /*aa430*/  LDL.LU R4, [R1+0x620] ;  /* 0x0006200001047983 */ /* 0x001ea20000300800 */
[----:B------:R-:W2:Y:S02]  /*aa440*/  LDL.LU R5, [R1+0x624] ;  /* 0x0006240001057983 */ /* 0x000ea40000300800 */
[----:B------:R-:W2:Y:S02]  /*aa450*/  LDL.LU R6, [R1+0x628] ;  /* 0x0006280001067983 */ /* 0x000ea40000300800 */
[----:B------:R-:W2:Y:S05]  /*aa460*/  LDL.LU R7, [R1+0x62c] ;  /* 0x00062c0001077983 */ /* 0x000eaa0000300800 */
[----:B------:R0:W-:Y:S01]  /*aa470*/  STL.64 [R1+0x660], R8 ;  /* 0x0006600801007387 */ /* 0x0001e20000100a00 */
[----:B------:R1:W-:Y:S03]  /*aa480*/  STL.64 [R1+0x668], R10 ;  /* 0x0006680a01007387 */ /* 0x0003e60000100a00 */
[----:B0-----:R-:W3:Y:S01]  /*aa490*/  LDL.LU.64 R8, [R1+0x7fb8] ;  /* 0x007fb80001087983 */ /* 0x001ee20000300a00 */
[----:B-1----:R-:W-:-:S02]  /*aa4a0*/  IMAD.MOV.U32 R11, RZ, RZ, R14 ;  /* 0x000000ffff0b7224 */ /* 0x002fc400078e000e */
[----:B------:R-:W-:Y:S02]  /*aa4b0*/  IMAD.MOV.U32 R10, RZ, RZ, R15 ;  /* 0x000000ffff0a7224 */ /* 0x000fe400078e000f */
[----:B------:R-:W2:Y:S01]  /*aa4c0*/  LDL.LU.64 R14, [R1+0x7fb0] ;  /* 0x007fb000010e7983 */ /* 0x000ea20000300a00 */
[----:B------:R-:W2:Y:S02]  /*aa4d0*/  LDL.LU.64 R12, [R1+0x7fa8] ;  /* 0x007fa800010c7983 */ /* 0x000ea40000300a00 */
[----:B------:R-:W-:Y:S01]  /*aa4e0*/  STL.64 [R1+0x7f10], R10 ;  /* 0x007f100a01007387 */ /* 0x000fe20000100a00 */
        /* <DEDUP_REMOVED lines=31> */
[----:B------:R1:W-:Y:S03]  /*aa6e0*/  STL.64 [R1+0x638], R26 ;  /* 0x0006381a01007387 */ /* 0x0003e60000100a00 */
[----:B0-----:R-:W3:Y:S01]  /*aa6f0*/  LDL.LU R25, [R1+0x7f80] ;  /* 0x007f800001197983 */ /* 0x001ee20000300800 */
[----:B-1----:R-:W-:Y:S02]  /*aa700*/  IMAD.MOV.U32 R27, RZ, RZ, R18 ;  /* 0x000000ffff1b7224 */ /* 0x002fe400078e0012 */
        /* <DEDUP_REMOVED lines=30> */
[----:B------:R-:W2:Y:S01]  /*aa8f0*/  LDL.LU.64 R10, [R1+0x7f30] ;  /* 0x007f3000010a7983 */ /* 0x000ea20000300a00 */
[----:B------:R-:W2:Y:S02]  /*aa900*/  LDL.LU.64 R8, [R1+0x7f28] ;  /* 0x007f280001087983 */ /* 0x000ea40000300a00 */
[----:B------:R-:W2:Y:S02]  /*aa910*/  LDL.LU.64 R6, [R1+0x7f20] ;  /* 0x007f200001067983 */ /* 0x000ea40000300a00 */
[----:B------:R-:W2:Y:S11]  /*aa920*/  LDL.LU.64 R4, [R1+0x7f18] ;  /* 0x007f180001047983 */ /* 0x000eb60000300a00 */
[----:B------:R-:W-:Y:S06]  /*aa930*/  @!UPT UIADD3 URZ, URZ, URZ, URZ ;  /* 0x0000003f3f3ff290 */ /* 0x000fec000fffe03f */
[----:B------:R-:W-:Y:S01]  /*aa940*/  STL.64 [R1+0x240], R20 ;  /* 0x0002401401007387 */ /* 0x000fe20000100a00 */
[----:B------:R-:W-:Y:S02]  /*aa950*/  STL.64 [R1+0x248], R22 ;  /* 0x0002481601007387 */ /* 0x000fe40000100a00 */
[----:B----4-:R-:W0:Y:S02]  /*aa960*/  LDSM.16.MT88.4 R20, [R19+0x24380] ;  /* 0x024380001314783b */ /* 0x010e240000004200 */
[----:B0-----:R0:W-:Y:S02]  /*aa970*/  STL.64 [R1+0x7cb8], R22 ;  /* 0x007cb81601007387 */ /* 0x0011e40000100a00 */
[----:B------:R-:W-:Y:S02]  /*aa980*/  STL.64 [R1+0x7cb0], R20 ;  /* 0x007cb01401007387 */ /* 0x000fe40000100a00 */
[----:B0-----:R-:W4:Y:S04]  /*aa990*/  LDL.LU.64 R22, [R1+0xd8] ;  /* 0x0000d80001167983 */ /* 0x001f280000300a00 */
[----:B----4-:R0:W-:Y:S04]  /*aa9a0*/  STL.64 [R1+0x7dc8], R22 ;  /* 0x007dc81601007387 */ /* 0x0101e80000100a00 */
[----:B0-----:R-:W2:Y:S04]  /*aa9b0*/  LDL R22, [R1+0x28] ;  /* 0x0000280001167983 */ /* 0x001ea80000100800 */
[----:B------:R-:W2:Y:S02]  /*aa9c0*/  LDL R23, [R1+0x2c] ;  /* 0x00002c0001177983 */ /* 0x000ea40000100800 */
[----:B--2---:R-:W-:Y:S02]  /*aa9d0*/  HMMA.16816.F32 R20, R4, R22, R8 ;  /* 0x000000160414723c */ /* 0x004fe40000001808 */
[----:B------:R-:W2:Y:S01]  /*aa9e0*/  LDL.LU.64 R10, [R1+0x7f10] ;  /* 0x007f1000010a7983 */ /* 0x000ea20000300a00 */
[----:B------:R-:W4:Y:S11]  /*aa9f0*/  LDL.LU.64 R8, [R1+0x7f08] ;  /* 0x007f080001087983 */ /* 0x000f360000300a00 */
[----:B------:R-:W-:Y:S09]  /*aaa00*/  @!UPT UIADD3 URZ, URZ, URZ, URZ ;  /* 0x0000003f3f3ff290 */ /* 0x000ff2000fffe03f */
[----:B------:R-:W-:Y:S01]  /*aaa10*/  STL.64 [R1+0x5f0], R20 ;  /* 0x0005f01401007387 */ /* 0x000fe20000100a00 */
        /* <DEDUP_REMOVED lines=50> */
[----:B0-----:R-:W-:Y:S02]  /*aad40*/  IMAD.MOV.U32 R22, RZ, RZ, R11 ;  /* 0x000000ffff167224 */ /* 0x001fe400078e000b */
        /* <DEDUP_REMOVED lines=8> */
[----:B----4-:R-:W-:-:S02]  /*aadd0*/  IMAD.MOV.U32 R22, RZ, RZ, R9 ;  /* 0x000000ffff167224 */ /* 0x010fc400078e0009 */
[----:B------:R-:W-:-:S05]  /*aade0*/  IMAD.MOV.U32 R23, RZ, RZ, R8 ;  /* 0x000000ffff177224 */ /* 0x000fca00078e0008 */
[----:B------:R-:W-:Y:S04]  /*aadf0*/  STL.64 [R1+0x7e88], R22 ;  /* 0x007e881601007387 */ /* 0x000fe80000100a00 */
[----:B--2---:R-:W-:Y:S01]  /*aae00*/  STL.64 [R1+0x7e50], R18 ;  /* 0x007e501201007387 */ /* 0x004fe20000100a00 */
[----:B------:R0:W-:Y:S03]  /*aae10*/  STL.64 [R1+0x7e48], R16 ;  /* 0x007e481001007387 */ /* 0x0001e60000100a00 */
        /* <DEDUP_REMOVED lines=29> */
[----:B------:R0:W-:Y:S01]  /*aaff0*/  STL.64 [R1+0x7ea0], R22 ;  /* 0x007ea01601007387 */ /* 0x0001e20000100a00 */
[----:B------:R-:W2:Y:S02]  /*ab000*/  LDL.LU R20, [R1+0x5a0] ;  /* 0x0005a00001147983 */ /* 0x000ea40000300800 */
[----:B------:R-:W2:Y:S01]  /*ab010*/  LDL.LU R21, [R1+0x5a4] ;  /* 0x0005a40001157983 */ /* 0x000ea20000300800 */
[----:B0-----:R-:W2:Y:S01]  /*ab020*/  LDL.LU R22, [R1+0x5a8] ;  /* 0x0005a80001167983 */ /* 0x001ea20000300800 */
[----:B------:R-:W2:Y:S02]  /*ab030*/  LDL.LU R23, [R1+0x5ac] ;  /* 0x0005ac0001177983 */ /* 0x000ea40000300800 */
        /* <DEDUP_REMOVED lines=21> */
[----:B------:R-:W4:Y:S01]  /*ab190*/  LDL.LU.64 R14, [R1+0x7ef0] ;  /* 0x007ef000010e7983 */ /* 0x000f220000300a00 */
[----:B------:R-:W4:Y:S11]  /*ab1a0*/  LDL.LU.64 R12, [R1+0x7ee8] ;  /* 0x007ee800010c7983 */ /* 0x000f360000300a00 */
        /* <DEDUP_REMOVED lines=18> */
[----:B0-----:R-:W2:Y:S01]  /*ab2d0*/  LDL.LU.64 R26, [R1+0x18] ;  /* 0x00001800011a7983 */ /* 0x001ea20000300a00 */
        /* <DEDUP_REMOVED lines=8> */
[----:B----4-:R1:W-:Y:S01]  /*ab360*/  STL.64 [R1+0x7d98], R12 ;  /* 0x007d980c01007387 */ /* 0x0103e20000100a00 */
[----:B0-----:R-:W4:Y:S01]  /*ab370*/  LDL.LU.64 R14, [R1+0x8] ;  /* 0x00000800010e7983 */ /* 0x001f220000300a00 */
[C---:B---3--:R-:W-:Y:S03]  /*ab380*/  HMMA.16816.F32 R20, R4.reuse, R10, R20 ;  /* 0x0000000a0414723c */ /* 0x048fe60000001814 */
[----:B----4-:R0:W-:Y:S01]  /*ab390*/  STL.64 [R1+0x7db0], R14 ;  /* 0x007db00e01007387 */ /* 0x0101e20000100a00 */
        /* <DEDUP_REMOVED lines=78> */
[----:B------:R-:W3:Y:S01]  /*ab880*/  LDL.LU.64 R18, [R1+0x7dc0] ;  /* 0x007dc00001127983 */ /* 0x000ee20000300a00 */
[----:B------:R-:W3:Y:S02]  /*ab890*/  LDL.LU.64 R16, [R1+0x7db8] ;  /* 0x007db80001107983 */ /* 0x000ee40000300a00 */
[----:B------:R0:W-:Y:S02]  /*ab8a0*/  STL.64 [R1+0x7cc8], R22 ;  /* 0x007cc81601007387 */ /* 0x0001e40000100a00 */
[----:B------:R-:W4:Y:S11]  /*ab8b0*/  LDL.LU R20, [R1+0x220] ;  /* 0x0002200001147983 */ /* 0x000f360000300800 */
[----:B------:R-:W-:Y:S05]  /*ab8c0*/  @!UPT UIADD3 URZ, URZ, URZ, URZ ;  /* 0x0000003f3f3ff290 */ /* 0x000fea000fffe03f */
[----:B------:R-:W-:Y:S01]  /*ab8d0*/  STL.64 [R1+0x230], R4 ;  /* 0x0002300401007387 */ /* 0x000fe20000100a00 */
[----:B------:R1:W-:Y:S02]  /*ab8e0*/  STL.64 [R1+0x238], R6 ;  /* 0x0002380601007387 */ /* 0x0003e40000100a00 */
[----:B------:R-:W4:Y:S02]  /*ab8f0*/  LDL.LU R21, [R1+0x224] ;  /* 0x0002240001157983 */ /* 0x000f240000300800 */
[----:B0-----:R-:W4:Y:S01]  /*ab900*/  LDL.LU R22, [R1+0x228] ;  /* 0x0002280001167983 */ /* 0x001f220000300800 */
[----:B------:R-:W4:Y:S04]  /*ab910*/  LDL.LU R23, [R1+0x22c] ;  /* 0x00022c0001177983 */ /* 0x000f280000300800 */
[----:B-1----:R-:W2:Y:S04]  /*ab920*/  LDL R7, [R1+0x8f0] ;  /* 0x0008f00001077983 */ /* 0x002ea80000100800 */
[----:B--2---:R0:W-:Y:S04]  /*ab930*/  STL [R1+0x7d28], R7 ;  /* 0x007d280701007387 */ /* 0x0041e80000100800 */
[----:B0-----:R-:W4:Y:S01]  /*ab940*/  LDL.LU.64 R6, [R1+0x28] ;  /* 0x0000280001067983 */ /* 0x001f220000300a00 */
[C---:B---3--:R-:W-:Y:S08]  /*ab950*/  HMMA.16816.F32 R12, R16.reuse, R26, R12 ;  /* 0x0000001a100c723c */ /* 0x048ff0000000180c */
[----:B----4-:R-:W-:Y:S11]  /*ab960*/  HMMA.16816.F32 R20, R16, R6, R20 ;  /* 0x000000061014723c */ /* 0x010ff60000001814 */
[----:B------:R-:W-:Y:S11]  /*ab970*/  @!UPT UIADD3 URZ, URZ, URZ, URZ ;  /* 0x0000003f3f3ff290 */ /* 0x000ff6000fffe03f */
[----:B------:R-:W-:Y:S01]  /*ab980*/  @!UPT UIADD3 URZ, URZ, URZ, URZ ;  /* 0x0000003f3f3ff290 */ /* 0x000fe2000fffe03f */
[----:B------:R-:W-:Y:S01]  /*ab990*/  STL.64 [R1+0x220], R20 ;  /* 0x0002201401007387 */ /* 0x000fe20000100a00 */
[----:B------:R-:W-:Y:S02]  /*ab9a0*/  STL.64 [R1+0x228], R22 ;  /* 0x0002281601007387 */ /* 0x000fe40000100a00 */
[----:B------:R-:W-:Y:S02]  /*ab9b0*/  STL.64 [R1+0x210], R12 ;  /* 0x0002100c01007387 */ /* 0x000fe40000100a00 */
[----:B------:R0:W-:Y:S02]  /*ab9c0*/  STL.64 [R1+0x218], R14 ;  /* 0x0002180e01007387 */ /* 0x0001e40000100a00 */
[----:B0-----:R-:W2:Y:S01]  /*ab9d0*/  LDL.LU.64 R14, [R1+0x7db0] ;  /* 0x007db000010e7983 */ /* 0x001ea20000300a00 */
[----:B------:R-:W-:Y:S02]  /*ab9e0*/  IMAD.MOV.U32 R22, RZ, RZ, R26 ;  /* 0x000000ffff167224 */ /* 0x000fe400078e001a */
[----:B------:R-:W-:-:S02]  /*ab9f0*/  IMAD.MOV.U32 R21, RZ, RZ, R27 ;  /* 0x000000ffff157224 */ /* 0x000fc400078e001b */
[----:B------:R-:W3:Y:S01]  /*aba00*/  LDL.LU.64 R26, [R1+0x7da8] ;  /* 0x007da800011a7983 */ /* 0x000ee20000300a00 */
[----:B------:R-:W-:Y:S02]  /*aba10*/  IMAD.MOV.U32 R20, RZ, RZ, R6 ;  /* 0x000000ffff147224 */ /* 0x000fe400078e0006 */
[----:B------:R-:W-:Y:S01]  /*aba20*/  IMAD.MOV.U32 R6, RZ, RZ, R7 ;  /* 0x000000ffff067224 */ /* 0x000fe200078e0007 */
[C---:B--2---:R-:W-:Y:S01]  /*aba30*/  HMMA.16816.F32 R8, R16.reuse, R14, R8 ;  /* 0x0000000e1008723c */ /* 0x044fe20000001808 */
[----:B------:R-:W-:Y:S02]  /*aba40*/  IMAD.MOV.U32 R7, RZ, RZ, R14 ;  /* 0x000000ffff077224 */ /* 0x000fe400078e000e */
[----:B------:R-:W-:Y:S11]  /*aba50*/  IMAD.MOV.U32 R23, RZ, RZ, R15 ;  /* 0x000000ffff177224 */ /* 0x000ff600078e000f */
[----:B------:R-:W-:Y:S09]  /*aba60*/  @!UPT UIADD3 URZ, URZ, URZ, URZ ;  /* 0x0000003f3f3ff290 */ /* 0x000ff2000fffe03f */
[----:B------:R0:W-:Y:S01]  /*aba70*/  STL.64 [R1+0x200], R8 ;  /* 0x0002000801007387 */ /* 0x0001e20000100a00 */
[----:B------:R1:W-:Y:S02]  /*aba80*/  STL.64 [R1+0x208], R10 ;  /* 0x0002080a01007387 */ /* 0x0003e40000100a00 */
[----:B------:R-:W3:Y:S02]  /*aba90*/  LDL.LU R12, [R1+0x1f0] ;  /* 0x0001f000010c7983 */ /* 0x000ee40000300800 */
[----:B------:R-:W3:Y:S01]  /*abaa0*/  LDL.LU R13, [R1+0x1f4] ;  /* 0x0001f400010d7983 */ /* 0x000ee20000300800 */
[----:B------:R-:W3:Y:S01]  /*abab0*/  LDL.LU R14, [R1+0x1f8] ;  /* 0x0001f800010e7983 */ /* 0x000ee20000300800 */
[----:B------:R-:W3:Y:S03]  /*abac0*/  LDL.LU R15, [R1+0x1fc] ;  /* 0x0001fc00010f7983 */ /* 0x000ee60000300800 */
[----:B0-----:R-:W2:Y:S01]  /*abad0*/  LDL.LU R8, [R1+0x1e0] ;  /* 0x0001e00001087983 */ /* 0x001ea20000300800 */
[----:B------:R-:W2:Y:S02]  /*abae0*/  LDL.LU R9, [R1+0x1e4] ;  /* 0x0001e40001097983 */ /* 0x000ea40000300800 */
[----:B-1----:R-:W2:Y:S02]  /*abaf0*/  LDL.LU R10, [R1+0x1e8] ;  /* 0x0001e800010a7983 */ /* 0x002ea40000300800 */
[----:B------:R-:W2:Y:S01]  /*abb00*/  LDL.LU R11, [R1+0x1ec] ;  /* 0x0001ec00010b7983 */ /* 0x000ea20000300800 */
[----:B------:R0:W-:Y:S01]  /*abb10*/  STL.64 [R1+0x7d60], R6 ;  /* 0x007d600601007387 */ /* 0x0001e20000100a00 */
[----:B------:R-:W4:Y:S02]  /*abb20*/  LDL.LU R4, [R1+0x1b0] ;  /* 0x0001b00001047983 */ /* 0x000f240000300800 */
[----:B------:R-:W4:Y:S01]  /*abb30*/  LDL.LU R5, [R1+0x1b4] ;  /* 0x0001b40001057983 */ /* 0x000f220000300800 */
[----:B0-----:R-:W2:Y:S01]  /*abb40*/  LDL.LU R6, [R1+0x1b8] ;  /* 0x0001b80001067983 */ /* 0x001ea20000300800 */
[----:B------:R-:W2:Y:S03]  /*abb50*/  LDL.LU R7, [R1+0x1bc] ;  /* 0x0001bc0001077983 */ /* 0x000ea60000300800 */
[----:B--2---:R0:W-:Y:S01]  /*abb60*/  STL.64 [R1+0x7d70], R6 ;  /* 0x007d700601007387 */ /* 0x0041e20000100a00 */
[----:B----4-:R1:W-:Y:S03]  /*abb70*/  STL.64 [R1+0x7d68], R4 ;  /* 0x007d680401007387 */ /* 0x0103e60000100a00 */
[----:B0-----:R-:W2:Y:S04]  /*abb80*/  LDL.LU.64 R6, [R1+0x38] ;  /* 0x0000380001067983 */ /* 0x001ea80000300a00 */
[----:B--2---:R0:W-:Y:S01]  /*abb90*/  STL.64 [R1+0x7d80], R6 ;  /* 0x007d800601007387 */ /* 0x0041e20000100a00 */
[----:B-1----:R-:W2:Y:S02]  /*abba0*/  LDL.LU R4, [R1+0x1d0] ;  /* 0x0001d00001047983 */ /* 0x002ea40000300800 */
[----:B------:R-:W2:Y:S01]  /*abbb0*/  LDL.LU R5, [R1+0x1d4] ;  /* 0x0001d40001057983 */ /* 0x000ea20000300800 */
[----:B0-----:R-:W2:Y:S01]  /*abbc0*/  LDL.LU R6, [R1+0x1d8] ;  /* 0x0001d80001067983 */ /* 0x001ea20000300800 */
[----:B------:R-:W2:Y:S02]  /*abbd0*/  LDL.LU R7, [R1+0x1dc] ;  /* 0x0001dc0001077983 */ /* 0x000ea40000300800 */
[----:B------:R-:W-:Y:S02]  /*abbe0*/  STL.64 [R1+0x7d38], R22 ;  /* 0x007d381601007387 */ /* 0x000fe40000100a00 */
[----:B------:R0:W-:Y:S02]  /*abbf0*/  STL.64 [R1+0x7d30], R20 ;  /* 0x007d301401007387 */ /* 0x0001e40000100a00 */
[----:B0-----:R-:W4:Y:S01]  /*abc00*/  LDL.LU R20, [R1+0x190] ;  /* 0x0001900001147983 */ /* 0x001f220000300800 */
[----:B------:R-:W4:Y:S02]  /*abc10*/  LDL.LU R21, [R1+0x194] ;  /* 0x0001940001157983 */ /* 0x000f240000300800 */
[----:B------:R-:W2:Y:S02]  /*abc20*/  LDL.LU R22, [R1+0x198] ;  /* 0x0001980001167983 */ /* 0x000ea40000300800 */
[----:B------:R-:W2:Y:S02]  /*abc30*/  LDL.LU R23, [R1+0x19c] ;  /* 0x00019c0001177983 */ /* 0x000ea40000300800 */
[----:B--2---:R0:W-:Y:S01]  /*abc40*/  STL.64 [R1+0x7d48], R22 ;  /* 0x007d481601007387 */ /* 0x0041e20000100a00 */
[----:B----4-:R-:W-:Y:S03]  /*abc50*/  STL.64 [R1+0x7d40], R20 ;  /* 0x007d401401007387 */ /* 0x010fe60000100a00 */
[----:B0-----:R-:W2:Y:S01]  /*abc60*/  LDL.LU.64 R22, [R1+0x148] ;  /* 0x0001480001167983 */ /* 0x001ea20000300a00 */
[C---:B---3--:R-:W-:Y:S03]  /*abc70*/  HMMA.16816.F32 R12, R16.reuse, R26, R12 ;  /* 0x0000001a100c723c */ /* 0x048fe6000000180c */
[----:B--2---:R0:W-:Y:S04]  /*abc80*/  STL.64 [R1+0x7d58], R22 ;  /* 0x007d581601007387 */ /* 0x0041e80000100a00 */
[----:B0-----:R-:W2:Y:S04]  /*abc90*/  LDL.LU.64 R22, [R1+0x158] ;  /* 0x0001580001167983 */ /* 0x001ea80000300a00 */
[----:B--2---:R0:W-:Y:S01]  /*abca0*/  STL.64 [R1+0x7d78], R22 ;  /* 0x007d781601007387 */ /* 0x0041e20000100a00 */
[----:B------:R-:W2:Y:S02]  /*abcb0*/  LDL.LU R20, [R1+0x1c0] ;  /* 0x0001c00001147983 */ /* 0x000ea40000300800 */
[----:B------:R-:W2:Y:S01]  /*abcc0*/  LDL.LU R21, [R1+0x1c4] ;  /* 0x0001c40001157983 */ /* 0x000ea20000300800 */
[----:B0-----:R-:W2:Y:S01]  /*abcd0*/  LDL.LU R22, [R1+0x1c8] ;  /* 0x0001c80001167983 */ /* 0x001ea20000300800 */
[----:B------:R-:W2:Y:S07]  /*abce0*/  LDL.LU R23, [R1+0x1cc] ;  /* 0x0001cc0001177983 */ /* 0x000eae0000300800 */
[----:B------:R-:W-:Y:S02]  /*abcf0*/  STL.64 [R1+0x1f0], R12 ;  /* 0x0001f00c01007387 */ /* 0x000fe40000100a00 */
[----:B------:R0:W-:Y:S02]  /*abd00*/  STL.64 [R1+0x1f8], R14 ;  /* 0x0001f80e01007387 */ /* 0x0001e40000100a00 */
        /* <DEDUP_REMOVED lines=37> */
[----:B------:R0:W-:Y:S01]  /*abf60*/  STL.64 [R1+0x7c68], R26 ;  /* 0x007c681a01007387 */ /* 0x0001e20000100a00 */
[----:B------:R-:W-:Y:S04]  /*abf70*/  STL.64 [R1+0x7c60], R24 ;  /* 0x007c601801007387 */ /* 0x000fe80000100a00 */
[----:B0-----:R-:W2:Y:S01]  /*abf80*/  LDL.LU.64 R26, [R1+0x138] ;  /* 0x00013800011a7983 */ /* 0x001ea20000300a00 */
        /* <DEDUP_REMOVED lines=8> */
[----:B------:R-:W3:Y:S03]  /*ac010*/  LDL.LU.64 R22, [R1+0x7d58] ;  /* 0x007d580001167983 */ /* 0x000ee60000300a00 */
        /* <DEDUP_REMOVED lines=13> */
[----:B--2---:R-:W-:-:S02]  /*ac0f0*/  IMAD.MOV.U32 R3, RZ, RZ, R27 ;  /* 0x000000ffff037224 */ /* 0x004fc400078e001b */
[----:B------:R-:W-:Y:S01]  /*ac100*/  IMAD.MOV.U32 R2, RZ, RZ, R26 ;  /* 0x000000ffff027224 */ /* 0x000fe200078e001a */
[C---:B---3--:R-:W-:Y:S08]  /*ac110*/  HMMA.16816.F32 R20, R16.reuse, R26, R20 ;  /* 0x0000001a1014723c */ /* 0x048ff00000001814 */
[----:B------:R-:W-:Y:S01]  /*ac120*/  HMMA.16816.F32 R8, R16, R14, R8 ;  /* 0x0000000e1008723c */ /* 0x000fe20000001808 */
[----:B------:R-:W-:-:S02]  /*ac130*/  IMAD.MOV.U32 R5, RZ, RZ, R14 ;  /* 0x000000ffff057224 */ /* 0x000fc400078e000e */
        /* <DEDUP_REMOVED lines=10> */
[----:B------:R-:W3:Y:S02]  /*ac1e0*/  LDL.LU R12, [R1+0x60] ;  /* 0x00006000010c7983 */ /* 0x000ee40000300800 */
[----:B------:R-:W3:Y:S01]  /*ac1f0*/  LDL.LU R13, [R1+0x64] ;  /* 0x00006400010d7983 */ /* 0x000ee20000300800 */
[----:B------:R-:W3:Y:S01]  /*ac200*/  LDL.LU R14, [R1+0x68] ;  /* 0x00006800010e7983 */ /* 0x000ee20000300800 */
[----:B------:R-:W3:Y:S02]  /*ac210*/  LDL.LU R15, [R1+0x6c] ;  /* 0x00006c00010f7983 */ /* 0x000ee40000300800 */
[----:B----4-:R-:W-:-:S02]  /*ac220*/  IMAD.MOV.U32 R26, RZ, RZ, R7 ;  /* 0x000000ffff1a7224 */ /* 0x010fc400078e0007 */
[----:B--2---:R-:W-:Y:S01]  /*ac230*/  IMAD.MOV.U32 R27, RZ, RZ, R23 ;  /* 0x000000ffff1b7224 */ /* 0x004fe200078e0017 */
[----:B---3--:R-:W-:Y:S01]  /*ac240*/  STL.64 [R1+0x7c78], R14 ;  /* 0x007c780e01007387 */ /* 0x008fe20000100a00 */
[----:B------:R0:W-:Y:S02]  /*ac250*/  STL.64 [R1+0x7c70], R12 ;  /* 0x007c700c01007387 */ /* 0x0001e40000100a00 */
[----:B------:R-:W2:Y:S02]  /*ac260*/  LDL.LU R7, [R1+0x7d28] ;  /* 0x007d280001077983 */ /* 0x000ea40000300800 */
[----:B------:R1:W-:Y:S01]  /*ac270*/  STL.64 [R1+0x7c80], R26 ;  /* 0x007c801a01007387 */ /* 0x0003e20000100a00 */
[----:B0-----:R-:W3:Y:S01]  /*ac280*/  LDL.LU R12, [R1+0x70] ;  /* 0x00007000010c7983 */ /* 0x001ee20000300800 */
[----:B------:R-:W3:Y:S02]  /*ac290*/  LDL.LU R13, [R1+0x74] ;  /* 0x00007400010d7983 */ /* 0x000ee40000300800 */
[----:B------:R-:W4:Y:S02]  /*ac2a0*/  LDL.LU R14, [R1+0x78] ;  /* 0x00007800010e7983 */ /* 0x000f240000300800 */
[----:B------:R-:W4:Y:S02]  /*ac2b0*/  LDL.LU R15, [R1+0x7c] ;  /* 0x00007c00010f7983 */ /* 0x000f240000300800 */
[----:B-1----:R-:W-:-:S02]  /*ac2c0*/  IMAD.MOV.U32 R26, RZ, RZ, R22 ;  /* 0x000000ffff1a7224 */ /* 0x002fc400078e0016 */
[----:B------:R-:W-:Y:S01]  /*ac2d0*/  IMAD.MOV.U32 R27, RZ, RZ, R21 ;  /* 0x000000ffff1b7224 */ /* 0x000fe200078e0015 */
[----:B----4-:R-:W-:Y:S01]  /*ac2e0*/  STL.64 [R1+0x7c90], R14 ;  /* 0x007c900e01007387 */ /* 0x010fe20000100a00 */
[----:B---3--:R-:W-:Y:S03]  /*ac2f0*/  STL.64 [R1+0x7c88], R12 ;  /* 0x007c880c01007387 */ /* 0x008fe60000100a00 */
[----:B------:R0:W-:Y:S02]  /*ac300*/  STL.64 [R1+0x7c98], R26 ;  /* 0x007c981a01007387 */ /* 0x0001e40000100a00 */
[----:B------:R-:W3:Y:S02]  /*ac310*/  LDL.LU.64 R22, [R1+0xe8] ;  /* 0x0000e80001167983 */ /* 0x000ee40000300a00 */
[----:B0-----:R-:W-:Y:S02]  /*ac320*/  IMAD.MOV.U32 R26, RZ, RZ, R20 ;  /* 0x000000ffff1a7224 */ /* 0x001fe400078e0014 */
[----:B------:R-:W-:Y:S01]  /*ac330*/  IMAD.MOV.U32 R27, RZ, RZ, R6 ;  /* 0x000000ffff1b7224 */ /* 0x000fe200078e0006 */
[----:B---3--:R-:W-:Y:S04]  /*ac340*/  STL.64 [R1+0x7ce0], R22 ;  /* 0x007ce01601007387 */ /* 0x008fe80000100a00 */
[----:B------:R0:W-:Y:S02]  /*ac350*/  STL.64 [R1+0x7cc0], R26 ;  /* 0x007cc01a01007387 */ /* 0x0001e40000100a00 */
[----:B------:R-:W3:Y:S02]  /*ac360*/  LDL.LU R24, [R1+0xa0] ;  /* 0x0000a00001187983 */ /* 0x000ee40000300800 */
[----:B------:R-:W3:Y:S01]  /*ac370*/  LDL.LU R25, [R1+0xa4] ;  /* 0x0000a40001197983 */ /* 0x000ee20000300800 */
[----:B0-----:R-:W4:Y:S01]  /*ac380*/  LDL.LU R26, [R1+0xa8] ;  /* 0x0000a800011a7983 */ /* 0x001f220000300800 */
[----:B------:R-:W4:Y:S02]  /*ac390*/  LDL.LU R27, [R1+0xac] ;  /* 0x0000ac00011b7983 */ /* 0x000f240000300800 */
[----:B------:R-:W2:Y:S02]  /*ac3a0*/  LDL.LU.64 R22, [R1+0xf8] ;  /* 0x0000f80001167983 */ /* 0x000ea40000300a00 */
[----:B--2---:R0:W-:Y:S04]  /*ac3b0*/  STL.64 [R1+0x7cf8], R22 ;  /* 0x007cf81601007387 */ /* 0x0041e80000100a00 */
[----:B0-----:R-:W2:Y:S04]  /*ac3c0*/  LDL.LU.64 R22, [R1+0x108] ;  /* 0x0001080001167983 */ /* 0x001ea80000300a00 */
[----:B--2---:R0:W-:Y:S04]  /*ac3d0*/  STL.64 [R1+0x7d10], R22 ;  /* 0x007d101601007387 */ /* 0x0041e80000100a00 */
[----:B0-----:R-:W2:Y:S01]  /*ac3e0*/  LDL.LU.64 R22, [R1+0x118] ;  /* 0x0001180001167983 */ /* 0x001ea20000300a00 */
[----:B----4-:R-:W-:Y:S02]  /*ac3f0*/  STL.64 [R1+0x7cd8], R26 ;  /* 0x007cd81a01007387 */ /* 0x010fe40000100a00 */
[----:B---3--:R0:W-:Y:S02]  /*ac400*/  STL.64 [R1+0x7cd0], R24 ;  /* 0x007cd01801007387 */ /* 0x0081e40000100a00 */
        /* <DEDUP_REMOVED lines=25> */
[----:B------:R-:W4:Y:S02]  /*ac5a0*/  LDL.LU R15, [R1+0x8c] ;  /* 0x00008c00010f7983 */ /* 0x000f240000300800 */
[----:B--2---:R-:W-:-:S02]  /*ac5b0*/  IMAD.MOV.U32 R28, RZ, RZ, R22 ;  /* 0x000000ffff1c7224 */ /* 0x004fc400078e0016 */
[----:B------:R-:W-:Y:S01]  /*ac5c0*/  IMAD.MOV.U32 R4, RZ, RZ, R23 ;  /* 0x000000ffff047224 */ /* 0x000fe200078e0017 */
[C---:B---3--:R-:W-:Y:S01]  /*ac5d0*/  HMMA.16816.F32 R24, R16.reuse, R22, R24 ;  /* 0x000000161018723c */ /* 0x048fe20000001818 */
[----:B----4-:R-:W-:Y:S01]  /*ac5e0*/  STL.64 [R1+0x7ca8], R14 ;  /* 0x007ca80e01007387 */ /* 0x010fe20000100a00 */
        /* <DEDUP_REMOVED lines=10> */
[----:B------:R-:W-:Y:S05]  /*ac690*/  STL [R1+0x7c28], R5 ;  /* 0x007c280501007387 */ /* 0x000fea0000100800 */
[----:B------:R-:W-:Y:S02]  /*ac6a0*/  STL.64 [R1+0x170], R24 ;  /* 0x0001701801007387 */ /* 0x000fe40000100a00 */
[----:B------:R0:W-:Y:S02]  /*ac6b0*/  STL.64 [R1+0x178], R26 ;  /* 0x0001781a01007387 */ /* 0x0001e40000100a00 */
[----:B0-----:R-:W4:Y:S01]  /*ac6c0*/  LDL.LU.64 R26, [R1+0x7d20] ;  /* 0x007d2000011a7983 */ /* 0x001f220000300a00 */
[----:B------:R-:W4:Y:S02]  /*ac6d0*/  LDL.LU.64 R24, [R1+0x7d18] ;  /* 0x007d180001187983 */ /* 0x000f240000300a00 */
[----:B------:R-:W4:Y:S02]  /*ac6e0*/  LDL.LU.64 R22, [R1+0x7d10] ;  /* 0x007d100001167983 */ /* 0x000f240000300a00 */
[----:B------:R-:W-:Y:S01]  /*ac6f0*/  STL [R1+0x7c34], R4 ;  /* 0x007c340401007387 */ /* 0x000fe20000100800 */
[----:B------:R-:W-:Y:S01]  /*ac700*/  STL [R1+0x7c30], R28 ;  /* 0x007c301c01007387 */ /* 0x000fe20000100800 */
        /* <DEDUP_REMOVED lines=29> */
[----:B------:R-:W2:Y:S01]  /*ac8e0*/  LDL.LU.64 R26, [R1+0x7cc0] ;  /* 0x007cc000011a7983 */ /* 0x000ea20000300a00 */
[----:B------:R-:W-:-:S02]  /*ac8f0*/  IMAD.MOV.U32 R2, RZ, RZ, R22 ;  /* 0x000000ffff027224 */ /* 0x000fc400078e0016 */
[----:B------:R-:W-:Y:S11]  /*ac900*/  IMAD.MOV.U32 R4, RZ, RZ, R23 ;  /* 0x000000ffff047224 */ /* 0x000ff600078e0017 */
[----:B------:R-:W-:Y:S08]  /*ac910*/  @!UPT UIADD3 URZ, URZ, URZ, URZ ;  /* 0x0000003f3f3ff290 */ /* 0x000ff0000fffe03f */
[----:B------:R0:W-:Y:S01]  /*ac920*/  STL.64 [R1+0x940], R16 ;  /* 0x0009401001007387 */ /* 0x0001e20000100a00 */
[----:B------:R1:W-:Y:S02]  /*ac930*/  STL.64 [R1+0x948], R18 ;  /* 0x0009481201007387 */ /* 0x0003e40000100a00 */
[----:B------:R-:W2:Y:S02]  /*ac940*/  LDL.LU.64 R22, [R1+0x7cb8] ;  /* 0x007cb80001167983 */ /* 0x000ea40000300a00 */
[----:B------:R-:W2:Y:S01]  /*ac950*/  LDL.LU.64 R20, [R1+0x7cb0] ;  /* 0x007cb00001147983 */ /* 0x000ea20000300a00 */
[----:B0-----:R-:W4:Y:S01]  /*ac960*/  LDL.LU R16, [R1+0x40] ;  /* 0x0000400001107983 */ /* 0x001f220000300800 */
[----:B------:R-:W4:Y:S02]  /*ac970*/  LDL.LU R17, [R1+0x44] ;  /* 0x0000440001117983 */ /* 0x000f240000300800 */
[----:B-1----:R-:W4:Y:S02]  /*ac980*/  LDL.LU R18, [R1+0x48] ;  /* 0x0000480001127983 */ /* 0x002f240000300800 */
[----:B------:R-:W4:Y:S01]  /*ac990*/  LDL.LU R19, [R1+0x4c] ;  /* 0x00004c0001137983 */ /* 0x000f220000300800 */
        /* <DEDUP_REMOVED lines=22> */
[C---:B--2---:R-:W-:Y:S11]  /*acb00*/  HMMA.16816.F32 R12, R20.reuse, R26, R12 ;  /* 0x0000001a140c723c */ /* 0x044ff6000000180c */
[----:B------:R-:W-:Y:S11]  /*acb10*/  @!UPT UIADD3 URZ, URZ, URZ, URZ ;  /* 0x0000003f3f3ff290 */ /* 0x000ff6000fffe03f */
[----:B------:R-:W-:Y:S01]  /*acb20*/  @!UPT UIADD3 URZ, URZ, URZ, URZ ;  /* 0x0000003f3f3ff290 */ /* 0x000fe2000fffe03f */
[----:B------:R-:W-:Y:S01]  /*acb30*/  STL.64 [R1+0x900], R12 ;  /* 0x0009000c01007387 */ /* 0x000fe20000100a00 */
[----:B------:R0:W-:Y:S03]  /*acb40*/  STL.64 [R1+0x908], R14 ;  /* 0x0009080e01007387 */ /* 0x0001e60000100a00 */
[----:B0-----:R-:W3:Y:S01]  /*acb50*/  LDL.LU.64 R14, [R1+0x7c58] ;  /* 0x007c5800010e7983 */ /* 0x001ee20000300a00 */
[----:B------:R-:W2:Y:S01]  /*acb60*/  LDL.LU.64 R12, [R1+0x7c50] ;  /* 0x007c5000010c7983 */ /* 0x000ea20000300a00 */
[----:B---3--:R-:W-:Y:S11]  /*acb70*/  HMMA.16816.F32 R8, R20, R14, R8 ;  /* 0x0000000e1408723c */ /* 0x008ff60000001808 */
[----:B------:R-:W-:Y:S11]  /*acb80*/  @!UPT UIADD3 URZ, URZ, URZ, URZ ;  /* 0x0000003f3f3ff290 */ /* 0x000ff6000fffe03f */
[----:B------:R-:W-:Y:S01]  /*acb90*/  @!UPT UIADD3 URZ, URZ, URZ, URZ ;  /* 0x0000003f3f3ff290 */ /* 0x000fe2000fffe03f */
[----:B------:R-:W-:Y:S01]  /*acba0*/  STL.64 [R1+0x8e0], R8 ;  /* 0x0008e00801007387 */ /* 0x000fe20000100a00 */
[----:B------:R0:W-:Y:S03]  /*acbb0*/  STL.64 [R1+0x8e8], R10 ;  /* 0x0008e80a01007387 */ /* 0x0001e60000100a00 */
[----:B0-----:R-:W4:Y:S01]  /*acbc0*/  LDL.LU.64 R10, [R1+0x7c48] ;  /* 0x007c4800010a7983 */ /* 0x001f220000300a00 */
[----:B------:R-:W3:Y:S03]  /*acbd0*/  LDL.LU.64 R8, [R1+0x7c40] ;  /* 0x007c400001087983 */ /* 0x000ee60000300a00 */
[----:B------:R-:W0:Y:S04]  /*acbe0*/  S2R R6, SR_TID.X ;  /* 0x0000000000067919 */ /* 0x000e280000002100 */
[----:B------:R-:W1:Y:S01]  /*acbf0*/  S2R R27, SR_TID.X ;  /* 0x00000000001b7919 */ /* 0x000e620000002100 */
[----:B0-----:R-:W-:Y:S01]  /*acc00*/  LOP3.LUT R6, R6, 0x7, RZ, 0xc0, !PT ;  /* 0x0000000706067812 */ /* 0x001fe200078ec0ff */
[----:B-1----:R-:W-:-:S04]  /*acc10*/  IMAD.SHL.U32 R27, R27, 0x2, RZ ;  /* 0x000000021b1b7824 */ /* 0x002fc800078e00ff */
[----:B------:R-:W-:-:S05]  /*acc20*/  IMAD R6, R6, 0x210, RZ ;  /* 0x0000021006067824 */ /* 0x000fca00078e02ff */
[----:B------:R-:W-:-:S04]  /*acc30*/  LOP3.LUT R6, R6, 0x30, R27, 0x78, !PT ;  /* 0x0000003006067812 */ /* 0x000fc800078e781b */
[----:B------:R-:W-:Y:S01]  /*acc40*/  LOP3.LUT R6, R6, 0x40, RZ, 0x3c, !PT ;  /* 0x0000004006067812 */ /* 0x000fe200078e3cff */
[----:B----4-:R-:W-:Y:S11]  /*acc50*/  HMMA.16816.F32 R16, R20, R10, R16 ;  /* 0x0000000a1410723c */ /* 0x010ff60000001810 */
[----:B------:R-:W-:Y:S11]  /*acc60*/  @!UPT UIADD3 URZ, URZ, URZ, URZ ;  /* 0x0000003f3f3ff290 */ /* 0x000ff6000fffe03f */
[----:B------:R-:W-:Y:S01]  /*acc70*/  @!UPT UIADD3 URZ, URZ, URZ, URZ ;  /* 0x0000003f3f3ff290 */ /* 0x000fe2000fffe03f */
[----:B------:R-:W-:Y:S01]  /*acc80*/  STL.64 [R1+0x8d0], R16 ;  /* 0x0008d01001007387 */ /* 0x000fe20000100a00 */
[----:B------:R-:W-:Y:S02]  /*acc90*/  STL.64 [R1+0x8d8], R18 ;  /* 0x0008d81201007387 */ /* 0x000fe40000100a00 */
[----:B------:R-:W0:Y:S04]  /*acca0*/  LDSM.16.MT88.4 R16, [R7+0x28000] ;  /* 0x028000000710783b */ /* 0x000e280000004200 */
[----:B------:R-:W-:Y:S01]  /*accb0*/  STL [R1+0x7bf8], R7 ;  /* 0x007bf80701007387 */ /* 0x000fe20000100800 */
[----:B0-----:R0:W-:Y:S02]  /*accc0*/  STL.64 [R1+0x7b28], R18 ;  /* 0x007b281201007387 */ /* 0x0011e40000100a00 */
[----:B0-----:R-:W-:-:S02]  /*accd0*/  IMAD.MOV.U32 R18, RZ, RZ, R25 ;  /* 0x000000ffff127224 */ /* 0x001fc400078e0019 */
[----:B------:R-:W-:Y:S02]  /*acce0*/  IMAD.MOV.U32 R19, RZ, RZ, R24 ;  /* 0x000000ffff137224 */ /* 0x000fe400078e0018 */
        /* <DEDUP_REMOVED lines=11> */
[----:B0-----:R3:W-:Y:S02]  /*acda0*/  STL.64 [R1+0x7af0], R26 ;  /* 0x007af01a01007387 */ /* 0x0017e40000100a00 */
[----:B------:R2:W-:Y:S02]  /*acdb0*/  STL.64 [R1+0x7ae8], R24 ;  /* 0x007ae81801007387 */ /* 0x0005e40000100a00 */
[----:B---3--:R-:W-:-:S02]  /*acdc0*/  IMAD.MOV.U32 R26, RZ, RZ, R9 ;  /* 0x000000ffff1a7224 */ /* 0x008fc400078e0009 */
[----:B--2---:R-:W-:Y:S02]  /*acdd0*/  IMAD.MOV.U32 R24, RZ, RZ, R13 ;  /* 0x000000ffff187224 */ /* 0x004fe400078e000d */
[----:B------:R-:W-:Y:S02]  /*acde0*/  IMAD.MOV.U32 R25, RZ, RZ, R12 ;  /* 0x000000ffff197224 */ /* 0x000fe400078e000c */
[----:B------:R-:W-:Y:S01]  /*acdf0*/  IMAD.MOV.U32 R27, RZ, RZ, R8 ;  /* 0x000000ffff1b7224 */ /* 0x000fe200078e0008 */
[----:B------:R-:W0:Y:S04]  /*ace00*/  LDSM.16.M88.4 R12, [R6+0x44100] ;  /* 0x04410000060c783b */ /* 0x000e280000000200 */
[----:B------:R-:W1:Y:S02]  /*ace10*/  LDSM.16.M88.4 R8, [R6+0x45100] ;  /* 0x045100000608783b */ /* 0x000e640000000200 */
[----:B------:R-:W-:Y:S02]  /*ace20*/  HMMA.16816.F32 R24, R20, R18, R24 ;  /* 0x000000121418723c */ /* 0x000fe40000001818 */
[----:B------:R-:W2:Y:S04]  /*ace30*/  LDSM.16.M88.4 R16, [R6+0x46100] ;  /* 0x046100000610783b */ /* 0x000ea80000000200 */
[----:B0-----:R0:W-:Y:S01]  /*ace40*/  STL [R1+0x7164], R14 ;  /* 0x0071640e01007387 */ /* 0x0011e20000100800 */
[----:B------:R-:W-:Y:S02]  /*ace50*/  STL [R1+0x7160], R15 ;  /* 0x0071600f01007387 */ /* 0x000fe40000100800 */
[----:B-1----:R-:W-:Y:S02]  /*ace60*/  STL [R1+0x714c], R10 ;  /* 0x00714c0a01007387 */ /* 0x002fe40000100800 */
[----:B------:R1:W-:Y:S11]  /*ace70*/  STL [R1+0x7148], R11 ;  /* 0x0071480b01007387 */ /* 0x0003f60000100800 */
[----:B------:R-:W-:Y:S01]  /*ace80*/  @!UPT UIADD3 URZ, URZ, URZ, URZ ;  /* 0x0000003f3f3ff290 */ /* 0x000fe2000fffe03f */
[----:B------:R-:W-:Y:S01]  /*ace90*/  STL.64 [R1+0x880], R24 ;  /* 0x0008801801007387 */ /* 0x000fe20000100a00 */
[----:B------:R-:W-:Y:S02]  /*acea0*/  STL.64 [R1+0x888], R26 ;  /* 0x0008881a01007387 */ /* 0x000fe40000100a00 */
[----:B--2---:R-:W-:Y:S02]  /*aceb0*/  STL.64 [R1+0x30], R16 ;  /* 0x0000301001007387 */ /* 0x004fe40000100a00 */
[----:B0-----:R-:W-:Y:S01]  /*acec0*/  IMAD.MOV.U32 R14, RZ, RZ, R16 ;  /* 0x000000ffff0e7224 */ /* 0x001fe200078e0010 */
[----:B------:R-:W-:Y:S04]  /*aced0*/  STL.64 [R1+0x38], R18 ;  /* 0x0000381201007387 */ /* 0x000fe80000100a00 */
[----:B------:R-:W-:Y:S04]  /*acee0*/  LDSM.16.M88.4 R24, [R6+0x48100] ;  /* 0x048100000618783b */ /* 0x000fe80000000200 */
[----:B------:R-:W-:Y:S01]  /*acef0*/  STL [R1+0x7ae0], R14 ;  /* 0x007ae00e01007387 */ /* 0x000fe20000100800 */
[----:B------:R-:W-:Y:S02]  /*acf00*/  STL.64 [R1+0x7ad8], R12 ;  /* 0x007ad80c01007387 */ /* 0x000fe40000100a00 */
[----:B------:R-:W0:Y:S04]  /*acf10*/  LDSM.16.M88.4 R12, [R6+0x47100] ;  /* 0x04710000060c783b */ /* 0x000e280000000200 */
[----:B-1----:R-:W-:-:S02]  /*acf20*/  IMAD.MOV.U32 R11, RZ, RZ, R17 ;  /* 0x000000ffff0b7224 */ /* 0x002fc400078e0011 */
[----:B------:R-:W-:Y:S04]  /*acf30*/  LDSM.16.M88.4 R16, [R6+0x49100] ;  /* 0x049100000610783b */ /* 0x000fe80000000200 */
[----:B0-----:R-:W-:Y:S01]  /*acf40*/  STL.64 [R1+0xc0], R12 ;  /* 0x0000c00c01007387 */ /* 0x001fe20000100a00 */
[----:B------:R-:W-:Y:S02]  /*acf50*/  STL.64 [R1+0xc8], R14 ;  /* 0x0000c80e01007387 */ /* 0x000fe40000100a00 */
[----:B------:R-:W0:Y:S04]  /*acf60*/  LDSM.16.M88.4 R12, [R6+0x4a100] ;  /* 0x04a10000060c783b */ /* 0x000e280000000200 */
[----:B------:R1:W-:Y:S01]  /*acf70*/  STL.64 [R1+0xb0], R24 ;  /* 0x0000b01801007387 */ /* 0x0003e20000100a00 */
[----:B------:R-:W-:Y:S04]  /*acf80*/  STL.64 [R1+0xb8], R26 ;  /* 0x0000b81a01007387 */ /* 0x000fe80000100a00 */
[----:B0-----:R-:W-:Y:S01]  /*acf90*/  STL.64 [R1+0x90], R12 ;  /* 0x0000900c01007387 */ /* 0x001fe20000100a00 */
[----:B------:R-:W-:Y:S02]  /*acfa0*/  STL.64 [R1+0xa0], R16 ;  /* 0x0000a01001007387 */ /* 0x000fe40000100a00 */
[----:B------:R-:W-:Y:S02]  /*acfb0*/  STL.64 [R1+0xa8], R18 ;  /* 0x0000a81201007387 */ /* 0x000fe40000100a00 */
[----:B------:R-:W-:Y:S02]  /*acfc0*/  STL.64 [R1+0x98], R14 ;  /* 0x0000980e01007387 */ /* 0x000fe40000100a00 */
[----:B------:R-:W-:-:S02]  /*acfd0*/  IMAD.MOV.U32 R10, RZ, RZ, R13 ;  /* 0x000000ffff0a7224 */ /* 0x000fc400078e000d */
[----:B------:R-:W0:Y:S04]  /*acfe0*/  LDSM.16.M88.4 R12, [R6+0x4b100] ;  /* 0x04b10000060c783b */ /* 0x000e280000000200 */
[----:B------:R-:W-:Y:S01]  /*acff0*/  STL [R1+0x7a88], R10 ;  /* 0x007a880a01007387 */ /* 0x000fe20000100800 */
[----:B-1----:R-:W2:Y:S03]  /*ad000*/  LDL.LU R24, [R1+0x4d0] ;  /* 0x0004d00001187983 */ /* 0x002ea60000300800 */
[----:B0-----:R-:W-:Y:S01]  /*ad010*/  STL.64 [R1+0x80], R12 ;  /* 0x0000800c01007387 */ /* 0x001fe20000100a00 */
[----:B------:R-:W-:Y:S02]  /*ad020*/  STL.64 [R1+0x88], R14 ;  /* 0x0000880e01007387 */ /* 0x000fe40000100a00 */
[----:B------:R-:W2:Y:S02]  /*ad030*/  LDL.LU R25, [R1+0x4d4] ;  /* 0x0004d40001197983 */ /* 0x000ea40000300800 */
[----:B------:R-:W3:Y:S01]  /*ad040*/  LDL.LU R26, [R1+0x4d8] ;  /* 0x0004d800011a7983 */ /* 0x000ee20000300800 */
[----:B------:R-:W3:Y:S04]  /*ad050*/  LDL.LU R27, [R1+0x4dc] ;  /* 0x0004dc00011b7983 */ /* 0x000ee80000300800 */
[----:B------:R-:W0:Y:S04]  /*ad060*/  LDSM.16.M88.4 R12, [R6+0x4c100] ;  /* 0x04c10000060c783b */ /* 0x000e280000000200 */
[----:B---3--:R-:W-:Y:S01]  /*ad070*/  STL.64 [R1+0x7b00], R26 ;  /* 0x007b001a01007387 */ /* 0x008fe20000100a00 */
[----:B--2---:R1:W-:Y:S03]  /*ad080*/  STL.64 [R1+0x7af8], R24 ;  /* 0x007af81801007387 */ /* 0x0043e60000100a00 */
[----:B-1----:R-:W2:Y:S04]  /*ad090*/  LDL.64 R24, [R1+0x10] ;  /* 0x0000100001187983 */ /* 0x002ea80000100a00 */
[----:B--2---:R1:W-:Y:S04]  /*ad0a0*/  STL.64 [R1+0x7b18], R24 ;  /* 0x007b181801007387 */ /* 0x0043e80000100a00 */
[----:B-1----:R-:W2:Y:S01]  /*ad0b0*/  LDL.64 R24, [R1+0x20] ;  /* 0x0000200001187983 */ /* 0x002ea20000100a00 */
[----:B------:R-:W-:-:S02]  /*ad0c0*/  IMAD.MOV.U32 R18, RZ, RZ, R2 ;  /* 0x000000ffff127224 */ /* 0x000fc400078e0002 */
[----:B------:R-:W-:Y:S01]  /*ad0d0*/  IMAD.MOV.U32 R19, RZ, RZ, R4 ;  /* 0x000000ffff137224 */ /* 0x000fe200078e0004 */
[----:B--2---:R-:W-:Y:S01]  /*ad0e0*/  STL.64 [R1+0x7b30], R24 ;  /* 0x007b301801007387 */ /* 0x004fe20000100a00 */
[----:B------:R-:W2:Y:S02]  /*ad0f0*/  LDL.LU R2, [R1+0x7c38] ;  /* 0x007c380001027983 */ /* 0x000ea40000300800 */
[----:B0-----:R-:W-:Y:S02]  /*ad100*/  STL.64 [R1+0x70], R12 ;  /* 0x0000700c01007387 */ /* 0x001fe40000100a00 */
[----:B------:R-:W-:Y:S01]  /*ad110*/  STL.64 [R1+0x78], R14 ;  /* 0x0000780e01007387 */ /* 0x000fe20000100a00 */
[----:B------:R-:W3:Y:S01]  /*ad120*/  LDL.LU R4, [R1+0x7c34] ;  /* 0x007c340001047983 */ /* 0x000ee20000300800 */
[----:B------:R0:W-:Y:S03]  /*ad130*/  STL.64 [R1+0x7b38], R18 ;  /* 0x007b381201007387 */ /* 0x0001e60000100a00 */
[----:B------:R-:W1:Y:S01]  /*ad140*/  LDSM.16.M88.4 R12, [R6+0x4d100] ;  /* 0x04d10000060c783b */ /* 0x000e620000000200 */
[----:B0-----:R-:W-:-:S02]  /*ad150*/  IMAD.MOV.U32 R18, RZ, RZ, R28 ;  /* 0x000000ffff127224 */ /* 0x001fc400078e001c */
[----:B------:R-:W-:Y:S01]  /*ad160*/  IMAD.MOV.U32 R19, RZ, RZ, R0 ;  /* 0x000000ffff137224 */ /* 0x000fe200078e0000 */
[----:B------:R-:W4:Y:S01]  /*ad170*/  LDL.LU R28, [R1+0x7c30] ;  /* 0x007c3000011c7983 */ /* 0x000f220000300800 */
[----:B------:R-:W2:Y:S03]  /*ad180*/  LDL.LU R0, [R1+0x7c2c] ;  /* 0x007c2c0001007983 */ /* 0x000ea60000300800 */
[----:B------:R0:W-:Y:S01]  /*ad190*/  STL.64 [R1+0x7b50], R18 ;  /* 0x007b501201007387 */ /* 0x0001e20000100a00 */
[----:B------:R-:W2:Y:S02]  /*ad1a0*/  LDL.LU R24, [R1+0x500] ;  /* 0x0005000001187983 */ /* 0x000ea40000300800 */
[----:B------:R-:W2:Y:S02]  /*ad1b0*/  LDL.LU R25, [R1+0x504] ;  /* 0x0005040001197983 */ /* 0x000ea40000300800 */
[----:B------:R-:W2:Y:S01]  /*ad1c0*/  LDL.LU R26, [R1+0x508] ;  /* 0x00050800011a7983 */ /* 0x000ea20000300800 */
[----:B------:R-:W2:Y:S01]  /*ad1d0*/  LDL.LU R27, [R1+0x50c] ;  /* 0x00050c00011b7983 */ /* 0x000ea20000300800 */
        /* <DEDUP_REMOVED lines=23> */
[----:B---3--:R-:W-:Y:S01]  /*ad350*/  IMAD.MOV.U32 R19, RZ, RZ, R4 ;  /* 0x000000ffff137224 */ /* 0x008fe200078e0004 */
[----:B------:R-:W3:Y:S01]  /*ad360*/  LDL.LU R28, [R1+0x7c18] ;  /* 0x007c1800011c7983 */ /* 0x000ee20000300800 */
        /* <DEDUP_REMOVED lines=21> */
[----:B------:R-:W4:Y:S01]  /*ad4c0*/  LDL.LU R2, [R1+0x7c08] ;  /* 0x007c080001027983 */ /* 0x000f220000300800 */
[----:B------:R-:W4:Y:S03]  /*ad4d0*/  LDL.LU R3, [R1+0x7c04] ;  /* 0x007c040001037983 */ /* 0x000f260000300800 */
[----:B------:R3:W-:Y:S02]  /*ad4e0*/  STL.64 [R1+0x7bc8], R18 ;  /* 0x007bc81201007387 */ /* 0x0007e40000100a00 */
[----:B---3--:R-:W-:Y:S02]  /*ad4f0*/  IMAD.MOV.U32 R18, RZ, RZ, R28 ;  /* 0x000000ffff127224 */ /* 0x008fe400078e001c */
        /* <DEDUP_REMOVED lines=28> */
[----:B-1----:R-:W-:Y:S01]  /*ad6c0*/  STL.64 [R1+0x60], R12 ;  /* 0x0000600c01007387 */ /* 0x002fe20000100a00 */
[----:B------:R-:W-:Y:S02]  /*ad6d0*/  STL.64 [R1+0x68], R14 ;  /* 0x0000680e01007387 */ /* 0x000fe40000100a00 */
[----:B------:R-:W0:Y:S02]  /*ad6e0*/  LDSM.16.M88.4 R12, [R6+0x4e100] ;  /* 0x04e10000060c783b */ /* 0x000e240000000200 */
[----:B0-----:R0:W-:Y:S02]  /*ad6f0*/  STL.64 [R1+0x50], R12 ;  /* 0x0000500c01007387 */ /* 0x0011e40000100a00 */
[----:B------:R1:W-:Y:S02]  /*ad700*/  STL.64 [R1+0x58], R14 ;  /* 0x0000580e01007387 */ /* 0x0003e40000100a00 */
[----:B------:R-:W-:Y:S01]  /*ad710*/  IMAD.MOV.U32 R10, RZ, RZ, R13 ;  /* 0x000000ffff0a7224 */ /* 0x000fe200078e000d */
[----:B0-----:R-:W2:Y:S01]  /*ad720*/  LDL.LU R12, [R1+0x4c0] ;  /* 0x0004c000010c7983 */ /* 0x001ea20000300800 */
[----:B------:R-:W2:Y:S02]  /*ad730*/  LDL.LU R13, [R1+0x4c4] ;  /* 0x0004c400010d7983 */ /* 0x000ea40000300800 */
[----:B-1----:R-:W2:Y:S02]  /*ad740*/  LDL.LU R14, [R1+0x4c8] ;  /* 0x0004c800010e7983 */ /* 0x002ea40000300800 */
[----:B------:R-:W2:Y:S02]  /*ad750*/  LDL.LU R15, [R1+0x4cc] ;  /* 0x0004cc00010f7983 */ /* 0x000ea40000300800 */
[----:B------:R-:W-:-:S02]  /*ad760*/  IMAD.MOV.U32 R18, RZ, RZ, R5 ;  /* 0x000000ffff127224 */ /* 0x000fc400078e0005 */
[----:B----4-:R-:W-:Y:S02]  /*ad770*/  IMAD.MOV.U32 R19, RZ, RZ, R4 ;  /* 0x000000ffff137224 */ /* 0x010fe400078e0004 */
[----:B------:R-:W0:Y:S04]  /*ad780*/  LDSM.16.M88.4 R4, [R6+0x4f100] ;  /* 0x04f100000604783b */ /* 0x000e280000000200 */
[----:B--2---:R-:W-:Y:S01]  /*ad790*/  STL.64 [R1+0x7b10], R14 ;  /* 0x007b100e01007387 */ /* 0x004fe20000100a00 */
[----:B------:R1:W-:Y:S03]  /*ad7a0*/  STL.64 [R1+0x7b08], R12 ;  /* 0x007b080c01007387 */ /* 0x0003e60000100a00 */
[----:B-1----:R-:W2:Y:S01]  /*ad7b0*/  LDL.LU R12, [R1+0x4e0] ;  /* 0x0004e000010c7983 */ /* 0x002ea20000300800 */
[----:B------:R-:W2:Y:S02]  /*ad7c0*/  LDL.LU R13, [R1+0x4e4] ;  /* 0x0004e400010d7983 */ /* 0x000ea40000300800 */
[----:B------:R-:W2:Y:S02]  /*ad7d0*/  LDL.LU R14, [R1+0x4e8] ;  /* 0x0004e800010e7983 */ /* 0x000ea40000300800 */
[----:B------:R-:W2:Y:S01]  /*ad7e0*/  LDL.LU R15, [R1+0x4ec] ;  /* 0x0004ec00010f7983 */ /* 0x000ea20000300800 */
[----:B------:R-:W-:Y:S01]  /*ad7f0*/  STL [R1+0x7a8c], R10 ;  /* 0x007a8c0a01007387 */ /* 0x000fe20000100800 */
[----:B0-----:R-:W-:Y:S02]  /*ad800*/  STL.64 [R1+0x40], R4 ;  /* 0x0000400401007387 */ /* 0x001fe40000100a00 */
[----:B------:R0:W-:Y:S02]  /*ad810*/  STL.64 [R1+0x48], R6 ;  /* 0x0000480601007387 */ /* 0x0001e40000100a00 */
[----:B0-----:R-:W4:Y:S01]  /*ad820*/  LDL.LU R7, [R1+0x7bf8] ;  /* 0x007bf80001077983 */ /* 0x001f220000300800 */
[C---:B------:R-:W-:Y:S03]  /*ad830*/  HMMA.16816.F32 R16, R20.reuse, R18, R24 ;  /* 0x000000121410723c */ /* 0x040fe60000001818 */
[----:B----4-:R-:W0:Y:S04]  /*ad840*/  LDSM.16.MT88.4 R4, [R7+0x28080] ;  /* 0x028080000704783b */ /* 0x010e280000004200 */
[----:B0-----:R-:W-:Y:S01]  /*ad850*/  STL.64 [R1+0x7a00], R6 ;  /* 0x007a000601007387 */ /* 0x001fe20000100a00 */
[----:B------:R0:W-:Y:S03]  /*ad860*/  STL.64 [R1+0x79f8], R4 ;  /* 0x0079f80401007387 */ /* 0x0001e60000100a00 */
[----:B0-----:R-:W4:Y:S01]  /*ad870*/  LDL.LU R4, [R1+0x4f0] ;  /* 0x0004f00001047983 */ /* 0x001f220000300800 */
[----:B------:R-:W4:Y:S02]  /*ad880*/  LDL.LU R5, [R1+0x4f4] ;  /* 0x0004f40001057983 */ /* 0x000f240000300800 */
[----:B------:R-:W4:Y:S02]  /*ad890*/  LDL.LU R6, [R1+0x4f8] ;  /* 0x0004f80001067983 */ /* 0x000f240000300800 */
[----:B------:R-:W4:Y:S01]  /*ad8a0*/  LDL.LU R7, [R1+0x4fc] ;  /* 0x0004fc0001077983 */ /* 0x000f220000300800 */
[----:B------:R-:W2:Y:S01]  /*ad8b0*/  LDL.LU.64 R26, [R1+0x7bf0] ;  /* 0x007bf000011a7983 */ /* 0x000ea20000300a00 */
[----:B------:R-:W2:Y:S05]  /*ad8c0*/  LDL.LU.64 R24, [R1+0x7be8] ;  /* 0x007be80001187983 */ /* 0x000eaa0000300a00 */
[----:B------:R-:W-:Y:S02]  /*ad8d0*/  STL.64 [R1+0x8c0], R16 ;  /* 0x0008c01001007387 */ /* 0x000fe40000100a00 */
[----:B------:R0:W-:Y:S02]  /*ad8e0*/  STL.64 [R1+0x8c8], R18 ;  /* 0x0008c81201007387 */ /* 0x0001e40000100a00 */
        /* <DEDUP_REMOVED lines=56> */
[----:B------:R-:W-:Y:S03]  /*adc70*/  STL.64 [R1+0x508], R22 ;  /* 0x0005081601007387 */ /* 0x000fe60000100a00 */
[----:B0-----:R-:W2:Y:S01]  /*adc80*/  LDL.64 R20, [R1] ;  /* 0x0000000001147983 */ /* 0x001ea20000100a00 */
[C---:B----4-:R-:W-:Y:S11]  /*adc90*/  HMMA.16816.F32 R4, R16.reuse, R24, R4 ;  /* 0x000000181004723c */ /* 0x050ff60000001804 */
[----:B------:R-:W-:Y:S11]  /*adca0*/  @!UPT UIADD3 URZ, URZ, URZ, URZ ;  /* 0x0000003f3f3ff290 */ /* 0x000ff6000fffe03f */
[----:B------:R-:W-:Y:S01]  /*adcb0*/  @!UPT UIADD3 URZ, URZ, URZ, URZ ;  /* 0x0000003f3f3ff290 */ /* 0x000fe2000fffe03f */
[----:B------:R0:W-:Y:S01]  /*adcc0*/  STL.64 [R1+0x4f0], R4 ;  /* 0x0004f00401007387 */ /* 0x0001e20000100a00 */
[----:B------:R1:W-:Y:S02]  /*adcd0*/  STL.64 [R1+0x4f8], R6 ;  /* 0x0004f80601007387 */ /* 0x0003e40000100a00 */
[----:B0-----:R-:W-:Y:S02]  /*adce0*/  IMAD.MOV.U32 R5, RZ, RZ, R24 ;  /* 0x000000ffff057224 */ /* 0x001fe400078e0018 */
[----:B------:R-:W-:Y:S02]  /*adcf0*/  IMAD.MOV.U32 R4, RZ, RZ, R25 ;  /* 0x000000ffff047224 */ /* 0x000fe400078e0019 */
[----:B------:R-:W4:Y:S01]  /*add00*/  LDL.LU.64 R24, [R1+0x7b18] ;  /* 0x007b180001187983 */ /* 0x000f220000300a00 */
[----:B------:R-:W-:Y:S01]  /*add10*/  STL [R1+0x7a90], R5 ;  /* 0x007a900501007387 */ /* 0x000fe20000100800 */
        /* <DEDUP_REMOVED lines=18> */
[----:B------:R-:W2:Y:S01]  /*ade40*/  LDL R23, [R1+0x8f0] ;  /* 0x0008f00001177983 */ /* 0x000ea20000100800 */
[----:B------:R-:W-:Y:S02]  /*ade50*/  STL.64 [R1+0x7aa0], R6 ;  /* 0x007aa00601007387 */ /* 0x000fe40000100a00 */
        /* <DEDUP_REMOVED lines=10> */
[----:B0-----:R-:W4:Y:S01]  /*adf00*/  LDL.LU R14, [R1+0x7ae0] ;  /* 0x007ae000010e7983 */ /* 0x001f220000300800 */
        /* <DEDUP_REMOVED lines=10> */
[----:B------:R0:W-:Y:S01]  /*adfb0*/  STL.64 [R1+0x4b0], R4 ;  /* 0x0004b00401007387 */ /* 0x0001e20000100a00 */
[----:B------:R-:W-:Y:S03]  /*adfc0*/  STL.64 [R1+0x4b8], R6 ;  /* 0x0004b80601007387 */ /* 0x000fe60000100a00 */
[----:B0-----:R-:W3:Y:S01]  /*adfd0*/  LDL.64 R4, [R1+0xb0] ;  /* 0x0000b00001047983 */ /* 0x001ee20000100a00 */
[----:B--2---:R-:W-:Y:S03]  /*adfe0*/  HMMA.16816.F32 R24, R16, R8, R24 ;  /* 0x000000081018723c */ /* 0x004fe60000001818 */
[----:B---3--:R0:W-:Y:S04]  /*adff0*/  STL.64 [R1+0x7aa8], R4 ;  /* 0x007aa80401007387 */ /* 0x0081e80000100a00 */
[----:B0-----:R-:W2:Y:S01]  /*ae000*/  LDL.LU R4, [R1+0x820] ;  /* 0x0008200001047983 */ /* 0x001ea20000300800 */
[----:B------:R-:W2:Y:S02]  /*ae010*/  LDL.LU R5, [R1+0x824] ;  /* 0x0008240001057983 */ /* 0x000ea40000300800 */
[----:B------:R-:W3:Y:S02]  /*ae020*/  LDL.LU R6, [R1+0x828] ;  /* 0x0008280001067983 */ /* 0x000ee40000300800 */
[----:B------:R-:W3:Y:S02]  /*ae030*/  LDL.LU R7, [R1+0x82c] ;  /* 0x00082c0001077983 */ /* 0x000ee40000300800 */
[----:B------:R-:W-:-:S02]  /*ae040*/  IMAD.MOV.U32 R10, RZ, RZ, R21 ;  /* 0x000000ffff0a7224 */ /* 0x000fc400078e0015 */
[----:B------:R-:W0:Y:S04]  /*ae050*/  LDSM.16.MT88.4 R20, [R23+0x28100] ;  /* 0x028100001714783b */ /* 0x000e280000004200 */
[----:B---3--:R-:W-:Y:S01]  /*ae060*/  STL.64 [R1+0x7ac8], R6 ;  /* 0x007ac80601007387 */ /* 0x008fe20000100a00 */
[----:B--2---:R-:W-:Y:S02]  /*ae070*/  STL.64 [R1+0x7ac0], R4 ;  /* 0x007ac00401007387 */ /* 0x004fe40000100a00 */
[----:B------:R-:W-:Y:S02]  /*ae080*/  STL.64 [R1+0x4a0], R24 ;  /* 0x0004a01801007387 */ /* 0x000fe40000100a00 */
[----:B------:R-:W-:Y:S01]  /*ae090*/  STL [R1+0x7ab8], R10 ;  /* 0x007ab80a01007387 */ /* 0x000fe20000100800 */
[----:B------:R1:W-:Y:S04]  /*ae0a0*/  STL.64 [R1+0x7ab0], R8 ;  /* 0x007ab00801007387 */ /* 0x0003e80000100a00 */
[----:B-1----:R-:W2:Y:S01]  /*ae0b0*/  LDL.64 R8, [R1+0xc0] ;  /* 0x0000c00001087983 */ /* 0x002ea20000100a00 */
[----:B------:R-:W-:-:S02]  /*ae0c0*/  IMAD.MOV.U32 R5, RZ, RZ, R11 ;  /* 0x000000ffff057224 */ /* 0x000fc400078e000b */
[----:B----4-:R-:W-:Y:S01]  /*ae0d0*/  IMAD.MOV.U32 R4, RZ, RZ, R14 ;  /* 0x000000ffff047224 */ /* 0x010fe200078e000e */
[----:B--2---:R1:W-:Y:S04]  /*ae0e0*/  STL.64 [R1+0x7ad0], R8 ;  /* 0x007ad00801007387 */ /* 0x0043e80000100a00 */
[----:B-1----:R-:W2:Y:S01]  /*ae0f0*/  LDL.LU R8, [R1+0x830] ;  /* 0x0008300001087983 */ /* 0x002ea20000300800 */
[----:B------:R-:W2:Y:S02]  /*ae100*/  LDL.LU R9, [R1+0x834] ;  /* 0x0008340001097983 */ /* 0x000ea40000300800 */
[----:B------:R-:W2:Y:S02]  /*ae110*/  LDL.LU R10, [R1+0x838] ;  /* 0x00083800010a7983 */ /* 0x000ea40000300800 */
[----:B------:R-:W2:Y:S02]  /*ae120*/  LDL.LU R11, [R1+0x83c] ;  /* 0x00083c00010b7983 */ /* 0x000ea40000300800 */
[----:B------:R-:W-:-:S02]  /*ae130*/  IMAD.MOV.U32 R14, RZ, RZ, R26 ;  /* 0x000000ffff0e7224 */ /* 0x000fc400078e001a */
[----:B------:R-:W-:Y:S01]  /*ae140*/  IMAD.MOV.U32 R15, RZ, RZ, R27 ;  /* 0x000000ffff0f7224 */ /* 0x000fe200078e001b */
[----:B------:R-:W3:Y:S02]  /*ae150*/  LDL.64 R24, [R1+0xa0] ;  /* 0x0000a00001187983 */ /* 0x000ee40000100a00 */
[----:B------:R-:W-:Y:S02]  /*ae160*/  STL [R1+0x716c], R14 ;  /* 0x00716c0e01007387 */ /* 0x000fe40000100800 */
[----:B------:R-:W-:Y:S01]  /*ae170*/  STL [R1+0x7168], R15 ;  /* 0x0071680f01007387 */ /* 0x000fe20000100800 */
[----:B0-----:R0:W-:Y:S02]  /*ae180*/  STL.64 [R1+0x78a8], R22 ;  /* 0x0078a81601007387 */ /* 0x0011e40000100a00 */
[----:B------:R1:W-:Y:S02]  /*ae190*/  STL.64 [R1+0x78a0], R20 ;  /* 0x0078a01401007387 */ /* 0x0003e40000100a00 */
[----:B0-----:R-:W-:-:S02]  /*ae1a0*/  IMAD.MOV.U32 R22, RZ, RZ, R2 ;  /* 0x000000ffff167224 */ /* 0x001fc400078e0002 */
[----:B------:R-:W-:Y:S02]  /*ae1b0*/  IMAD.MOV.U32 R23, RZ, RZ, R0 ;  /* 0x000000ffff177224 */ /* 0x000fe400078e0000 */
[----:B-1----:R-:W-:Y:S02]  /*ae1c0*/  IMAD.MOV.U32 R20, RZ, RZ, R28 ;  /* 0x000000ffff147224 */ /* 0x002fe400078e001c */
[----:B------:R-:W-:Y:S01]  /*ae1d0*/  IMAD.MOV.U32 R21, RZ, RZ, R3 ;  /* 0x000000ffff157224 */ /* 0x000fe200078e0003 */
[C---:B--2---:R-:W-:Y:S01]  /*ae1e0*/  HMMA.16816.F32 R4, R16.reuse, R4, R8 ;  /* 0x000000041004723c */ /* 0x044fe20000001808 */
[----:B------:R-:W2:Y:S11]  /*ae1f0*/  LDL.LU.64 R8, [R1+0x7ad0] ;  /* 0x007ad00001087983 */ /* 0x000eb60000300a00 */
[----:B------:R-:W-:Y:S11]  /*ae200*/  @!UPT UIADD3 URZ, URZ, URZ, URZ ;  /* 0x0000003f3f3ff290 */ /* 0x000ff6000fffe03f */
[----:B------:R-:W-:Y:S01]  /*ae210*/  @!UPT UIADD3 URZ, URZ, URZ, URZ ;  /* 0x0000003f3f3ff290 */ /* 0x000fe2000fffe03f */
[----:B------:R-:W-:Y:S02]  /*ae220*/  IMAD.MOV.U32 R2, RZ, RZ, R6 ;  /* 0x000000ffff027224 */ /* 0x000fe400078e0006 */
[----:B------:R-:W-:Y:S02]  /*ae230*/  IMAD.MOV.U32 R0, RZ, RZ, R7 ;  /* 0x000000ffff007224 */ /* 0x000fe400078e0007 */
[----:B------:R-:W-:Y:S02]  /*ae240*/  IMAD.MOV.U32 R28, RZ, RZ, R4 ;  /* 0x000000ffff1c7224 */ /* 0x000fe400078e0004 */
[----:B------:R-:W-:Y:S01]  /*ae250*/  IMAD.MOV.U32 R3, RZ, RZ, R5 ;  /* 0x000000ffff037224 */ /* 0x000fe200078e0005 */
[----:B------:R-:W2:Y:S01]  /*ae260*/  LDL.LU.64 R6, [R1+0x7ac8] ;  /* 0x007ac80001067983 */ /* 0x000ea20000300a00 */
[----:B------:R-:W2:Y:S02]  /*ae270*/  LDL.LU.64 R4, [R1+0x7ac0] ;  /* 0x007ac00001047983 */ /* 0x000ea40000300a00 */
[----:B------:R0:W-:Y:S02]  /*ae280*/  STL [R1+0x727c], R0 ;  /* 0x00727c0001007387 */ /* 0x0001e40000100800 */
[----:B0-----:R-:W4:Y:S01]  /*ae290*/  LDL R0, [R1+0x8f0] ;  /* 0x0008f00001007983 */ /* 0x001f220000100800 */
[C---:B--2---:R-:W-:Y:S03]  /*ae2a0*/  HMMA.16816.F32 R4, R16.reuse, R8, R4 ;  /* 0x000000081004723c */ /* 0x044fe60000001804 */
[----:B----4-:R-:W-:Y:S01]  /*ae2b0*/  STL [R1+0x7980], R0 ;  /* 0x0079800001007387 */ /* 0x010fe20000100800 */
[----:B------:R-:W-:Y:S02]  /*ae2c0*/  STL [R1+0x7278], R2 ;  /* 0x0072780201007387 */ /* 0x000fe40000100800 */
[----:B------:R-:W-:Y:S02]  /*ae2d0*/  STL [R1+0x724c], R3 ;  /* 0x00724c0301007387 */ /* 0x000fe40000100800 */
[----:B------:R0:W-:Y:S01]  /*ae2e0*/  STL [R1+0x7248], R28 ;  /* 0x0072481c01007387 */ /* 0x0001e20000100800 */
[----:B------:R-:W2:Y:S11]  /*ae2f0*/  LDL.LU R10, [R1+0x7ab8] ;  /* 0x007ab800010a7983 */ /* 0x000eb60000300800 */
[----:B------:R-:W-:Y:S04]  /*ae300*/  @!UPT UIADD3 URZ, URZ, URZ, URZ ;  /* 0x0000003f3f3ff290 */ /* 0x000fe8000fffe03f */
[----:B------:R-:W-:Y:S02]  /*ae310*/  IMAD.MOV.U32 R14, RZ, RZ, R4 ;  /* 0x000000ffff0e7224 */ /* 0x000fe400078e0004 */
[----:B------:R-:W-:Y:S02]  /*ae320*/  IMAD.MOV.U32 R15, RZ, RZ, R5 ;  /* 0x000000ffff0f7224 */ /* 0x000fe400078e0005 */
[----:B0-----:R-:W-:Y:S02]  /*ae330*/  IMAD.MOV.U32 R28, RZ, RZ, R9 ;  /* 0x000000ffff1c7224 */ /* 0x001fe400078e0009 */
[----:B------:R-:W4:Y:S01]  /*ae340*/  LDL.LU.64 R8, [R1+0x7ab0] ;  /* 0x007ab00001087983 */ /* 0x000f220000300a00 */
[----:B------:R-:W-:Y:S02]  /*ae350*/  STL.64 [R1+0x828], R6 ;  /* 0x0008280601007387 */ /* 0x000fe40000100a00 */
[----:B------:R-:W2:Y:S02]  /*ae360*/  LDL.LU.64 R4, [R1+0x7aa8] ;  /* 0x007aa80001047983 */ /* 0x000ea40000300a00 */
[----:B------:R-:W-:Y:S01]  /*ae370*/  STL.64 [R1+0x79a0], R14 ;  /* 0x0079a00e01007387 */ /* 0x000fe20000100a00 */
[----:B------:R0:W-:Y:S04]  /*ae380*/  STL.64 [R1+0x7998], R12 ;  /* 0x0079980c01007387 */ /* 0x0001e80000100a00 */
[----:B0-----:R-:W2:Y:S01]  /*ae390*/  LDL.LU R12, [R1+0x810] ;  /* 0x00081000010c7983 */ /* 0x001ea20000300800 */
[----:B------:R-:W2:Y:S02]  /*ae3a0*/  LDL.LU R13, [R1+0x814] ;  /* 0x00081400010d7983 */ /* 0x000ea40000300800 */
[----:B------:R-:W2:Y:S02]  /*ae3b0*/  LDL.LU R14, [R1+0x818] ;  /* 0x00081800010e7983 */ /* 0x000ea40000300800 */
[----:B------:R-:W-:Y:S01]  /*ae3c0*/  IMAD.MOV.U32 R15, RZ, RZ, R29 ;  /* 0x000000ffff0f7224 */ /* 0x000fe200078e001d */
[----:B------:R-:W-:Y:S01]  /*ae3d0*/  STL [R1+0x7984], R28 ;  /* 0x0079841c01007387 */ /* 0x000fe20000100800 */
[----:B------:R-:W3:Y:S05]  /*ae3e0*/  LDL.LU.64 R6, [R1+0x7aa0] ;  /* 0x007aa00001067983 */ /* 0x000eea0000300a00 */
[----:B--2---:R-:W-:Y:S01]  /*ae3f0*/  HMMA.16816.F32 R12, R16, R4, R12 ;  /* 0x00000004100c723c */ /* 0x004fe2000000180c */
[----:B------:R-:W-:-:S02]  /*ae400*/  IMAD.MOV.U32 R0, RZ, RZ, R5 ;  /* 0x000000ffff007224 */ /* 0x000fc400078e0005 */
[----:B------:R-:W2:Y:S11]  /*ae410*/  LDL.LU.64 R4, [R1+0x7a98] ;  /* 0x007a980001047983 */ /* 0x000eb60000300a00 */
[----:B------:R-:W-:Y:S09]  /*ae420*/  @!UPT UIADD3 URZ, URZ, URZ, URZ ;  /* 0x0000003f3f3ff290 */ /* 0x000ff2000fffe03f */
[----:B------:R-:W-:Y:S01]  /*ae430*/  STL [R1+0x814], R13 ;  /* 0x0008140d01007387 */ /* 0x000fe20000100800 */
[----:B------:R-:W-:Y:S02]  /*ae440*/  IMAD.MOV.U32 R11, RZ, RZ, R12 ;  /* 0x000000ffff0b7224 */ /* 0x000fe400078e000c */
[----:B------:R3:W-:Y:S02]  /*ae450*/  STL [R1+0x818], R14 ;  /* 0x0008180e01007387 */ /* 0x0007e40000100800 */
[----:B------:R-:W-:Y:S02]  /*ae460*/  IMAD.MOV.U32 R29, RZ, RZ, R15 ;  /* 0x000000ffff1d7224 */ /* 0x000fe400078e000f */
[----:B---3--:R-:W-:Y:S01]  /*ae470*/  HMMA.16816.F32 R12, R16, R24, R20 ;  /* 0x00000018100c723c */ /* 0x008fe20000001814 */
[----:B------:R-:W-:Y:S01]  /*ae480*/  STL [R1+0x7988], R0 ;  /* 0x0079880001007387 */ /* 0x000fe20000100800 */
[----:B------:R-:W-:Y:S02]  /*ae490*/  STL [R1+0x7510], R11 ;  /* 0x0075100b01007387 */ /* 0x000fe40000100800 */
[----:B------:R-:W-:Y:S11]  /*ae4a0*/  STL [R1+0x7150], R29 ;  /* 0x0071501d01007387 */ /* 0x000ff60000100800 */
[----:B------:R-:W-:Y:S08]  /*ae4b0*/  @!UPT UIADD3 URZ, URZ, URZ, URZ ;  /* 0x0000003f3f3ff290 */ /* 0x000ff0000fffe03f */
[----:B------:R0:W-:Y:S01]  /*ae4c0*/  STL.64 [R1+0x800], R12 ;  /* 0x0008000c01007387 */ /* 0x0001e20000100a00 */
[----:B------:R1:W-:Y:S03]  /*ae4d0*/  STL.64 [R1+0x808], R14 ;  /* 0x0008080e01007387 */ /* 0x0003e60000100a00 */
[----:B0-----:R-:W3:Y:S01]  /*ae4e0*/  LDL.LU R12, [R1+0x450] ;  /* 0x00045000010c7983 */ /* 0x001ee20000300800 */
[----:B------:R-:W3:Y:S02]  /*ae4f0*/  LDL.LU R13, [R1+0x454] ;  /* 0x00045400010d7983 */ /* 0x000ee40000300800 */
[----:B-1----:R-:W3:Y:S02]  /*ae500*/  LDL.LU R14, [R1+0x458] ;  /* 0x00045800010e7983 */ /* 0x002ee40000300800 */
[----:B------:R-:W3:Y:S02]  /*ae510*/  LDL.LU R15, [R1+0x45c] ;  /* 0x00045c00010f7983 */ /* 0x000ee40000300800 */
[----:B------:R-:W-:-:S02]  /*ae520*/  IMAD.MOV.U32 R28, RZ, RZ, R24 ;  /* 0x000000ffff1c7224 */ /* 0x000fc400078e0018 */
[----:B------:R-:W-:Y:S02]  /*ae530*/  IMAD.MOV.U32 R11, RZ, RZ, R25 ;  /* 0x000000ffff0b7224 */ /* 0x000fe400078e0019 */
[----:B------:R-:W-:Y:S02]  /*ae540*/  IMAD.MOV.U32 R25, RZ, RZ, R10 ;  /* 0x000000ffff197224 */ /* 0x000fe400078e000a */
[----:B--2---:R-:W-:Y:S01]  /*ae550*/  IMAD.MOV.U32 R24, RZ, RZ, R5 ;  /* 0x000000ffff187224 */ /* 0x004fe200078e0005 */
[----:B---3--:R-:W-:Y:S01]  /*ae560*/  STL.64 [R1+0x79c0], R14 ;  /* 0x0079c00e01007387 */ /* 0x008fe20000100a00 */
        /* <DEDUP_REMOVED lines=13> */
[----:B0-----:R-:W-:Y:S02]  /*ae640*/  IMAD.MOV.U32 R24, RZ, RZ, R5 ;  /* 0x000000ffff187224 */ /* 0x001fe400078e0005 */
[----:B------:R-:W-:-:S05]  /*ae650*/  IMAD.MOV.U32 R25, RZ, RZ, R4 ;  /* 0x000000ffff197224 */ /* 0x000fca00078e0004 */
[----:B------:R0:W-:Y:S04]  /*ae660*/  STL.64 [R1+0x7a08], R24 ;  /* 0x007a081801007387 */ /* 0x0001e80000100a00 */
[----:B0-----:R-:W2:Y:S01]  /*ae670*/  LDL.LU R24, [R1+0x490] ;  /* 0x0004900001187983 */ /* 0x001ea20000300800 */
[----:B------:R-:W2:Y:S02]  /*ae680*/  LDL.LU R25, [R1+0x494] ;  /* 0x0004940001197983 */ /* 0x000ea40000300800 */
[----:B------:R-:W2:Y:S02]  /*ae690*/  LDL.LU R26, [R1+0x498] ;  /* 0x00049800011a7983 */ /* 0x000ea40000300800 */
[----:B------:R-:W2:Y:S02]  /*ae6a0*/  LDL.LU R27, [R1+0x49c] ;  /* 0x00049c00011b7983 */ /* 0x000ea40000300800 */
[----:B--2---:R-:W-:Y:S01]  /*ae6b0*/  STL.64 [R1+0x7a18], R26 ;  /* 0x007a181a01007387 */ /* 0x004fe20000100a00 */
[----:B------:R0:W-:Y:S03]  /*ae6c0*/  STL.64 [R1+0x7a10], R24 ;  /* 0x007a101801007387 */ /* 0x0001e60000100a00 */
[----:B0-----:R-:W2:Y:S01]  /*ae6d0*/  LDL R24, [R1+0x50] ;  /* 0x0000500001187983 */ /* 0x001ea20000100800 */
[----:B---3--:R-:W-:-:S02]  /*ae6e0*/  IMAD.MOV.U32 R25, RZ, RZ, R10 ;  /* 0x000000ffff197224 */ /* 0x008fc400078e000a */
[----:B------:R-:W3:Y:S03]  /*ae6f0*/  LDL.LU R10, [R1+0x7a88] ;  /* 0x007a8800010a7983 */ /* 0x000ee60000300800 */
[----:B--2---:R0:W-:Y:S04]  /*ae700*/  STL.64 [R1+0x7a28], R24 ;  /* 0x007a281801007387 */ /* 0x0041e80000100a00 */
[----:B0-----:R-:W2:Y:S04]  /*ae710*/  LDL.64 R24, [R1+0x60] ;  /* 0x0000600001187983 */ /* 0x001ea80000100a00 */
[----:B--2---:R-:W-:Y:S01]  /*ae720*/  STL.64 [R1+0x7a40], R24 ;  /* 0x007a401801007387 */ /* 0x004fe20000100a00 */
[----:B------:R-:W2:Y:S03]  /*ae730*/  LDL.64 R4, [R1+0x40] ;  /* 0x0000400001047983 */ /* 0x000ea60000100a00 */
[----:B--2---:R0:W-:Y:S04]  /*ae740*/  STL.64 [R1+0x7a20], R4 ;  /* 0x007a200401007387 */ /* 0x0041e80000100a00 */
[----:B0-----:R-:W2:Y:S01]  /*ae750*/  LDL.LU R4, [R1+0x7b0] ;  /* 0x0007b00001047983 */ /* 0x001ea20000300800 */
[----:B------:R-:W2:Y:S02]  /*ae760*/  LDL.LU R5, [R1+0x7b4] ;  /* 0x0007b40001057983 */ /* 0x000ea40000300800 */
[----:B------:R-:W2:Y:S02]  /*ae770*/  LDL.LU R6, [R1+0x7b8] ;  /* 0x0007b80001067983 */ /* 0x000ea40000300800 */
[----:B------:R-:W2:Y:S01]  /*ae780*/  LDL.LU R7, [R1+0x7bc] ;  /* 0x0007bc0001077983 */ /* 0x000ea20000300800 */
[----:B------:R-:W2:Y:S04]  /*ae790*/  LDL.64 R24, [R1+0x70] ;  /* 0x0000700001187983 */ /* 0x000ea80000100a00 */
[----:B--2---:R0:W-:Y:S04]  /*ae7a0*/  STL.64 [R1+0x7a58], R24 ;  /* 0x007a581801007387 */ /* 0x0041e80000100a00 */
[----:B0-----:R-:W2:Y:S04]  /*ae7b0*/  LDL.64 R24, [R1+0x80] ;  /* 0x0000800001187983 */ /* 0x001ea80000100a00 */
[----:B--2---:R0:W-:Y:S04]  /*ae7c0*/  STL.64 [R1+0x7a70], R24 ;  /* 0x007a701801007387 */ /* 0x0041e80000100a00 */
[----:B0-----:R-:W2:Y:S01]  /*ae7d0*/  LDL R24, [R1+0x90] ;  /* 0x0000900001187983 */ /* 0x001ea20000100800 */
        /* <DEDUP_REMOVED lines=18> */
[----:B---3--:R-:W-:Y:S01]  /*ae900*/  IMAD.MOV.U32 R25, RZ, RZ, R10 ;  /* 0x000000ffff197224 */ /* 0x008fe200078e000a */
        /* <DEDUP_REMOVED lines=21> */
[----:B------:R-:W-:Y:S01]  /*aea60*/  STL [R1+0x7990], R11 ;  /* 0x0079900b01007387 */ /* 0x000fe20000100800 */
[----:B------:R-:W-:Y:S02]  /*aea70*/  STL [R1+0x798c], R28 ;  /* 0x00798c1c01007387 */ /* 0x000fe40000100800 */
[----:B------:R-:W3:Y:S02]  /*aea80*/  LDL.LU.64 R6, [R1+0x7a80] ;  /* 0x007a800001067983 */ /* 0x000ee40000300a00 */
[----:B------:R-:W3:Y:S01]  /*aea90*/  LDL.LU.64 R4, [R1+0x7a78] ;  /* 0x007a780001047983 */ /* 0x000ee20000300a00 */
[----:B------:R0:W-:Y:S04]  /*aeaa0*/  STL.64 [R1+0x7f0], R24 ;  /* 0x0007f01801007387 */ /* 0x0001e80000100a00 */
[----:B0-----:R-:W3:Y:S01]  /*aeab0*/  LDL.LU.64 R24, [R1+0x7a70] ;  /* 0x007a700001187983 */ /* 0x001ee20000300a00 */
[----:B------:R-:W-:-:S02]  /*aeac0*/  IMAD.MOV.U32 R10, RZ, RZ, R27 ;  /* 0x000000ffff0a7224 */ /* 0x000fc400078e001b */
[----:B------:R-:W-:-:S03]  /*aead0*/  IMAD.MOV.U32 R29, RZ, RZ, R26 ;  /* 0x000000ffff1d7224 */ /* 0x000fc600078e001a */
[----:B------:R-:W-:Y:S02]  /*aeae0*/  STL [R1+0x7514], R10 ;  /* 0x0075140a01007387 */ /* 0x000fe40000100800 */
[----:B------:R0:W-:Y:S01]  /*aeaf0*/  STL [R1+0x7280], R29 ;  /* 0x0072801d01007387 */ /* 0x0001e20000100800 */
[C---:B---3--:R-:W-:Y:S01]  /*aeb00*/  HMMA.16816.F32 R4, R16.reuse, R24, R4 ;  /* 0x000000181004723c */ /* 0x048fe20000001804 */
[----:B0-----:R-:W-:Y:S02]  /*aeb10*/  IMAD.MOV.U32 R29, RZ, RZ, R24 ;  /* 0x000000ffff1d7224 */ /* 0x001fe400078e0018 */
        /* <DEDUP_REMOVED lines=27> */
[----:B------:R-:W3:Y:S11]  /*aecd0*/  LDL.LU.64 R4, [R1+0x7a20] ;  /* 0x007a200001047983 */ /* 0x000ef60000300a00 */
[----:B------:R-:W-:Y:S11]  /*aece0*/  @!UPT UIADD3 URZ, URZ, URZ, URZ ;  /* 0x0000003f3f3ff290 */ /* 0x000ff6000fffe03f */
[----:B------:R-:W-:Y:S01]  /*aecf0*/  STL.64 [R1+0x7b0], R24 ;  /* 0x0007b01801007387 */ /* 0x000fe20000100a00 */
[----:B------:R0:W-:Y:S03]  /*aed00*/  STL.64 [R1+0x7b8], R26 ;  /* 0x0007b81a01007387 */ /* 0x0001e60000100a00 */
[----:B0-----:R-:W2:Y:S01]  /*aed10*/  LDL.LU.64 R26, [R1+0x7a18] ;  /* 0x007a1800011a7983 */ /* 0x001ea20000300a00 */
[----:B------:R-:W2:Y:S02]  /*aed20*/  LDL.LU.64 R24, [R1+0x7a10] ;  /* 0x007a100001187983 */ /* 0x000ea40000300a00 */
[----:B---3--:R-:W-:Y:S02]  /*aed30*/  IMAD.MOV.U32 R3, RZ, RZ, R4 ;  /* 0x000000ffff037224 */ /* 0x008fe400078e0004 */
[----:B------:R-:W-:Y:S01]  /*aed40*/  IMAD.MOV.U32 R2, RZ, RZ, R5 ;  /* 0x000000ffff027224 */ /* 0x000fe200078e0005 */
[----:B--2---:R-:W-:Y:S01]  /*aed50*/  HMMA.16816.F32 R16, R16, R4, R24 ;  /* 0x000000041010723c */ /* 0x004fe20000001818 */
[----:B------:R-:W2:Y:S11]  /*aed60*/  LDL.LU.64 R24, [R1+0x7a08] ;  /* 0x007a080001187983 */ /* 0x000eb60000300a00 */
[----:B------:R-:W-:Y:S11]  /*aed70*/  @!UPT UIADD3 URZ, URZ, URZ, URZ ;  /* 0x0000003f3f3ff290 */ /* 0x000ff6000fffe03f */
[----:B------:R0:W-:Y:S01]  /*aed80*/  STL.64 [R1+0x490], R16 ;  /* 0x0004901001007387 */ /* 0x0001e20000100a00 */
[----:B------:R1:W-:Y:S02]  /*aed90*/  STL.64 [R1+0x498], R18 ;  /* 0x0004981201007387 */ /* 0x0003e40000100a00 */
[----:B------:R-:W2:Y:S02]  /*aeda0*/  LDL.LU.64 R6, [R1+0x7a00] ;  /* 0x007a000001067983 */ /* 0x000ea40000300a00 */
[----:B------:R-:W2:Y:S01]  /*aedb0*/  LDL.LU.64 R4, [R1+0x79f8] ;  /* 0x0079f80001047983 */ /* 0x000ea20000300a00 */
        /* <DEDUP_REMOVED lines=34> */
[----:B------:R-:W-:Y:S01]  /*aefe0*/  STL.64 [R1+0x7880], R24 ;  /* 0x0078801801007387 */ /* 0x000fe20000100a00 */
[----:B--2---:R-:W-:Y:S01]  /*aeff0*/  STL.64 [R1+0x7878], R14 ;  /* 0x0078780e01007387 */ /* 0x004fe20000100a00 */
[C---:B---3--:R-:W-:Y:S01]  /*af000*/  HMMA.16816.F32 R16, R4.reuse, R12, R16 ;  /* 0x0000000c0410723c */ /* 0x048fe20000001810 */
[----:B------:R4:W-:Y:S07]  /*af010*/  STL.64 [R1+0x7870], R12 ;  /* 0x0078700c01007387 */ /* 0x0009ee0000100a00 */
[----:B----4-:R-:W-:Y:S11]  /*af020*/  HMMA.16816.F32 R12, R4, R8, R20 ;  /* 0x00000008040c723c */ /* 0x010ff60000001814 */
[----:B------:R-:W-:Y:S04]  /*af030*/  @!UPT UIADD3 URZ, URZ, URZ, URZ ;  /* 0x0000003f3f3ff290 */ /* 0x000fe8000fffe03f */
[----:B------:R-:W-:Y:S01]  /*af040*/  STL.64 [R1+0x440], R16 ;  /* 0x0004401001007387 */ /* 0x000fe20000100a00 */
[----:B------:R-:W-:Y:S02]  /*af050*/  STL.64 [R1+0x448], R18 ;  /* 0x0004481201007387 */ /* 0x000fe40000100a00 */
[----:B------:R-:W2:Y:S05]  /*af060*/  LDL.LU R20, [R1+0x420] ;  /* 0x0004200001147983 */ /* 0x000eaa0000300800 */
[----:B------:R0:W-:Y:S01]  /*af070*/  STL.64 [R1+0x430], R12 ;  /* 0x0004300c01007387 */ /* 0x0001e20000100a00 */
[----:B------:R-:W-:Y:S02]  /*af080*/  STL.64 [R1+0x438], R14 ;  /* 0x0004380e01007387 */ /* 0x000fe40000100a00 */
[----:B------:R-:W2:Y:S02]  /*af090*/  LDL.LU R21, [R1+0x424] ;  /* 0x0004240001157983 */ /* 0x000ea40000300800 */
[----:B------:R-:W3:Y:S01]  /*af0a0*/  LDL.LU R22, [R1+0x428] ;  /* 0x0004280001167983 */ /* 0x000ee20000300800 */
[----:B------:R-:W3:Y:S01]  /*af0b0*/  LDL.LU R23, [R1+0x42c] ;  /* 0x00042c0001177983 */ /* 0x000ee20000300800 */
[----:B0-----:R-:W-:-:S02]  /*af0c0*/  IMAD.MOV.U32 R12, RZ, RZ, R29 ;  /* 0x000000ffff0c7224 */ /* 0x001fc400078e001d */
[----:B------:R-:W-:Y:S01]  /*af0d0*/  IMAD.MOV.U32 R13, RZ, RZ, R11 ;  /* 0x000000ffff0d7224 */ /* 0x000fe200078e000b */
[----:B------:R-:W4:Y:S01]  /*af0e0*/  LDL.LU R29, [R1+0x7994] ;  /* 0x00799400011d7983 */ /* 0x000f220000300800 */
[----:B------:R-:W4:Y:S03]  /*af0f0*/  LDL.LU R11, [R1+0x7990] ;  /* 0x00799000010b7983 */ /* 0x000f260000300800 */
[----:B------:R0:W-:Y:S02]  /*af100*/  STL.64 [R1+0x78d8], R12 ;  /* 0x0078d80c01007387 */ /* 0x0001e40000100a00 */
[----:B0-----:R-:W-:Y:S02]  /*af110*/  IMAD.MOV.U32 R12, RZ, RZ, R28 ;  /* 0x000000ffff0c7224 */ /* 0x001fe400078e001c */
[----:B------:R-:W-:Y:S01]  /*af120*/  IMAD.MOV.U32 R13, RZ, RZ, R0 ;  /* 0x000000ffff0d7224 */ /* 0x000fe200078e0000 */
[----:B------:R-:W4:Y:S01]  /*af130*/  LDL.LU R28, [R1+0x798c] ;  /* 0x00798c00011c7983 */ /* 0x000f220000300800 */
[----:B------:R-:W4:Y:S03]  /*af140*/  LDL.LU R0, [R1+0x7988] ;  /* 0x0079880001007983 */ /* 0x000f260000300800 */
[----:B------:R-:W-:Y:S04]  /*af150*/  STL.64 [R1+0x78f0], R12 ;  /* 0x0078f00c01007387 */ /* 0x000fe80000100a00 */
[----:B---3--:R-:W-:Y:S01]  /*af160*/  STL.64 [R1+0x78b8], R22 ;  /* 0x0078b81601007387 */ /* 0x008fe20000100a00 */
[----:B--2---:R0:W-:Y:S03]  /*af170*/  STL.64 [R1+0x78b0], R20 ;  /* 0x0078b01401007387 */ /* 0x0041e60000100a00 */
[----:B0-----:R-:W2:Y:S01]  /*af180*/  LDL.64 R20, [R1+0x50] ;  /* 0x0000500001147983 */ /* 0x001ea20000100a00 */
[----:B----4-:R-:W-:-:S02]  /*af190*/  IMAD.MOV.U32 R12, RZ, RZ, R29 ;  /* 0x000000ffff0c7224 */ /* 0x010fc400078e001d */
[----:B------:R-:W-:Y:S01]  /*af1a0*/  IMAD.MOV.U32 R13, RZ, RZ, R10 ;  /* 0x000000ffff0d7224 */ /* 0x000fe200078e000a */
[----:B--2---:R0:W-:Y:S04]  /*af1b0*/  STL.64 [R1+0x78d0], R20 ;  /* 0x0078d01401007387 */ /* 0x0041e80000100a00 */
[----:B0-----:R-:W2:Y:S01]  /*af1c0*/  LDL.LU R20, [R1+0x730] ;  /* 0x0007300001147983 */ /* 0x001ea20000300800 */
[----:B------:R-:W2:Y:S02]  /*af1d0*/  LDL.LU R21, [R1+0x734] ;  /* 0x0007340001157983 */ /* 0x000ea40000300800 */
[----:B------:R-:W3:Y:S02]  /*af1e0*/  LDL.LU R22, [R1+0x738] ;  /* 0x0007380001167983 */ /* 0x000ee40000300800 */
[----:B------:R-:W3:Y:S01]  /*af1f0*/  LDL.LU R23, [R1+0x73c] ;  /* 0x00073c0001177983 */ /* 0x000ee20000300800 */
[----:B------:R-:W-:Y:S04]  /*af200*/  STL.64 [R1+0x7908], R12 ;  /* 0x0079080c01007387 */ /* 0x000fe80000100a00 */
[----:B---3--:R-:W-:Y:S01]  /*af210*/  STL.64 [R1+0x78e8], R22 ;  /* 0x0078e81601007387 */ /* 0x008fe20000100a00 */
[----:B--2---:R0:W-:Y:S03]  /*af220*/  STL.64 [R1+0x78e0], R20 ;  /* 0x0078e01401007387 */ /* 0x0041e60000100a00 */
[----:B0-----:R-:W2:Y:S01]  /*af230*/  LDL.LU R20, [R1+0x740] ;  /* 0x0007400001147983 */ /* 0x001ea20000300800 */
[----:B------:R-:W2:Y:S02]  /*af240*/  LDL.LU R21, [R1+0x744] ;  /* 0x0007440001157983 */ /* 0x000ea40000300800 */
[----:B------:R-:W3:Y:S02]  /*af250*/  LDL.LU R22, [R1+0x748] ;  /* 0x0007480001167983 */ /* 0x000ee40000300800 */
[----:B------:R-:W3:Y:S01]  /*af260*/  LDL.LU R23, [R1+0x74c] ;  /* 0x00074c0001177983 */ /* 0x000ee20000300800 */
[----:B------:R-:W4:Y:S04]  /*af270*/  LDL.64 R12, [R1+0x90] ;  /* 0x00009000010c7983 */ /* 0x000f280000100a00 */
[----:B----4-:R0:W-:Y:S01]  /*af280*/  STL.64 [R1+0x7920], R12 ;  /* 0x0079200c01007387 */ /* 0x0101e20000100a00 */
[----:B---3--:R-:W-:Y:S02]  /*af290*/  STL.64 [R1+0x7900], R22 ;  /* 0x0079001601007387 */ /* 0x008fe40000100a00 */
[----:B--2---:R1:W-:Y:S02]  /*af2a0*/  STL.64 [R1+0x78f8], R20 ;  /* 0x0078f81401007387 */ /* 0x0043e40000100a00 */
[----:B0-----:R-:W-:-:S02]  /*af2b0*/  IMAD.MOV.U32 R12, RZ, RZ, R28 ;  /* 0x000000ffff0c7224 */ /* 0x001fc400078e001c */
[----:B------:R-:W-:Y:S01]  /*af2c0*/  IMAD.MOV.U32 R13, RZ, RZ, R11 ;  /* 0x000000ffff0d7224 */ /* 0x000fe200078e000b */
[----:B-1----:R-:W2:Y:S01]  /*af2d0*/  LDL.LU R20, [R1+0x750] ;  /* 0x0007500001147983 */ /* 0x002ea20000300800 */
[----:B------:R-:W2:Y:S02]  /*af2e0*/  LDL.LU R21, [R1+0x754] ;  /* 0x0007540001157983 */ /* 0x000ea40000300800 */
[----:B------:R-:W3:Y:S02]  /*af2f0*/  LDL.LU R22, [R1+0x758] ;  /* 0x0007580001167983 */ /* 0x000ee40000300800 */
[----:B------:R-:W3:Y:S01]  /*af300*/  LDL.LU R23, [R1+0x75c] ;  /* 0x00075c0001177983 */ /* 0x000ee20000300800 */
[----:B------:R-:W4:Y:S01]  /*af310*/  LDL.LU R28, [R1+0x7984] ;  /* 0x00798400011c7983 */ /* 0x000f220000300800 */
[----:B------:R0:W-:Y:S03]  /*af320*/  STL.64 [R1+0x7938], R12 ;  /* 0x0079380c01007387 */ /* 0x0001e60000100a00 */
[----:B0-----:R-:W2:Y:S01]  /*af330*/  LDL R12, [R1+0xb0] ;  /* 0x0000b000010c7983 */ /* 0x001ea20000100800 */
[----:B------:R-:W-:-:S02]  /*af340*/  IMAD.MOV.U32 R13, RZ, RZ, R0 ;  /* 0x000000ffff0d7224 */ /* 0x000fc400078e0000 */
[----:B------:R-:W4:Y:S03]  /*af350*/  LDL.LU R0, [R1+0x7980] ;  /* 0x0079800001007983 */ /* 0x000f260000300800 */
[----:B--2---:R-:W-:Y:S01]  /*af360*/  STL.64 [R1+0x7950], R12 ;  /* 0x0079500c01007387 */ /* 0x004fe20000100a00 */
[----:B---3--:R-:W-:Y:S02]  /*af370*/  STL.64 [R1+0x7918], R22 ;  /* 0x0079181601007387 */ /* 0x008fe40000100a00 */
[----:B------:R0:W-:Y:S01]  /*af380*/  STL.64 [R1+0x7910], R20 ;  /* 0x0079101401007387 */ /* 0x0001e20000100a00 */
[----:B----4-:R-:W1:Y:S04]  /*af390*/  LDSM.16.MT88.4 R16, [R0+0x28180] ;  /* 0x028180000010783b */ /* 0x010e680000004200 */
[----:B0-----:R-:W2:Y:S01]  /*af3a0*/  LDL.LU R20, [R1+0x760] ;  /* 0x0007600001147983 */ /* 0x001ea20000300800 */
[----:B------:R-:W2:Y:S02]  /*af3b0*/  LDL.LU R21, [R1+0x764] ;  /* 0x0007640001157983 */ /* 0x000ea40000300800 */
[----:B------:R-:W3:Y:S02]  /*af3c0*/  LDL.LU R22, [R1+0x768] ;  /* 0x0007680001167983 */ /* 0x000ee40000300800 */
[----:B------:R-:W3:Y:S01]  /*af3d0*/  LDL.LU R23, [R1+0x76c] ;  /* 0x00076c0001177983 */ /* 0x000ee20000300800 */
[----:B------:R-:W4:Y:S01]  /*af3e0*/  LDL R12, [R1+0xc0] ;  /* 0x0000c000010c7983 */ /* 0x000f220000100800 */
[----:B------:R-:W-:-:S05]  /*af3f0*/  IMAD.MOV.U32 R13, RZ, RZ, R28 ;  /* 0x000000ffff0d7224 */ /* 0x000fca00078e001c */
[----:B----4-:R-:W-:Y:S01]  /*af400*/  STL.64 [R1+0x7968], R12 ;  /* 0x0079680c01007387 */ /* 0x010fe20000100a00 */
[----:B---3--:R-:W-:Y:S02]  /*af410*/  STL.64 [R1+0x7930], R22 ;  /* 0x0079301601007387 */ /* 0x008fe40000100a00 */
[----:B--2---:R0:W-:Y:S02]  /*af420*/  STL.64 [R1+0x7928], R20 ;  /* 0x0079281401007387 */ /* 0x0041e40000100a00 */
[----:B0-----:R-:W2:Y:S01]  /*af430*/  LDL.LU R20, [R1+0x770] ;  /* 0x0007700001147983 */ /* 0x001ea20000300800 */
[----:B------:R-:W2:Y:S02]  /*af440*/  LDL.LU R21, [R1+0x774] ;  /* 0x0007740001157983 */ /* 0x000ea40000300800 */
[----:B------:R-:W3:Y:S02]  /*af450*/  LDL.LU R22, [R1+0x778] ;  /* 0x0007780001167983 */ /* 0x000ee40000300800 */
[----:B------:R-:W3:Y:S01]  /*af460*/  LDL.LU R23, [R1+0x77c] ;  /* 0x00077c0001177983 */ /* 0x000ee20000300800 */
[----:B------:R-:W4:Y:S04]  /*af470*/  LDL R12, [R1+0x30] ;  /* 0x00003000010c7983 */ /* 0x000f280000100800 */
[----:B------:R-:W4:Y:S04]  /*af480*/  LDL R13, [R1+0x34] ;  /* 0x00003400010d7983 */ /* 0x000f280000100800 */
        /* <DEDUP_REMOVED lines=14> */
[----:B0-----:R-:W4:Y:S01]  /*af570*/  LDL.LU R20, [R1+0x7a0] ;  /* 0x0007a00001147983 */ /* 0x001f220000300800 */
[----:B------:R-:W4:Y:S02]  /*af580*/  LDL.LU R21, [R1+0x7a4] ;  /* 0x0007a40001157983 */ /* 0x000f240000300800 */
[----:B------:R-:W4:Y:S02]  /*af590*/  LDL.LU R22, [R1+0x7a8] ;  /* 0x0007a80001167983 */ /* 0x000f240000300800 */
[----:B------:R-:W4:Y:S01]  /*af5a0*/  LDL.LU R23, [R1+0x7ac] ;  /* 0x0007ac0001177983 */ /* 0x000f220000300800 */
[----:B------:R-:W2:Y:S04]  /*af5b0*/  LDL.64 R24, [R1+0x10] ;  /* 0x0000100001187983 */ /* 0x000ea80000100a00 */
[----:B--2---:R-:W-:Y:S01]  /*af5c0*/  STL.64 [R1+0x7898], R24 ;  /* 0x0078981801007387 */ /* 0x004fe20000100a00 */
[----:B------:R0:W-:Y:S03]  /*af5d0*/  STL.64 [R1+0x7868], R8 ;  /* 0x0078680801007387 */ /* 0x0001e60000100a00 */
[----:B0-----:R-:W2:Y:S01]  /*af5e0*/  LDL.64 R8, [R1] ;  /* 0x0000000001087983 */ /* 0x001ea20000100a00 */
[C---:B----4-:R-:W-:Y:S03]  /*af5f0*/  HMMA.16816.F32 R12, R4.reuse, R12, R20 ;  /* 0x0000000c040c723c */ /* 0x050fe60000001814 */
        /* <DEDUP_REMOVED lines=12> */
[----:B-1----:R-:W-:Y:S02]  /*af6c0*/  STL.64 [R1+0x77a8], R18 ;  /* 0x0077a81201007387 */ /* 0x002fe40000100a00 */
[----:B------:R-:W-:Y:S02]  /*af6d0*/  STL.64 [R1+0x77a0], R16 ;  /* 0x0077a01001007387 */ /* 0x000fe40000100a00 */
[----:B------:R-:W4:Y:S01]  /*af6e0*/  LDL.LU.64 R22, [R1+0x7978] ;  /* 0x0079780001167983 */ /* 0x000f220000300a00 */
[----:B------:R-:W4:Y:S01]  /*af6f0*/  LDL.LU.64 R20, [R1+0x7970] ;  /* 0x0079700001147983 */ /* 0x000f220000300a00 */
        /* <DEDUP_REMOVED lines=23> */
[----:B0-----:R-:W4:Y:S01]  /*af870*/  LDL.LU.64 R12, [R1+0x7920] ;  /* 0x00792000010c7983 */ /* 0x001f220000300a00 */
[----:B------:R-:W-:Y:S02]  /*af880*/  IMAD.MOV.U32 R16, RZ, RZ, R3 ;  /* 0x000000ffff107224 */ /* 0x000fe400078e0003 */
[----:B------:R-:W-:Y:S01]  /*af890*/  IMAD.MOV.U32 R17, RZ, RZ, R2 ;  /* 0x000000ffff117224 */ /* 0x000fe200078e0002 */
        /* <DEDUP_REMOVED lines=43> */
[----:B------:R-:W-:Y:S01]  /*afb50*/  STL [R1+0x7810], R19 ;  /* 0x0078101301007387 */ /* 0x000fe20000100800 */
[----:B--2---:R-:W-:Y:S02]  /*afb60*/  HMMA.16816.F32 R4, R4, R16, R20 ;  /* 0x000000100404723c */ /* 0x004fe40000001814 */
[----:B------:R-:W3:Y:S01]  /*afb70*/  LDL.LU.64 R22, [R1+0x78a8] ;  /* 0x0078a80001167983 */ /* 0x000ee20000300a00 */
[----:B------:R-:W3:Y:S11]  /*afb80*/  LDL.LU.64 R20, [R1+0x78a0] ;  /* 0x0078a00001147983 */ /* 0x000ef60000300a00 */
[----:B------:R-:W-:Y:S09]  /*afb90*/  @!UPT UIADD3 URZ, URZ, URZ, URZ ;  /* 0x0000003f3f3ff290 */ /* 0x000ff2000fffe03f */
[----:B------:R0:W-:Y:S01]  /*afba0*/  STL.64 [R1+0x420], R4 ;  /* 0x0004200401007387 */ /* 0x0001e20000100a00 */
[----:B------:R1:W-:Y:S03]  /*afbb0*/  STL.64 [R1+0x428], R6 ;  /* 0x0004280601007387 */ /* 0x0003e60000100a00 */
[----:B0-----:R-:W2:Y:S01]  /*afbc0*/  LDL.LU R4, [R1+0x3f0] ;  /* 0x0003f00001047983 */ /* 0x001ea20000300800 */
[----:B------:R-:W2:Y:S02]  /*afbd0*/  LDL.LU R5, [R1+0x3f4] ;  /* 0x0003f40001057983 */ /* 0x000ea40000300800 */
[----:B-1----:R-:W2:Y:S02]  /*afbe0*/  LDL.LU R6, [R1+0x3f8] ;  /* 0x0003f80001067983 */ /* 0x002ea40000300800 */
[----:B------:R-:W2:Y:S01]  /*afbf0*/  LDL.LU R7, [R1+0x3fc] ;  /* 0x0003fc0001077983 */ /* 0x000ea20000300800 */
[----:B------:R0:W-:Y:S04]  /*afc00*/  STL.64 [R1+0x77b8], R16 ;  /* 0x0077b81001007387 */ /* 0x0001e80000100a00 */
[----:B0-----:R-:W3:Y:S01]  /*afc10*/  LDL.LU R16, [R1+0x410] ;  /* 0x0004100001107983 */ /* 0x001ee20000300800 */
[----:B------:R-:W3:Y:S02]  /*afc20*/  LDL.LU R17, [R1+0x414] ;  /* 0x0004140001117983 */ /* 0x000ee40000300800 */
[----:B------:R-:W3:Y:S02]  /*afc30*/  LDL.LU R18, [R1+0x418] ;  /* 0x0004180001127983 */ /* 0x000ee40000300800 */
        /* <DEDUP_REMOVED lines=9> */
[C---:B---3--:R-:W-:Y:S11]  /*afcd0*/  HMMA.16816.F32 R8, R20.reuse, R24, R8 ;  /* 0x000000181408723c */ /* 0x048ff60000001808 */
[----:B------:R-:W-:Y:S11]  /*afce0*/  @!UPT UIADD3 URZ, URZ, URZ, URZ ;  /* 0x0000003f3f3ff290 */ /* 0x000ff6000fffe03f */
[----:B------:R-:W-:Y:S01]  /*afcf0*/  @!UPT UIADD3 URZ, URZ, URZ, URZ ;  /* 0x0000003f3f3ff290 */ /* 0x000fe2000fffe03f */
[----:B------:R0:W-:Y:S01]  /*afd00*/  STL.64 [R1+0x400], R8 ;  /* 0x0004000801007387 */ /* 0x0001e20000100a00 */
[----:B------:R-:W-:Y:S03]  /*afd10*/  STL.64 [R1+0x408], R10 ;  /* 0x0004080a01007387 */ /* 0x000fe60000100a00 */
[----:B0-----:R-:W2:Y:S01]  /*afd20*/  LDL.LU.64 R8, [R1+0x7890] ;  /* 0x0078900001087983 */ /* 0x001ea20000300a00 */
[----:B------:R-:W-:Y:S02]  /*afd30*/  IMAD.MOV.U32 R29, RZ, RZ, R24 ;  /* 0x000000ffff1d7224 */ /* 0x000fe400078e0018 */
[----:B------:R-:W-:Y:S02]  /*afd40*/  IMAD.MOV.U32 R28, RZ, RZ, R25 ;  /* 0x000000ffff1c7224 */ /* 0x000fe400078e0019 */
[----:B------:R-:W3:Y:S01]  /*afd50*/  LDL.LU.64 R26, [R1+0x7888] ;  /* 0x00788800011a7983 */ /* 0x000ee20000300a00 */
[----:B------:R-:W4:Y:S01]  /*afd60*/  LDL.LU.64 R24, [R1+0x7880] ;  /* 0x0078800001187983 */ /* 0x000f220000300a00 */
[----:B--2---:R-:W-:Y:S01]  /*afd70*/  HMMA.16816.F32 R4, R20, R8, R4 ;  /* 0x000000081404723c */ /* 0x004fe20000001804 */
[----:B------:R-:W-:-:S02]  /*afd80*/  IMAD.MOV.U32 R18, RZ, RZ, R8 ;  /* 0x000000ffff127224 */ /* 0x000fc400078e0008 */
[----:B------:R-:W-:Y:S11]  /*afd90*/  IMAD.MOV.U32 R19, RZ, RZ, R9 ;  /* 0x000000ffff137224 */ /* 0x000ff600078e0009 */
[----:B------:R-:W-:Y:S09]  /*afda0*/  @!UPT UIADD3 URZ, URZ, URZ, URZ ;  /* 0x0000003f3f3ff290 */ /* 0x000ff2000fffe03f */
[----:B------:R0:W-:Y:S01]  /*afdb0*/  STL.64 [R1+0x3f0], R4 ;  /* 0x0003f00401007387 */ /* 0x0001e20000100a00 */
[----:B------:R1:W-:Y:S03]  /*afdc0*/  STL.64 [R1+0x3f8], R6 ;  /* 0x0003f80601007387 */ /* 0x0003e60000100a00 */
[----:B0-----:R-:W2:Y:S01]  /*afdd0*/  LDL.LU R4, [R1+0x3c0] ;  /* 0x0003c00001047983 */ /* 0x001ea20000300800 */
[----:B------:R-:W2:Y:S02]  /*afde0*/  LDL.LU R5, [R1+0x3c4] ;  /* 0x0003c40001057983 */ /* 0x000ea40000300800 */
[----:B-1----:R-:W2:Y:S02]  /*afdf0*/  LDL.LU R6, [R1+0x3c8] ;  /* 0x0003c80001067983 */ /* 0x002ea40000300800 */
[----:B------:R-:W2:Y:S01]  /*afe00*/  LDL.LU R7, [R1+0x3cc] ;  /* 0x0003cc0001077983 */ /* 0x000ea20000300800 */
[----:B------:R-:W2:Y:S01]  /*afe10*/  LDL.LU R8, [R1+0x3d0] ;  /* 0x0003d00001087983 */ /* 0x000ea20000300800 */
[----:B------:R-:W2:Y:S02]  /*afe20*/  LDL.LU R9, [R1+0x3d4] ;  /* 0x0003d40001097983 */ /* 0x000ea40000300800 */
[----:B------:R-:W2:Y:S02]  /*afe30*/  LDL.LU R10, [R1+0x3d8] ;  /* 0x0003d800010a7983 */ /* 0x000ea40000300800 */
[----:B------:R-:W2:Y:S01]  /*afe40*/  LDL.LU R11, [R1+0x3dc] ;  /* 0x0003dc00010b7983 */ /* 0x000ea20000300800 */
[----:B------:R-:W-:Y:S01]  /*afe50*/  STL.64 [R1+0x7820], R18 ;  /* 0x0078201201007387 */ /* 0x000fe20000100a00 */
[----:B------:R0:W-:Y:S03]  /*afe60*/  STL.64 [R1+0x7818], R16 ;  /* 0x0078181001007387 */ /* 0x0001e60000100a00 */
[----:B0-----:R-:W2:Y:S01]  /*afe70*/  LDL.64 R16, [R1+0xb0] ;  /* 0x0000b00001107983 */ /* 0x001ea20000100a00 */
[C---:B----4-:R-:W-:Y:S03]  /*afe80*/  HMMA.16816.F32 R12, R20.reuse, R24, R12 ;  /* 0x00000018140c723c */ /* 0x050fe6000000180c */
[----:B--2---:R0:W-:Y:S04]  /*afe90*/  STL.64 [R1+0x7838], R16 ;  /* 0x0078381001007387 */ /* 0x0041e80000100a00 */
[----:B0-----:R-:W2:Y:S04]  /*afea0*/  LDL.64 R16, [R1+0xc0] ;  /* 0x0000c00001107983 */ /* 0x001ea80000100a00 */
[----:B--2---:R0:W-:Y:S04]  /*afeb0*/  STL.64 [R1+0x7850], R16 ;  /* 0x0078501001007387 */ /* 0x0041e80000100a00 */
[----:B0-----:R-:W2:Y:S04]  /*afec0*/  LDL R16, [R1+0x30] ;  /* 0x0000300001107983 */ /* 0x001ea80000100800 */
[----:B------:R-:W2:Y:S04]  /*afed0*/  LDL R17, [R1+0x34] ;  /* 0x0000340001117983 */ /* 0x000ea80000100800 */
[----:B------:R-:W-:Y:S02]  /*afee0*/  STL.64 [R1+0x3e0], R12 ;  /* 0x0003e00c01007387 */ /* 0x000fe40000100a00 */
[----:B------:R0:W-:Y:S02]  /*afef0*/  STL.64 [R1+0x3e8], R14 ;  /* 0x0003e80e01007387 */ /* 0x0001e40000100a00 */
[----:B0-----:R-:W4:Y:S01]  /*aff00*/  LDL.LU.64 R14, [R1+0x7878] ;  /* 0x00787800010e7983 */ /* 0x001f220000300a00 */
[----:B------:R-:W2:Y:S02]  /*aff10*/  LDL.LU.64 R12, [R1+0x7870] ;  /* 0x00787000010c7983 */ /* 0x000ea40000300a00 */
        /* <DEDUP_REMOVED lines=36> */
[----:B------:R-:W0:Y:S01]  /*b0160*/  LDSM.16.MT88.4 R4, [R0+0x28200] ;  /* 0x028200000004783b */ /* 0x000e220000004200 */
        /* <DEDUP_REMOVED lines=30> */
[----:B------:R-:W2:Y:S01]  /*b0350*/  LDL.LU.64 R24, [R1+0x7828] ;  /* 0x0078280001187983 */ /* 0x000ea20000300a00 */
[----:B----4-:R-:W-:Y:S01]  /*b0360*/  HMMA.16816.F32 R8, R20, R12, R8 ;  /* 0x0000000c1408723c */ /* 0x010fe20000001808 */
[----:B------:R-:W-:Y:S02]  /*b0370*/  IMAD.MOV.U32 R4, RZ, RZ, R3 ;  /* 0x000000ffff047224 */ /* 0x000fe400078e0003 */
[----:B------:R-:W-:Y:S02]  /*b0380*/  IMAD.MOV.U32 R5, RZ, RZ, R2 ;  /* 0x000000ffff057224 */ /* 0x000fe400078e0002 */
[----:B------:R-:W-:-:S02]  /*b0390*/  IMAD.MOV.U32 R7, RZ, RZ, R16 ;  /* 0x000000ffff077224 */ /* 0x000fc400078e0010 */
[----:B------:R-:W-:Y:S01]  /*b03a0*/  IMAD.MOV.U32 R6, RZ, RZ, R17 ;  /* 0x000000ffff067224 */ /* 0x000fe200078e0011 */
[----:B------:R-:W3:Y:S01]  /*b03b0*/  LDL.LU.64 R18, [R1+0x7820] ;  /* 0x0078200001127983 */ /* 0x000ee20000300a00 */
[----:B------:R-:W4:Y:S11]  /*b03c0*/  LDL.LU.64 R16, [R1+0x7818] ;  /* 0x0078180001107983 */ /* 0x000f360000300a00 */
[----:B------:R-:W-:Y:S03]  /*b03d0*/  @!UPT UIADD3 URZ, URZ, URZ, URZ ;  /* 0x0000003f3f3ff290 */ /* 0x000fe6000fffe03f */
[----:B------:R-:W-:Y:S01]  /*b03e0*/  STL.64 [R1+0x6e0], R8 ;  /* 0x0006e00801007387 */ /* 0x000fe20000100a00 */
[----:B------:R2:W-:Y:S02]  /*b03f0*/  STL.64 [R1+0x6e8], R10 ;  /* 0x0006e80a01007387 */ /* 0x0005e40000100a00 */
[----:B------:R-:W-:Y:S02]  /*b0400*/  IMAD.MOV.U32 R2, RZ, RZ, R13 ;  /* 0x000000ffff027224 */ /* 0x000fe400078e000d */
[----:B------:R-:W-:-:S03]  /*b0410*/  IMAD.MOV.U32 R3, RZ, RZ, R12 ;  /* 0x000000ffff037224 */ /* 0x000fc600078e000c */
[----:B------:R-:W-:Y:S02]  /*b0420*/  STL [R1+0x771c], R2 ;  /* 0x00771c0201007387 */ /* 0x000fe40000100800 */
[----:B------:R-:W-:Y:S02]  /*b0430*/  STL [R1+0x7718], R3 ;  /* 0x0077180301007387 */ /* 0x000fe40000100800 */
[----:B------:R-:W4:Y:S01]  /*b0440*/  LDL.LU R12, [R1+0x370] ;  /* 0x00037000010c7983 */ /* 0x000f220000300800 */
[----:B--2---:R-:W-:Y:S11]  /*b0450*/  HMMA.16816.F32 R8, R20, R4, R24 ;  /* 0x000000041408723c */ /* 0x004ff60000001818 */
[----:B------:R-:W-:Y:S11]  /*b0460*/  @!UPT UIADD3 URZ, URZ, URZ, URZ ;  /* 0x0000003f3f3ff290 */ /* 0x000ff6000fffe03f */
[----:B------:R-:W-:Y:S01]  /*b0470*/  @!UPT UIADD3 URZ, URZ, URZ, URZ ;  /* 0x0000003f3f3ff290 */ /* 0x000fe2000fffe03f */
[----:B------:R-:W-:Y:S01]  /*b0480*/  STL.64 [R1+0x6d0], R8 ;  /* 0x0006d00801007387 */ /* 0x000fe20000100a00 */
[----:B------:R-:W-:Y:S02]  /*b0490*/  STL.64 [R1+0x6d8], R10 ;  /* 0x0006d80a01007387 */ /* 0x000fe40000100a00 */
[----:B------:R-:W4:Y:S02]  /*b04a0*/  LDL.LU R13, [R1+0x374] ;  /* 0x00037400010d7983 */ /* 0x000f240000300800 */
[----:B------:R-:W2:Y:S01]  /*b04b0*/  LDL.LU R14, [R1+0x378] ;  /* 0x00037800010e7983 */ /* 0x000ea20000300800 */
[----:B------:R-:W2:Y:S01]  /*b04c0*/  LDL.LU R15, [R1+0x37c] ;  /* 0x00037c00010f7983 */ /* 0x000ea20000300800 */
[----:B---3--:R-:W-:Y:S02]  /*b04d0*/  IMAD.MOV.U32 R24, RZ, RZ, R18 ;  /* 0x000000ffff187224 */ /* 0x008fe400078e0012 */
[----:B------:R-:W-:Y:S01]  /*b04e0*/  IMAD.MOV.U32 R25, RZ, RZ, R19 ;  /* 0x000000ffff197224 */ /* 0x000fe200078e0013 */
[----:B--2---:R-:W-:Y:S01]  /*b04f0*/  STL.64 [R1+0x7768], R14 ;  /* 0x0077680e01007387 */ /* 0x004fe20000100a00 */
[----:B----4-:R0:W-:Y:S02]  /*b0500*/  STL.64 [R1+0x7760], R12 ;  /* 0x0077600c01007387 */ /* 0x0101e40000100a00 */
        /* <DEDUP_REMOVED lines=10> */
[----:B----4-:R-:W-:Y:S03]  /*b05b0*/  STL.64 [R1+0x7778], R12 ;  /* 0x0077780c01007387 */ /* 0x010fe60000100a00 */
[----:B------:R0:W-:Y:S02]  /*b05c0*/  STL.64 [R1+0x7788], R24 ;  /* 0x0077881801007387 */ /* 0x0001e40000100a00 */
[----:B0-----:R-:W-:Y:S02]  /*b05d0*/  IMAD.MOV.U32 R24, RZ, RZ, R17 ;  /* 0x000000ffff187224 */ /* 0x001fe400078e0011 */
[----:B------:R-:W-:Y:S02]  /*b05e0*/  IMAD.MOV.U32 R25, RZ, RZ, R16 ;  /* 0x000000ffff197224 */ /* 0x000fe400078e0010 */
[----:B---3--:R-:W-:-:S02]  /*b05f0*/  IMAD.MOV.U32 R16, RZ, RZ, R19 ;  /* 0x000000ffff107224 */ /* 0x008fc400078e0013 */
[----:B------:R-:W-:Y:S01]  /*b0600*/  IMAD.MOV.U32 R17, RZ, RZ, R18 ;  /* 0x000000ffff117224 */ /* 0x000fe200078e0012 */
[----:B------:R-:W-:Y:S01]  /*b0610*/  STL.64 [R1+0x77b0], R24 ;  /* 0x0077b01801007387 */ /* 0x000fe20000100a00 */
[----:B------:R-:W2:Y:S02]  /*b0620*/  LDL.LU R12, [R1+0x390] ;  /* 0x00039000010c7983 */ /* 0x000ea40000300800 */
[----:B------:R-:W2:Y:S02]  /*b0630*/  LDL.LU R13, [R1+0x394] ;  /* 0x00039400010d7983 */ /* 0x000ea40000300800 */
[----:B------:R-:W3:Y:S01]  /*b0640*/  LDL.LU R14, [R1+0x398] ;  /* 0x00039800010e7983 */ /* 0x000ee20000300800 */
[----:B------:R-:W3:Y:S01]  /*b0650*/  LDL.LU R15, [R1+0x39c] ;  /* 0x00039c00010f7983 */ /* 0x000ee20000300800 */
[----:B------:R0:W-:Y:S03]  /*b0660*/  STL.64 [R1+0x77d0], R16 ;  /* 0x0077d01001007387 */ /* 0x0001e60000100a00 */
[----:B0-----:R-:W4:Y:S01]  /*b0670*/  LDL.LU R16, [R1+0x6a0] ;  /* 0x0006a00001107983 */ /* 0x001f220000300800 */
[----:B------:R-:W4:Y:S02]  /*b0680*/  LDL.LU R17, [R1+0x6a4] ;  /* 0x0006a40001117983 */ /* 0x000f240000300800 */
[----:B------:R-:W2:Y:S02]  /*b0690*/  LDL.LU R18, [R1+0x6a8] ;  /* 0x0006a80001127983 */ /* 0x000ea40000300800 */
[----:B------:R-:W2:Y:S02]  /*b06a0*/  LDL.LU R19, [R1+0x6ac] ;  /* 0x0006ac0001137983 */ /* 0x000ea40000300800 */
[----:B--2---:R-:W-:Y:S01]  /*b06b0*/  STL.64 [R1+0x77e0], R18 ;  /* 0x0077e01201007387 */ /* 0x004fe20000100a00 */
[----:B----4-:R0:W-:Y:S03]  /*b06c0*/  STL.64 [R1+0x77d8], R16 ;  /* 0x0077d81001007387 */ /* 0x0101e60000100a00 */
[----:B0-----:R-:W2:Y:S04]  /*b06d0*/  LDL.64 R16, [R1+0x70] ;  /* 0x0000700001107983 */ /* 0x001ea80000100a00 */
[----:B--2---:R0:W-:Y:S04]  /*b06e0*/  STL.64 [R1+0x77f8], R16 ;  /* 0x0077f81001007387 */ /* 0x0041e80000100a00 */
[----:B0-----:R-:W2:Y:S01]  /*b06f0*/  LDL.64 R16, [R1+0x80] ;  /* 0x0000800001107983 */ /* 0x001ea20000100a00 */
        /* <DEDUP_REMOVED lines=26> */
[----:B------:R-:W3:Y:S02]  /*b08a0*/  LDL.LU R14, [R1+0x3a8] ;  /* 0x0003a800010e7983 */ /* 0x000ee40000300800 */
[----:B------:R-:W3:Y:S01]  /*b08b0*/  LDL.LU R15, [R1+0x3ac] ;  /* 0x0003ac00010f7983 */ /* 0x000ee20000300800 */
[----:B------:R0:W-:Y:S01]  /*b08c0*/  STL.64 [R1+0x7710], R4 ;  /* 0x0077100401007387 */ /* 0x0001e20000100a00 */
[----:B------:R-:W4:Y:S02]  /*b08d0*/  LDL.LU R8, [R1+0x360] ;  /* 0x0003600001087983 */ /* 0x000f240000300800 */
[----:B------:R-:W4:Y:S02]  /*b08e0*/  LDL.LU R9, [R1+0x364] ;  /* 0x0003640001097983 */ /* 0x000f240000300800 */
[----:B------:R-:W4:Y:S01]  /*b08f0*/  LDL.LU R10, [R1+0x368] ;  /* 0x00036800010a7983 */ /* 0x000f220000300800 */
[----:B------:R-:W4:Y:S01]  /*b0900*/  LDL.LU R11, [R1+0x36c] ;  /* 0x00036c00010b7983 */ /* 0x000f220000300800 */
[----:B0-----:R-:W-:-:S02]  /*b0910*/  IMAD.MOV.U32 R4, RZ, RZ, R7 ;  /* 0x000000ffff047224 */ /* 0x001fc400078e0007 */
[----:B------:R-:W-:-:S05]  /*b0920*/  IMAD.MOV.U32 R5, RZ, RZ, R6 ;  /* 0x000000ffff057224 */ /* 0x000fca00078e0006 */
[----:B------:R0:W-:Y:S01]  /*b0930*/  STL.64 [R1+0x7728], R4 ;  /* 0x0077280401007387 */ /* 0x0001e20000100a00 */
[----:B------:R-:W-:Y:S02]  /*b0940*/  IMAD.MOV.U32 R29, RZ, RZ, R16 ;  /* 0x000000ffff1d7224 */ /* 0x000fe400078e0010 */
[----:B------:R-:W-:Y:S01]  /*b0950*/  IMAD.MOV.U32 R28, RZ, RZ, R17 ;  /* 0x000000ffff1c7224 */ /* 0x000fe200078e0011 */
[----:B0-----:R-:W3:Y:S01]  /*b0960*/  LDL.64 R4, [R1+0x60] ;  /* 0x0000600001047983 */ /* 0x001ee20000100a00 */
        /* <DEDUP_REMOVED lines=23> */
[----:B------:R0:W-:Y:S01]  /*b0ae0*/  STL.64 [R1+0x6a0], R16 ;  /* 0x0006a01001007387 */ /* 0x0001e20000100a00 */
[----:B------:R2:W-:Y:S03]  /*b0af0*/  STL.64 [R1+0x6a8], R18 ;  /* 0x0006a81201007387 */ /* 0x0005e60000100a00 */
[----:B0-----:R-:W2:Y:S01]  /*b0b00*/  LDL.LU.64 R16, [R1+0x77d0] ;  /* 0x0077d00001107983 */ /* 0x001ea20000300a00 */
[----:B------:R-:W-:Y:S02]  /*b0b10*/  IMAD.MOV.U32 R28, RZ, RZ, R4 ;  /* 0x000000ffff1c7224 */ /* 0x000fe400078e0004 */
[----:B------:R-:W-:Y:S02]  /*b0b20*/  IMAD.MOV.U32 R29, RZ, RZ, R5 ;  /* 0x000000ffff1d7224 */ /* 0x000fe400078e0005 */
[----:B------:R-:W3:Y:S01]  /*b0b30*/  LDL.LU R4, [R1+0x340] ;  /* 0x0003400001047983 */ /* 0x000ee20000300800 */
[----:B------:R-:W3:Y:S01]  /*b0b40*/  LDL.LU R5, [R1+0x344] ;  /* 0x0003440001057983 */ /* 0x000ee20000300800 */
        /* <DEDUP_REMOVED lines=62> */
[----:B--2---:R-:W-:Y:S02]  /*b0f30*/  STL.64 [R1+0x7660], R14 ;  /* 0x0076600e01007387 */ /* 0x004fe40000100a00 */
[----:B------:R-:W-:Y:S01]  /*b0f40*/  STL.64 [R1+0x7658], R12 ;  /* 0x0076580c01007387 */ /* 0x000fe20000100a00 */
[C---:B---3--:R-:W-:Y:S01]  /*b0f50*/  HMMA.16816.F32 R20, R16.reuse, R8, R20 ;  /* 0x000000081014723c */ /* 0x048fe20000001814 */
[----:B------:R0:W-:Y:S04]  /*b0f60*/  STL.64 [R1+0x76c0], R8 ;  /* 0x0076c00801007387 */ /* 0x0001e80000100a00 */
[----:B0-----:R-:W2:Y:S11]  /*b0f70*/  LDL.LU R8, [R1+0x330] ;  /* 0x0003300001087983 */ /* 0x001eb60000300800 */
[----:B------:R-:W-:Y:S07]  /*b0f80*/  @!UPT UIADD3 URZ, URZ, URZ, URZ ;  /* 0x0000003f3f3ff290 */ /* 0x000fee000fffe03f */
[----:B------:R-:W-:Y:S01]  /*b0f90*/  STL.64 [R1+0x350], R20 ;  /* 0x0003501401007387 */ /* 0x000fe20000100a00 */
[----:B------:R-:W-:Y:S02]  /*b0fa0*/  STL.64 [R1+0x358], R22 ;  /* 0x0003581601007387 */ /* 0x000fe40000100a00 */
[----:B------:R-:W0:Y:S04]  /*b0fb0*/  LDSM.16.MT88.4 R20, [R0+0x28280] ;  /* 0x028280000014783b */ /* 0x000e280000004200 */
[----:B----4-:R-:W-:Y:S01]  /*b0fc0*/  IMAD.MOV.U32 R13, RZ, RZ, R10 ;  /* 0x000000ffff0d7224 */ /* 0x010fe200078e000a */
[----:B------:R-:W2:Y:S01]  /*b0fd0*/  LDL.LU R9, [R1+0x334] ;  /* 0x0003340001097983 */ /* 0x000ea20000300800 */
[----:B------:R-:W-:Y:S02]  /*b0fe0*/  IMAD.MOV.U32 R12, RZ, RZ, R11 ;  /* 0x000000ffff0c7224 */ /* 0x000fe400078e000b */
[----:B------:R-:W2:Y:S02]  /*b0ff0*/  LDL.LU R10, [R1+0x338] ;  /* 0x00033800010a7983 */ /* 0x000ea40000300800 */
[----:B------:R-:W2:Y:S01]  /*b1000*/  LDL.LU R11, [R1+0x33c] ;  /* 0x00033c00010b7983 */ /* 0x000ea20000300800 */
[----:B0-----:R-:W-:Y:S01]  /*b1010*/  STL.64 [R1+0x75a8], R22 ;  /* 0x0075a81601007387 */ /* 0x001fe20000100a00 */
[----:B------:R0:W-:Y:S03]  /*b1020*/  STL.64 [R1+0x75a0], R20 ;  /* 0x0075a01401007387 */ /* 0x0001e60000100a00 */
[----:B0-----:R-:W3:Y:S04]  /*b1030*/  LDL.64 R20, [R1+0x40] ;  /* 0x0000400001147983 */ /* 0x001ee80000100a00 */
[----:B---3--:R0:W-:Y:S04]  /*b1040*/  STL.64 [R1+0x76b8], R20 ;  /* 0x0076b81401007387 */ /* 0x0081e80000100a00 */
[----:B0-----:R-:W3:Y:S04]  /*b1050*/  LDL R20, [R1+0x30] ;  /* 0x0000300001147983 */ /* 0x001ee80000100800 */
[----:B------:R-:W3:Y:S01]  /*b1060*/  LDL R21, [R1+0x34] ;  /* 0x0000340001157983 */ /* 0x000ee20000100800 */
[C---:B--2---:R-:W-:Y:S08]  /*b1070*/  HMMA.16816.F32 R12, R16.reuse, R12, R8 ;  /* 0x0000000c100c723c */ /* 0x044ff00000001808 */
[C---:B---3--:R-:W-:Y:S01]  /*b1080*/  HMMA.16816.F32 R20, R16.reuse, R20, R4 ;  /* 0x000000141014723c */ /* 0x048fe20000001804 */
[----:B------:R-:W2:Y:S11]  /*b1090*/  LDL.LU.64 R4, [R1+0x7728] ;  /* 0x0077280001047983 */ /* 0x000eb60000300a00 */
[----:B------:R-:W-:Y:S11]  /*b10a0*/  @!UPT UIADD3 URZ, URZ, URZ, URZ ;  /* 0x0000003f3f3ff290 */ /* 0x000ff6000fffe03f */
[----:B------:R-:W-:Y:S01]  /*b10b0*/  STL.64 [R1+0x340], R20 ;  /* 0x0003401401007387 */ /* 0x000fe20000100a00 */
[----:B------:R-:W-:Y:S02]  /*b10c0*/  STL.64 [R1+0x348], R22 ;  /* 0x0003481601007387 */ /* 0x000fe40000100a00 */
[----:B------:R-:W3:Y:S02]  /*b10d0*/  LDL.LU R8, [R1+0x680] ;  /* 0x0006800001087983 */ /* 0x000ee40000300800 */
[----:B------:R0:W-:Y:S01]  /*b10e0*/  STL.64 [R1+0x330], R12 ;  /* 0x0003300c01007387 */ /* 0x0001e20000100a00 */
[----:B------:R1:W-:Y:S01]  /*b10f0*/  STL.64 [R1+0x338], R14 ;  /* 0x0003380e01007387 */ /* 0x0003e20000100a00 */
[----:B--2---:R-:W-:Y:S11]  /*b1100*/  HMMA.16816.F32 R4, R16, R4, R24 ;  /* 0x000000041004723c */ /* 0x004ff60000001818 */
[----:B------:R-:W-:Y:S11]  /*b1110*/  @!UPT UIADD3 URZ, URZ, URZ, URZ ;  /* 0x0000003f3f3ff290 */ /* 0x000ff6000fffe03f */
[----:B------:R-:W-:Y:S01]  /*b1120*/  @!UPT UIADD3 URZ, URZ, URZ, URZ ;  /* 0x0000003f3f3ff290 */ /* 0x000fe2000fffe03f */
[----:B------:R2:W-:Y:S01]  /*b1130*/  STL.64 [R1+0x320], R4 ;  /* 0x0003200401007387 */ /* 0x0005e20000100a00 */
[----:B------:R4:W-:Y:S02]  /*b1140*/  STL.64 [R1+0x328], R6 ;  /* 0x0003280601007387 */ /* 0x0009e40000100a00 */
[----:B------:R-:W3:Y:S02]  /*b1150*/  LDL.LU R9, [R1+0x684] ;  /* 0x0006840001097983 */ /* 0x000ee40000300800 */
[----:B------:R-:W3:Y:S01]  /*b1160*/  LDL.LU R10, [R1+0x688] ;  /* 0x00068800010a7983 */ /* 0x000ee20000300800 */
[----:B------:R-:W3:Y:S01]  /*b1170*/  LDL.LU R11, [R1+0x68c] ;  /* 0x00068c00010b7983 */ /* 0x000ee20000300800 */
[----:B0-----:R-:W3:Y:S02]  /*b1180*/  LDL.LU R12, [R1+0x300] ;  /* 0x00030000010c7983 */ /* 0x001ee40000300800 */
[----:B------:R-:W3:Y:S02]  /*b1190*/  LDL.LU R13, [R1+0x304] ;  /* 0x00030400010d7983 */ /* 0x000ee40000300800 */
[----:B-1----:R-:W3:Y:S01]  /*b11a0*/  LDL.LU R14, [R1+0x308] ;  /* 0x00030800010e7983 */ /* 0x002ee20000300800 */
[----:B------:R-:W3:Y:S04]  /*b11b0*/  LDL.LU R15, [R1+0x30c] ;  /* 0x00030c00010f7983 */ /* 0x000ee80000300800 */
[----:B--2---:R-:W2:Y:S01]  /*b11c0*/  LDL.LU R4, [R1+0x310] ;  /* 0x0003100001047983 */ /* 0x004ea20000300800 */
[----:B------:R-:W2:Y:S02]  /*b11d0*/  LDL.LU R5, [R1+0x314] ;  /* 0x0003140001057983 */ /* 0x000ea40000300800 */
[----:B----4-:R-:W2:Y:S02]  /*b11e0*/  LDL.LU R6, [R1+0x318] ;  /* 0x0003180001067983 */ /* 0x010ea40000300800 */
[----:B------:R-:W2:Y:S01]  /*b11f0*/  LDL.LU R7, [R1+0x31c] ;  /* 0x00031c0001077983 */ /* 0x000ea20000300800 */
[----:B---3--:R-:W-:Y:S01]  /*b1200*/  STL.64 [R1+0x76d0], R10 ;  /* 0x0076d00a01007387 */ /* 0x008fe20000100a00 */
[----:B------:R0:W-:Y:S02]  /*b1210*/  STL.64 [R1+0x76c8], R8 ;  /* 0x0076c80801007387 */ /* 0x0001e40000100a00 */
[----:B0-----:R-:W-:-:S02]  /*b1220*/  IMAD.MOV.U32 R8, RZ, RZ, R28 ;  /* 0x000000ffff087224 */ /* 0x001fc400078e001c */
[----:B------:R-:W-:Y:S01]  /*b1230*/  IMAD.MOV.U32 R9, RZ, RZ, R29 ;  /* 0x000000ffff097224 */ /* 0x000fe200078e001d */
[----:B------:R-:W3:Y:S01]  /*b1240*/  LDL.LU R28, [R1+0x7724] ;  /* 0x00772400011c7983 */ /* 0x000ee20000300800 */
[----:B------:R-:W4:Y:S03]  /*b1250*/  LDL.LU R29, [R1+0x7720] ;  /* 0x00772000011d7983 */ /* 0x000f260000300800 */
[----:B------:R0:W-:Y:S02]  /*b1260*/  STL.64 [R1+0x76e0], R8 ;  /* 0x0076e00801007387 */ /* 0x0001e40000100a00 */
[----:B0-----:R-:W-:Y:S02]  /*b1270*/  IMAD.MOV.U32 R8, RZ, RZ, R2 ;  /* 0x000000ffff087224 */ /* 0x001fe400078e0002 */
[----:B------:R-:W-:Y:S01]  /*b1280*/  IMAD.MOV.U32 R9, RZ, RZ, R3 ;  /* 0x000000ffff097224 */ /* 0x000fe200078e0003 */
[----:B------:R-:W2:Y:S01]  /*b1290*/  LDL.LU R2, [R1+0x771c] ;  /* 0x00771c0001027983 */ /* 0x000ea20000300800 */
[----:B------:R-:W2:Y:S03]  /*b12a0*/  LDL.LU R3, [R1+0x7718] ;  /* 0x0077180001037983 */ /* 0x000ea60000300800 */
[----:B------:R-:W-:Y:S01]  /*b12b0*/  STL.64 [R1+0x76f8], R8 ;  /* 0x0076f80801007387 */ /* 0x000fe20000100a00 */
[----:B------:R-:W2:Y:S03]  /*b12c0*/  LDL.64 R20, [R1+0x50] ;  /* 0x0000500001147983 */ /* 0x000ea60000100a00 */
        /* <DEDUP_REMOVED lines=17> */
[----:B------:R-:W2:Y:S04]  /*b13e0*/  LDL.64 R24, [R1] ;  /* 0x0000000001187983 */ /* 0x000ea80000100a00 */
[----:B--2---:R0:W-:Y:S02]  /*b13f0*/  STL.64 [R1+0x7688], R24 ;  /* 0x0076881801007387 */ /* 0x0041e40000100a00 */
[----:B0-----:R-:W-:-:S02]  /*b1400*/  IMAD.MOV.U32 R24, RZ, RZ, R3 ;  /* 0x000000ffff187224 */ /* 0x001fc400078e0003 */
[----:B------:R-:W-:-:S07]  /*b1410*/  IMAD.MOV.U32 R25, RZ, RZ, R2 ;  /* 0x000000ffff197224 */ /* 0x000fce00078e0002 */
[C---:B------:R-:W-:Y:S01]  /*b1420*/  HMMA.16816.F32 R24, R16.reuse, R24, R4 ;  /* 0x000000181018723c */ /* 0x040fe20000001804 */
[----:B------:R-:W2:Y:S07]  /*b1430*/  LDL.LU.64 R4, [R1+0x7710] ;  /* 0x0077100001047983 */ /* 0x000eae0000300a00 */
[----:B--2---:R-:W-:Y:S01]  /*b1440*/  HMMA.16816.F32 R12, R16, R4, R12 ;  /* 0x00000004100c723c */ /* 0x004fe2000000180c */
[----:B------:R-:W2:Y:S11]  /*b1450*/  LDL.LU R4, [R1+0x2c0] ;  /* 0x0002c00001047983 */ /* 0x000eb60000300800 */
[----:B------:R-:W-:Y:S03]  /*b1460*/  @!UPT UIADD3 URZ, URZ, URZ, URZ ;  /* 0x0000003f3f3ff290 */ /* 0x000fe6000fffe03f */
[----:B------:R0:W-:Y:S02]  /*b1470*/  STL.64 [R1+0x310], R24 ;  /* 0x0003101801007387 */ /* 0x0001e40000100a00 */
[----:B------:R-:W-:Y:S06]  /*b1480*/  STL.64 [R1+0x318], R26 ;  /* 0x0003181a01007387 */ /* 0x000fec0000100a00 */
[----:B------:R-:W-:Y:S01]  /*b1490*/  STL.64 [R1+0x300], R12 ;  /* 0x0003000c01007387 */ /* 0x000fe20000100a00 */
[----:B------:R-:W-:Y:S02]  /*b14a0*/  STL.64 [R1+0x308], R14 ;  /* 0x0003080e01007387 */ /* 0x000fe40000100a00 */
[----:B------:R-:W2:Y:S02]  /*b14b0*/  LDL.LU R5, [R1+0x2c4] ;  /* 0x0002c40001057983 */ /* 0x000ea40000300800 */
[----:B------:R-:W2:Y:S01]  /*b14c0*/  LDL.LU R6, [R1+0x2c8] ;  /* 0x0002c80001067983 */ /* 0x000ea20000300800 */
[----:B------:R-:W2:Y:S01]  /*b14d0*/  LDL.LU R7, [R1+0x2cc] ;  /* 0x0002cc0001077983 */ /* 0x000ea20000300800 */
[----:B0-----:R-:W2:Y:S03]  /*b14e0*/  LDL.64 R24, [R1+0x10] ;  /* 0x0000100001187983 */ /* 0x001ea60000100a00 */
[----:B--2---:R0:W-:Y:S04]  /*b14f0*/  STL.64 [R1+0x7690], R24 ;  /* 0x0076901801007387 */ /* 0x0041e80000100a00 */
[----:B0-----:R-:W2:Y:S01]  /*b1500*/  LDL.64 R24, [R1+0x20] ;  /* 0x0000200001187983 */ /* 0x001ea20000100a00 */
[----:B------:R-:W2:Y:S02]  /*b1510*/  LDL.LU R12, [R1+0x280] ;  /* 0x00028000010c7983 */ /* 0x000ea40000300800 */
[----:B------:R-:W2:Y:S02]  /*b1520*/  LDL.LU R13, [R1+0x284] ;  /* 0x00028400010d7983 */ /* 0x000ea40000300800 */
[----:B------:R-:W2:Y:S01]  /*b1530*/  LDL.LU R14, [R1+0x288] ;  /* 0x00028800010e7983 */ /* 0x000ea20000300800 */
[----:B------:R-:W2:Y:S01]  /*b1540*/  LDL.LU R15, [R1+0x28c] ;  /* 0x00028c00010f7983 */ /* 0x000ea20000300800 */
[----:B----4-:R-:W-:-:S02]  /*b1550*/  IMAD.MOV.U32 R8, RZ, RZ, R29 ;  /* 0x000000ffff087224 */ /* 0x010fc400078e001d */
[----:B---3--:R-:W-:-:S07]  /*b1560*/  IMAD.MOV.U32 R9, RZ, RZ, R28 ;  /* 0x000000ffff097224 */ /* 0x008fce00078e001c */
[C---:B------:R-:W-:Y:S01]  /*b1570*/  HMMA.16816.F32 R8, R16.reuse, R8, R20 ;  /* 0x000000081008723c */ /* 0x040fe20000001814 */
        /* <DEDUP_REMOVED lines=39> */
[----:B------:R-:W4:Y:S03]  /*b17f0*/  LDL.LU.64 R20, [R1+0x76b8] ;  /* 0x0076b80001147983 */ /* 0x000f260000300a00 */
[----:B------:R-:W-:Y:S01]  /*b1800*/  STL.64 [R1+0x7650], R10 ;  /* 0x0076500a01007387 */ /* 0x000fe20000100a00 */
[----:B---3--:R0:W-:Y:S01]  /*b1810*/  STL.64 [R1+0x7648], R8 ;  /* 0x0076480801007387 */ /* 0x0081e20000100a00 */
[----:B----4-:R-:W-:Y:S03]  /*b1820*/  HMMA.16816.F32 R16, R16, R20, R4 ;  /* 0x000000141010723c */ /* 0x010fe60000001804 */
[----:B0-----:R-:W3:Y:S01]  /*b1830*/  LDL.LU R8, [R1+0x270] ;  /* 0x0002700001087983 */ /* 0x001ee20000300800 */
[----:B------:R-:W3:Y:S02]  /*b1840*/  LDL.LU R9, [R1+0x274] ;  /* 0x0002740001097983 */ /* 0x000ee40000300800 */
[----:B------:R-:W3:Y:S02]  /*b1850*/  LDL.LU R10, [R1+0x278] ;  /* 0x00027800010a7983 */ /* 0x000ee40000300800 */
[----:B------:R-:W3:Y:S01]  /*b1860*/  LDL.LU R11, [R1+0x27c] ;  /* 0x00027c00010b7983 */ /* 0x000ee20000300800 */
[----:B------:R-:W2:Y:S01]  /*b1870*/  LDL.LU.64 R6, [R1+0x76b0] ;  /* 0x0076b00001067983 */ /* 0x000ea20000300a00 */
[----:B------:R-:W2:Y:S11]  /*b1880*/  LDL.LU.64 R4, [R1+0x76a8] ;  /* 0x0076a80001047983 */ /* 0x000eb60000300a00 */
[----:B------:R-:W-:Y:S02]  /*b1890*/  @!UPT UIADD3 URZ, URZ, URZ, URZ ;  /* 0x0000003f3f3ff290 */ /* 0x000fe4000fffe03f */
[----:B------:R0:W-:Y:S01]  /*b18a0*/  STL.64 [R1+0x2c0], R16 ;  /* 0x0002c01001007387 */ /* 0x0001e20000100a00 */
[----:B------:R1:W-:Y:S03]  /*b18b0*/  STL.64 [R1+0x2c8], R18 ;  /* 0x0002c81201007387 */ /* 0x0003e60000100a00 */
[----:B0-----:R-:W4:Y:S01]  /*b18c0*/  LDL.LU R16, [R1+0x260] ;  /* 0x0002600001107983 */ /* 0x001f220000300800 */
[----:B------:R-:W4:Y:S02]  /*b18d0*/  LDL.LU R17, [R1+0x264] ;  /* 0x0002640001117983 */ /* 0x000f240000300800 */
[----:B-1----:R-:W4:Y:S02]  /*b18e0*/  LDL.LU R18, [R1+0x268] ;  /* 0x0002680001127983 */ /* 0x002f240000300800 */
[----:B------:R-:W4:Y:S01]  /*b18f0*/  LDL.LU R19, [R1+0x26c] ;  /* 0x00026c0001137983 */ /* 0x000f220000300800 */
[----:B------:R0:W-:Y:S01]  /*b1900*/  STL.64 [R1+0x75b8], R20 ;  /* 0x0075b81401007387 */ /* 0x0001e20000100a00 */
[----:B------:R-:W-:-:S02]  /*b1910*/  IMAD.MOV.U32 R3, RZ, RZ, R24 ;  /* 0x000000ffff037224 */ /* 0x000fc400078e0018 */
[----:B------:R-:W-:Y:S01]  /*b1920*/  IMAD.MOV.U32 R2, RZ, RZ, R25 ;  /* 0x000000ffff027224 */ /* 0x000fe200078e0019 */
        /* <DEDUP_REMOVED lines=28> */
[----:B------:R-:W3:Y:S02]  /*b1af0*/  LDL.LU.64 R26, [R1+0x7670] ;  /* 0x00767000011a7983 */ /* 0x000ee40000300a00 */
[----:B------:R-:W2:Y:S01]  /*b1b00*/  LDL.LU.64 R24, [R1+0x7668] ;  /* 0x0076680001187983 */ /* 0x000ea20000300a00 */
[----:B------:R-:W-:Y:S01]  /*b1b10*/  STL.64 [R1+0x7638], R22 ;  /* 0x0076381601007387 */ /* 0x000fe20000100a00 */
[----:B------:R0:W-:Y:S03]  /*b1b20*/  STL.64 [R1+0x7630], R20 ;  /* 0x0076301401007387 */ /* 0x0001e60000100a00 */
        /* <DEDUP_REMOVED lines=8> */
[----:B---3--:R-:W-:Y:S02]  /*b1bb0*/  STL.64 [R1+0x7558], R26 ;  /* 0x0075581a01007387 */ /* 0x008fe40000100a00 */
[----:B------:R0:W-:Y:S02]  /*b1bc0*/  STL.64 [R1+0x7550], R24 ;  /* 0x0075501801007387 */ /* 0x0001e40000100a00 */
[----:B0-----:R-:W3:Y:S01]  /*b1bd0*/  LDL.64 R24, [R1+0xb0] ;  /* 0x0000b00001187983 */ /* 0x001ee20000100a00 */
[C---:B--2---:R-:W-:Y:S03]  /*b1be0*/  HMMA.16816.F32 R8, R4.reuse, R12, R8 ;  /* 0x0000000c0408723c */ /* 0x044fe60000001808 */
[----:B---3--:R0:W-:Y:S04]  /*b1bf0*/  STL.64 [R1+0x7640], R24 ;  /* 0x0076401801007387 */ /* 0x0081e80000100a00 */
[----:B0-----:R-:W2:Y:S01]  /*b1c00*/  LDL.LU R24, [R1+0x250] ;  /* 0x0002500001187983 */ /* 0x001ea20000300800 */
[----:B------:R-:W2:Y:S02]  /*b1c10*/  LDL.LU R25, [R1+0x254] ;  /* 0x0002540001197983 */ /* 0x000ea40000300800 */
[----:B------:R-:W2:Y:S02]  /*b1c20*/  LDL.LU R26, [R1+0x258] ;  /* 0x00025800011a7983 */ /* 0x000ea40000300800 */
[----:B------:R-:W2:Y:S11]  /*b1c30*/  LDL.LU R27, [R1+0x25c] ;  /* 0x00025c00011b7983 */ /* 0x000eb60000300800 */
        /* <DEDUP_REMOVED lines=10> */
[C---:B----4-:R-:W-:Y:S01]  /*b1ce0*/  HMMA.16816.F32 R16, R4.reuse, R8, R16 ;  /* 0x000000080410723c */ /* 0x050fe20000001810 */
[----:B------:R-:W-:Y:S01]  /*b1cf0*/  STL [R1+0x751c], R8 ;  /* 0x00751c0801007387 */ /* 0x000fe20000100800 */
[----:B------:R0:W-:Y:S11]  /*b1d00*/  STL [R1+0x7518], R9 ;  /* 0x0075180901007387 */ /* 0x0001f60000100800 */
[----:B------:R-:W-:Y:S10]  /*b1d10*/  @!UPT UIADD3 URZ, URZ, URZ, URZ ;  /* 0x0000003f3f3ff290 */ /* 0x000ff4000fffe03f */
[----:B------:R-:W-:Y:S01]  /*b1d20*/  STL.64 [R1+0x260], R16 ;  /* 0x0002601001007387 */ /* 0x000fe20000100a00 */
[----:B------:R-:W-:Y:S02]  /*b1d30*/  STL.64 [R1+0x268], R18 ;  /* 0x0002681201007387 */ /* 0x000fe40000100a00 */
[----:B------:R-:W1:Y:S01]  /*b1d40*/  LDSM.16.MT88.4 R16, [R0+0x28300] ;  /* 0x028300000010783b */ /* 0x000e620000004200 */
[----:B--2---:R-:W-:Y:S01]  /*b1d50*/  HMMA.16816.F32 R24, R4, R20, R24 ;  /* 0x000000140418723c */ /* 0x004fe20000001818 */
[----:B0-----:R-:W2:Y:S02]  /*b1d60*/  LDL.64 R8, [R1+0xc0] ;  /* 0x0000c00001087983 */ /* 0x001ea40000100a00 */
[----:B------:R-:W-:Y:S02]  /*b1d70*/  STL [R1+0x7520], R0 ;  /* 0x0075200001007387 */ /* 0x000fe40000100800 */
[----:B-1----:R0:W-:Y:S01]  /*b1d80*/  STL.64 [R1+0x7438], R18 ;  /* 0x0074381201007387 */ /* 0x0021e20000100a00 */
[----:B------:R3:W-:Y:S11]  /*b1d90*/  STL.64 [R1+0x7430], R16 ;  /* 0x0074301001007387 */ /* 0x0007f60000100a00 */
[----:B------:R-:W-:Y:S06]  /*b1da0*/  @!UPT UIADD3 URZ, URZ, URZ, URZ ;  /* 0x0000003f3f3ff290 */ /* 0x000fec000fffe03f */
[----:B------:R1:W-:Y:S02]  /*b1db0*/  STL.64 [R1+0x250], R24 ;  /* 0x0002501801007387 */ /* 0x0003e40000100a00 */
[----:B------:R-:W-:Y:S02]  /*b1dc0*/  STL.64 [R1+0x258], R26 ;  /* 0x0002581a01007387 */ /* 0x000fe40000100a00 */
[----:B0-----:R-:W-:Y:S02]  /*b1dd0*/  IMAD.MOV.U32 R18, RZ, RZ, R21 ;  /* 0x000000ffff127224 */ /* 0x001fe400078e0015 */
[----:B------:R-:W-:Y:S02]  /*b1de0*/  IMAD.MOV.U32 R19, RZ, RZ, R20 ;  /* 0x000000ffff137224 */ /* 0x000fe400078e0014 */
[----:B---3--:R-:W-:Y:S02]  /*b1df0*/  IMAD.MOV.U32 R16, RZ, RZ, R11 ;  /* 0x000000ffff107224 */ /* 0x008fe400078e000b */
[----:B------:R-:W-:Y:S01]  /*b1e00*/  IMAD.MOV.U32 R17, RZ, RZ, R10 ;  /* 0x000000ffff117224 */ /* 0x000fe200078e000a */
[----:B-1----:R-:W3:Y:S01]  /*b1e10*/  LDL.LU.64 R24, [R1+0x7640] ;  /* 0x0076400001187983 */ /* 0x002ee20000300a00 */
[----:B------:R-:W4:Y:S02]  /*b1e20*/  LDL.LU.64 R22, [R1+0x7638] ;  /* 0x0076380001167983 */ /* 0x000f240000300a00 */
[----:B------:R-:W4:Y:S02]  /*b1e30*/  LDL.LU.64 R20, [R1+0x7630] ;  /* 0x0076300001147983 */ /* 0x000f240000300a00 */
[----:B------:R-:W-:Y:S01]  /*b1e40*/  STL [R1+0x7528], R18 ;  /* 0x0075281201007387 */ /* 0x000fe20000100800 */
[----:B------:R-:W-:Y:S01]  /*b1e50*/  STL [R1+0x7524], R19 ;  /* 0x0075241301007387 */ /* 0x000fe20000100800 */
[----:B------:R0:W-:Y:S03]  /*b1e60*/  STL.64 [R1+0x7618], R16 ;  /* 0x0076181001007387 */ /* 0x0001e60000100a00 */
[----:B0-----:R-:W4:Y:S01]  /*b1e70*/  LDL.LU R16, [R1+0x670] ;  /* 0x0006700001107983 */ /* 0x001f220000300800 */
[----:B------:R-:W4:Y:S02]  /*b1e80*/  LDL.LU R17, [R1+0x674] ;  /* 0x0006740001117983 */ /* 0x000f240000300800 */
[----:B------:R-:W4:Y:S02]  /*b1e90*/  LDL.LU R18, [R1+0x678] ;  /* 0x0006780001127983 */ /* 0x000f240000300800 */
[----:B------:R-:W4:Y:S02]  /*b1ea0*/  LDL.LU R19, [R1+0x67c] ;  /* 0x00067c0001137983 */ /* 0x000f240000300800 */
[----:B--2---:R-:W-:-:S02]  /*b1eb0*/  IMAD.MOV.U32 R28, RZ, RZ, R9 ;  /* 0x000000ffff1c7224 */ /* 0x004fc400078e0009 */
[----:B------:R-:W-:Y:S01]  /*b1ec0*/  IMAD.MOV.U32 R29, RZ, RZ, R8 ;  /* 0x000000ffff1d7224 */ /* 0x000fe200078e0008 */
[C---:B---3--:R-:W-:Y:S08]  /*b1ed0*/  HMMA.16816.F32 R12, R4.reuse, R24, R12 ;  /* 0x00000018040c723c */ /* 0x048ff0000000180c */
[----:B----4-:R-:W-:Y:S01]  /*b1ee0*/  HMMA.16816.F32 R16, R4, R8, R16 ;  /* 0x000000080410723c */ /* 0x010fe20000001810 */
[----:B------:R-:W-:-:S02]  /*b1ef0*/  IMAD.MOV.U32 R10, RZ, RZ, R24 ;  /* 0x000000ffff0a7224 */ /* 0x000fc400078e0018 */
[----:B------:R-:W-:Y:S02]  /*b1f00*/  IMAD.MOV.U32 R11, RZ, RZ, R25 ;  /* 0x000000ffff0b7224 */ /* 0x000fe400078e0019 */
[----:B------:R-:W-:Y:S02]  /*b1f10*/  IMAD.MOV.U32 R24, RZ, RZ, R23 ;  /* 0x000000ffff187224 */ /* 0x000fe400078e0017 */
[----:B------:R-:W-:Y:S11]  /*b1f20*/  IMAD.MOV.U32 R25, RZ, RZ, R22 ;  /* 0x000000ffff197224 */ /* 0x000ff600078e0016 */
[----:B------:R-:W-:Y:S05]  /*b1f30*/  @!UPT UIADD3 URZ, URZ, URZ, URZ ;  /* 0x0000003f3f3ff290 */ /* 0x000fea000fffe03f */
[----:B------:R-:W-:Y:S01]  /*b1f40*/  STL.64 [R1+0x670], R16 ;  /* 0x0006701001007387 */ /* 0x000fe20000100a00 */
[----:B------:R-:W-:Y:S02]  /*b1f50*/  STL.64 [R1+0x678], R18 ;  /* 0x0006781201007387 */ /* 0x000fe40000100a00 */
[----:B------:R-:W-:Y:S02]  /*b1f60*/  STL [R1+0x7530], R28 ;  /* 0x0075301c01007387 */ /* 0x000fe40000100800 */
[----:B------:R-:W-:Y:S01]  /*b1f70*/  STL [R1+0x752c], R29 ;  /* 0x00752c1d01007387 */ /* 0x000fe20000100800 */
[----:B------:R0:W-:Y:S01]  /*b1f80*/  STL.64 [R1+0x660], R12 ;  /* 0x0006600c01007387 */ /* 0x0001e20000100a00 */
[----:B------:R1:W-:Y:S02]  /*b1f90*/  STL.64 [R1+0x668], R14 ;  /* 0x0006680e01007387 */ /* 0x0003e40000100a00 */
[----:B------:R2:W-:Y:S01]  /*b1fa0*/  STL.64 [R1+0x7570], R24 ;  /* 0x0075701801007387 */ /* 0x0005e20000100a00 */
[----:B0-----:R-:W3:Y:S01]  /*b1fb0*/  LDL.LU R12, [R1+0x5c0] ;  /* 0x0005c000010c7983 */ /* 0x001ee20000300800 */
[----:B------:R-:W3:Y:S02]  /*b1fc0*/  LDL.LU R13, [R1+0x5c4] ;  /* 0x0005c400010d7983 */ /* 0x000ee40000300800 */
[----:B-1----:R-:W4:Y:S02]  /*b1fd0*/  LDL.LU R14, [R1+0x5c8] ;  /* 0x0005c800010e7983 */ /* 0x002f240000300800 */
[----:B------:R-:W4:Y:S02]  /*b1fe0*/  LDL.LU R15, [R1+0x5cc] ;  /* 0x0005cc00010f7983 */ /* 0x000f240000300800 */
[----:B--2---:R-:W-:-:S02]  /*b1ff0*/  IMAD.MOV.U32 R24, RZ, RZ, R21 ;  /* 0x000000ffff187224 */ /* 0x004fc400078e0015 */
[----:B------:R-:W-:-:S05]  /*b2000*/  IMAD.MOV.U32 R25, RZ, RZ, R20 ;  /* 0x000000ffff197224 */ /* 0x000fca00078e0014 */
[----:B------:R0:W-:Y:S02]  /*b2010*/  STL.64 [R1+0x7588], R24 ;  /* 0x0075881801007387 */ /* 0x0001e40000100a00 */
[----:B0-----:R-:W-:Y:S02]  /*b2020*/  IMAD.MOV.U32 R24, RZ, RZ, R3 ;  /* 0x000000ffff187224 */ /* 0x001fe400078e0003 */
[----:B------:R-:W-:Y:S01]  /*b2030*/  IMAD.MOV.U32 R25, RZ, RZ, R2 ;  /* 0x000000ffff197224 */ /* 0x000fe200078e0002 */
[----:B----4-:R-:W-:Y:S01]  /*b2040*/  STL.64 [R1+0x7568], R14 ;  /* 0x0075680e01007387 */ /* 0x010fe20000100a00 */
[----:B---3--:R0:W-:Y:S03]  /*b2050*/  STL.64 [R1+0x7560], R12 ;  /* 0x0075600c01007387 */ /* 0x0081e60000100a00 */
[----:B0-----:R-:W2:Y:S01]  /*b2060*/  LDL.LU R12, [R1+0x5d0] ;  /* 0x0005d000010c7983 */ /* 0x001ea20000300800 */
[----:B------:R-:W2:Y:S02]  /*b2070*/  LDL.LU R13, [R1+0x5d4] ;  /* 0x0005d400010d7983 */ /* 0x000ea40000300800 */
[----:B------:R-:W3:Y:S02]  /*b2080*/  LDL.LU R14, [R1+0x5d8] ;  /* 0x0005d800010e7983 */ /* 0x000ee40000300800 */
[----:B------:R-:W3:Y:S01]  /*b2090*/  LDL.LU R15, [R1+0x5dc] ;  /* 0x0005dc00010f7983 */ /* 0x000ee20000300800 */
[----:B------:R0:W-:Y:S04]  /*b20a0*/  STL.64 [R1+0x75b0], R24 ;  /* 0x0075b01801007387 */ /* 0x0001e80000100a00 */
[----:B0-----:R-:W4:Y:S01]  /*b20b0*/  LDL.LU R24, [R1+0x240] ;  /* 0x0002400001187983 */ /* 0x001f220000300800 */
[----:B------:R-:W4:Y:S02]  /*b20c0*/  LDL.LU R25, [R1+0x244] ;  /* 0x0002440001197983 */ /* 0x000f240000300800 */
[----:B------:R-:W2:Y:S02]  /*b20d0*/  LDL.LU R26, [R1+0x248] ;  /* 0x00024800011a7983 */ /* 0x000ea40000300800 */
[----:B------:R-:W2:Y:S02]  /*b20e0*/  LDL.LU R27, [R1+0x24c] ;  /* 0x00024c00011b7983 */ /* 0x000ea40000300800 */
        /* <DEDUP_REMOVED lines=23> */
[----:B------:R0:W-:Y:S02]  /*b2260*/  STL.64 [R1+0x7620], R16 ;  /* 0x0076201001007387 */ /* 0x0001e40000100a00 */
[----:B------:R-:W2:Y:S01]  /*b2270*/  LDL.64 R24, [R1+0x90] ;  /* 0x0000900001187983 */ /* 0x000ea20000100a00 */
[----:B0-----:R-:W2:Y:S01]  /*b2280*/  LDL.64 R16, [R1+0xa0] ;  /* 0x0000a00001107983 */ /* 0x001ea20000100a00 */
        /* <DEDUP_REMOVED lines=24> */
[----:B------:R-:W-:Y:S01]  /*b2410*/  STL [R1+0x7538], R11 ;  /* 0x0075380b01007387 */ /* 0x000fe20000100800 */
[----:B------:R0:W-:Y:S02]  /*b2420*/  STL [R1+0x7534], R10 ;  /* 0x0075340a01007387 */ /* 0x0001e40000100800 */
[----:B------:R-:W4:Y:S02]  /*b2430*/  LDL.LU R8, [R1+0x650] ;  /* 0x0006500001087983 */ /* 0x000f240000300800 */
[----:B------:R-:W4:Y:S01]  /*b2440*/  LDL.LU R9, [R1+0x654] ;  /* 0x0006540001097983 */ /* 0x000f220000300800 */
[----:B0-----:R-:W4:Y:S01]  /*b2450*/  LDL.LU R10, [R1+0x658] ;  /* 0x00065800010a7983 */ /* 0x001f220000300800 */
[----:B------:R-:W4:Y:S02]  /*b2460*/  LDL.LU R11, [R1+0x65c] ;  /* 0x00065c00010b7983 */ /* 0x000f240000300800 */
[C---:B----4-:R-:W-:Y:S11]  /*b2470*/  HMMA.16816.F32 R8, R4.reuse, R16, R8 ;  /* 0x000000100408723c */ /* 0x050ff60000001808 */
[----:B------:R-:W-:Y:S11]  /*b2480*/  @!UPT UIADD3 URZ, URZ, URZ, URZ ;  /* 0x0000003f3f3ff290 */ /* 0x000ff6000fffe03f */
[----:B------:R-:W-:Y:S01]  /*b2490*/  @!UPT UIADD3 URZ, URZ, URZ, URZ ;  /* 0x0000003f3f3ff290 */ /* 0x000fe2000fffe03f */
[----:B------:R0:W-:Y:S01]  /*b24a0*/  STL.64 [R1+0x650], R8 ;  /* 0x0006500801007387 */ /* 0x0001e20000100a00 */
[----:B------:R-:W-:Y:S02]  /*b24b0*/  STL.64 [R1+0x658], R10 ;  /* 0x0006580a01007387 */ /* 0x000fe40000100a00 */
[----:B------:R-:W4:Y:S02]  /*b24c0*/  LDL.LU.64 R18, [R1+0x7628] ;  /* 0x0076280001127983 */ /* 0x000f240000300a00 */
[----:B0-----:R-:W-:Y:S02]  /*b24d0*/  IMAD.MOV.U32 R8, RZ, RZ, R16 ;  /* 0x000000ffff087224 */ /* 0x001fe400078e0010 */
[----:B------:R-:W-:Y:S02]  /*b24e0*/  IMAD.MOV.U32 R9, RZ, RZ, R17 ;  /* 0x000000ffff097224 */ /* 0x000fe400078e0011 */
[----:B------:R-:W4:Y:S01]  /*b24f0*/  LDL.LU.64 R16, [R1+0x7620] ;  /* 0x0076200001107983 */ /* 0x000f220000300a00 */
[----:B------:R-:W-:Y:S02]  /*b2500*/  STL [R1+0x753c], R8 ;  /* 0x00753c0801007387 */ /* 0x000fe40000100800 */
[----:B------:R-:W-:Y:S01]  /*b2510*/  IMAD.MOV.U32 R0, RZ, RZ, R25 ;  /* 0x000000ffff007224 */ /* 0x000fe200078e0019 */
[C---:B----4-:R-:W-:Y:S11]  /*b2520*/  HMMA.16816.F32 R16, R4.reuse, R24, R16 ;  /* 0x000000180410723c */ /* 0x050ff60000001810 */
[----:B------:R-:W-:Y:S11]  /*b2530*/  @!UPT UIADD3 URZ, URZ, URZ, URZ ;  /* 0x0000003f3f3ff290 */ /* 0x000ff6000fffe03f */
[----:B------:R-:W-:Y:S01]  /*b2540*/  @!UPT UIADD3 URZ, URZ, URZ, URZ ;  /* 0x0000003f3f3ff290 */ /* 0x000fe2000fffe03f */
[----:B------:R0:W-:Y:S01]  /*b2550*/  STL.64 [R1+0x640], R16 ;  /* 0x0006401001007387 */ /* 0x0001e20000100a00 */
[----:B------:R1:W-:Y:S03]  /*b2560*/  STL.64 [R1+0x648], R18 ;  /* 0x0006481201007387 */ /* 0x0003e60000100a00 */
[----:B0-----:R-:W4:Y:S01]  /*b2570*/  LDL.LU.64 R16, [R1+0x7618] ;  /* 0x0076180001107983 */ /* 0x001f220000300a00 */
[----:B-1----:R-:W-:Y:S02]  /*b2580*/  IMAD.MOV.U32 R19, RZ, RZ, R24 ;  /* 0x000000ffff137224 */ /* 0x002fe400078e0018 */
        /* <DEDUP_REMOVED lines=29> */
[----:B------:R-:W2:Y:S01]  /*b2760*/  LDL.LU.64 R24, [R1+0x75c0] ;  /* 0x0075c00001187983 */ /* 0x000ea20000300a00 */
[C---:B----4-:R-:W-:Y:S11]  /*b2770*/  HMMA.16816.F32 R20, R4.reuse, R16, R20 ;  /* 0x000000100414723c */ /* 0x050ff60000001814 */
[----:B------:R-:W-:Y:S11]  /*b2780*/  @!UPT UIADD3 URZ, URZ, URZ, URZ ;  /* 0x0000003f3f3ff290 */ /* 0x000ff6000fffe03f */
[----:B------:R-:W-:Y:S01]  /*b2790*/  @!UPT UIADD3 URZ, URZ, URZ, URZ ;  /* 0x0000003f3f3ff290 */ /* 0x000fe2000fffe03f */
[----:B------:R0:W-:Y:S01]  /*b27a0*/  STL.64 [R1+0x600], R20 ;  /* 0x0006001401007387 */ /* 0x0001e20000100a00 */
[----:B------:R1:W-:Y:S03]  /*b27b0*/  STL.64 [R1+0x608], R22 ;  /* 0x0006081601007387 */ /* 0x0003e60000100a00 */
[----:B0-----:R-:W2:Y:S01]  /*b27c0*/  LDL.LU.64 R20, [R1+0x75b8] ;  /* 0x0075b80001147983 */ /* 0x001ea20000300a00 */
[----:B------:R-:W-:Y:S01]  /*b27d0*/  STL.64 [R1+0x7450], R16 ;  /* 0x0074501001007387 */ /* 0x000fe20000100a00 */
[----:B--2---:R-:W-:Y:S02]  /*b27e0*/  HMMA.16816.F32 R4, R4, R20, R24 ;  /* 0x000000140404723c */ /* 0x004fe40000001818 */
[----:B------:R-:W3:Y:S01]  /*b27f0*/  LDL.LU.64 R24, [R1+0x75b0] ;  /* 0x0075b00001187983 */ /* 0x000ee20000300a00 */
[----:B------:R-:W-:Y:S02]  /*b2800*/  IMAD.MOV.U32 R3, RZ, RZ, R20 ;  /* 0x000000ffff037224 */ /* 0x000fe400078e0014 */
[----:B------:R-:W-:Y:S11]  /*b2810*/  IMAD.MOV.U32 R2, RZ, RZ, R21 ;  /* 0x000000ffff027224 */ /* 0x000ff600078e0015 */
[----:B------:R-:W-:Y:S07]  /*b2820*/  @!UPT UIADD3 URZ, URZ, URZ, URZ ;  /* 0x0000003f3f3ff290 */ /* 0x000fee000fffe03f */
[----:B------:R0:W-:Y:S01]  /*b2830*/  STL.64 [R1+0x240], R4 ;  /* 0x0002400401007387 */ /* 0x0001e20000100a00 */
[----:B------:R2:W-:Y:S02]  /*b2840*/  STL.64 [R1+0x248], R6 ;  /* 0x0002480601007387 */ /* 0x0005e40000100a00 */
[----:B-1----:R-:W3:Y:S02]  /*b2850*/  LDL.LU.64 R22, [R1+0x75a8] ;  /* 0x0075a80001167983 */ /* 0x002ee40000300a00 */
[----:B------:R-:W3:Y:S01]  /*b2860*/  LDL.LU.64 R20, [R1+0x75a0] ;  /* 0x0075a00001147983 */ /* 0x000ee20000300a00 */
[----:B0-----:R-:W4:Y:S01]  /*b2870*/  LDL.LU R4, [R1+0x5b0] ;  /* 0x0005b00001047983 */ /* 0x001f220000300800 */
[----:B------:R-:W4:Y:S02]  /*b2880*/  LDL.LU R5, [R1+0x5b4] ;  /* 0x0005b40001057983 */ /* 0x000f240000300800 */
[----:B--2---:R-:W4:Y:S02]  /*b2890*/  LDL.LU R6, [R1+0x5b8] ;  /* 0x0005b80001067983 */ /* 0x004f240000300800 */
[----:B------:R-:W4:Y:S01]  /*b28a0*/  LDL.LU R7, [R1+0x5bc] ;  /* 0x0005bc0001077983 */ /* 0x000f220000300800 */
[C---:B---3--:R-:W-:Y:S01]  /*b28b0*/  HMMA.16816.F32 R24, R20.reuse, R24, R12 ;  /* 0x000000181418723c */ /* 0x048fe2000000180c */
        /* <DEDUP_REMOVED lines=28> */
[----:B---3--:R-:W-:Y:S02]  /*b2a80*/  STL.64 [R1+0x7410], R26 ;  /* 0x0074101a01007387 */ /* 0x008fe40000100a00 */
[----:B------:R-:W-:Y:S02]  /*b2a90*/  STL.64 [R1+0x7408], R24 ;  /* 0x0074081801007387 */ /* 0x000fe40000100a00 */
[----:B------:R-:W-:-:S02]  /*b2aa0*/  IMAD.MOV.U32 R16, RZ, RZ, R8 ;  /* 0x000000ffff107224 */ /* 0x000fc400078e0008 */
[----:B------:R-:W-:Y:S01]  /*b2ab0*/  IMAD.MOV.U32 R17, RZ, RZ, R11 ;  /* 0x000000ffff117224 */ /* 0x000fe200078e000b */
[----:B------:R-:W3:Y:S01]  /*b2ac0*/  LDL.LU R8, [R1+0x753c] ;  /* 0x00753c0001087983 */ /* 0x000ee20000300800 */
[----:B----4-:R-:W-:Y:S11]  /*b2ad0*/  HMMA.16816.F32 R4, R20, R12, R4 ;  /* 0x0000000c1404723c */ /* 0x010ff60000001804 */
[----:B------:R-:W-:Y:S11]  /*b2ae0*/  @!UPT UIADD3 URZ, URZ, URZ, URZ ;  /* 0x0000003f3f3ff290 */ /* 0x000ff6000fffe03f */
[----:B------:R-:W-:Y:S01]  /*b2af0*/  @!UPT UIADD3 URZ, URZ, URZ, URZ ;  /* 0x0000003f3f3ff290 */ /* 0x000fe2000fffe03f */
[----:B------:R-:W-:Y:S01]  /*b2b00*/  STL.64 [R1+0x5b0], R4 ;  /* 0x0005b00401007387 */ /* 0x000fe20000100a00 */
[----:B------:R-:W-:Y:S02]  /*b2b10*/  STL.64 [R1+0x5b8], R6 ;  /* 0x0005b80601007387 */ /* 0x000fe40000100a00 */
[----:B------:R-:W4:Y:S02]  /*b2b20*/  LDL.LU R11, [R1+0x7538] ;  /* 0x00753800010b7983 */ /* 0x000f240000300800 */
        /* <DEDUP_REMOVED lines=52> */
[----:B----4-:R-:W-:Y:S01]  /*b2e70*/  IMAD.MOV.U32 R17, RZ, RZ, R11 ;  /* 0x000000ffff117224 */ /* 0x010fe200078e000b */
[----:B------:R-:W4:Y:S01]  /*b2e80*/  LDL.LU R10, [R1+0x7514] ;  /* 0x00751400010a7983 */ /* 0x000f220000300800 */
[----:B------:R-:W4:Y:S03]  /*b2e90*/  LDL.LU R11, [R1+0x7510] ;  /* 0x00751000010b7983 */ /* 0x000f260000300800 */
[----:B------:R0:W-:Y:S01]  /*b2ea0*/  STL.64 [R1+0x74e0], R16 ;  /* 0x0074e01001007387 */ /* 0x0001e20000100a00 */
[----:B------:R-:W3:Y:S02]  /*b2eb0*/  LDL.LU R4, [R1+0x5a0] ;  /* 0x0005a00001047983 */ /* 0x000ee40000300800 */
[----:B------:R-:W3:Y:S02]  /*b2ec0*/  LDL.LU R5, [R1+0x5a4] ;  /* 0x0005a40001057983 */ /* 0x000ee40000300800 */
[----:B------:R-:W3:Y:S01]  /*b2ed0*/  LDL.LU R6, [R1+0x5a8] ;  /* 0x0005a80001067983 */ /* 0x000ee20000300800 */
[----:B------:R-:W3:Y:S01]  /*b2ee0*/  LDL.LU R7, [R1+0x5ac] ;  /* 0x0005ac0001077983 */ /* 0x000ee20000300800 */
        /* <DEDUP_REMOVED lines=37> */
[----:B------:R-:W-:Y:S02]  /*b3140*/  STL.64 [R1+0x5a0], R4 ;  /* 0x0005a00401007387 */ /* 0x000fe40000100a00 */
[----:B------:R-:W-:Y:S02]  /*b3150*/  STL.64 [R1+0x5a8], R6 ;  /* 0x0005a80601007387 */ /* 0x000fe40000100a00 */
[----:B------:R-:W3:Y:S01]  /*b3160*/  LDL.LU R25, [R1+0x204] ;  /* 0x0002040001197983 */ /* 0x000ee20000300800 */
[----:B------:R-:W3:Y:S01]  /*b3170*/  LDL.LU R26, [R1+0x208] ;  /* 0x00020800011a7983 */ /* 0x000ee20000300800 */
[----:B------:R-:W3:Y:S03]  /*b3180*/  LDL.LU R27, [R1+0x20c] ;  /* 0x00020c00011b7983 */ /* 0x000ee60000300800 */
[----:B------:R-:W0:Y:S01]  /*b3190*/  LDSM.16.MT88.4 R4, [R0+0x28380] ;  /* 0x028380000004783b */ /* 0x000e220000004200 */
[C---:B--2---:R-:W-:Y:S03]  /*b31a0*/  HMMA.16816.F32 R16, R20.reuse, R16, R12 ;  /* 0x000000101410723c */ /* 0x044fe6000000180c */
[----:B---3--:R-:W-:Y:S01]  /*b31b0*/  STL.64 [R1+0x7420], R26 ;  /* 0x0074201a01007387 */ /* 0x008fe20000100a00 */
[----:B------:R1:W-:Y:S03]  /*b31c0*/  STL.64 [R1+0x7418], R24 ;  /* 0x0074181801007387 */ /* 0x0003e60000100a00 */
[----:B-1----:R-:W2:Y:S01]  /*b31d0*/  LDL.LU.64 R24, [R1+0x10] ;  /* 0x0000100001187983 */ /* 0x002ea20000300a00 */
[----:B----4-:R-:W-:Y:S02]  /*b31e0*/  STL.64 [R1+0x73f0], R10 ;  /* 0x0073f00a01007387 */ /* 0x010fe40000100a00 */
[----:B------:R1:W-:Y:S02]  /*b31f0*/  STL.64 [R1+0x73e8], R8 ;  /* 0x0073e80801007387 */ /* 0x0003e40000100a00 */
[----:B-1----:R-:W3:Y:S01]  /*b3200*/  LDL.LU.64 R8, [R1+0x20] ;  /* 0x0000200001087983 */ /* 0x002ee20000300a00 */
[----:B0-----:R-:W-:Y:S02]  /*b3210*/  STL.64 [R1+0x7328], R6 ;  /* 0x0073280601007387 */ /* 0x001fe40000100a00 */
[----:B------:R-:W-:Y:S02]  /*b3220*/  STL.64 [R1+0x7320], R4 ;  /* 0x0073200401007387 */ /* 0x000fe40000100a00 */
        /* <DEDUP_REMOVED lines=53> */
[----:B0-----:R-:W4:Y:S01]  /*b3580*/  LDL.LU.64 R16, [R1+0x7450] ;  /* 0x0074500001107983 */ /* 0x001f220000300a00 */
[----:B------:R-:W-:Y:S02]  /*b3590*/  IMAD.MOV.U32 R4, RZ, RZ, R3 ;  /* 0x000000ffff047224 */ /* 0x000fe400078e0003 */
[----:B------:R-:W-:Y:S01]  /*b35a0*/  IMAD.MOV.U32 R5, RZ, RZ, R2 ;  /* 0x000000ffff057224 */ /* 0x000fe200078e0002 */
[C---:B----4-:R-:W-:Y:S01]  /*b35b0*/  HMMA.16816.F32 R16, R20.reuse, R16, R12 ;  /* 0x000000101410723c */ /* 0x050fe2000000180c */
[----:B------:R-:W4:Y:S01]  /*b35c0*/  LDL.LU.64 R14, [R1+0x7448] ;  /* 0x00744800010e7983 */ /* 0x000f220000300a00 */
[----:B------:R-:W4:Y:S11]  /*b35d0*/  LDL.LU.64 R12, [R1+0x7440] ;  /* 0x00744000010c7983 */ /* 0x000f360000300a00 */
[----:B------:R-:W-:Y:S10]  /*b35e0*/  @!UPT UIADD3 URZ, URZ, URZ, URZ ;  /* 0x0000003f3f3ff290 */ /* 0x000ff4000fffe03f */
[----:B------:R-:W-:Y:S01]  /*b35f0*/  STL.64 [R1+0x510], R16 ;  /* 0x0005101001007387 */ /* 0x000fe20000100a00 */
[----:B------:R0:W-:Y:S03]  /*b3600*/  STL.64 [R1+0x518], R18 ;  /* 0x0005181201007387 */ /* 0x0001e60000100a00 */
[----:B0-----:R-:W2:Y:S01]  /*b3610*/  LDL.LU.64 R18, [R1+0x7438] ;  /* 0x0074380001127983 */ /* 0x001ea20000300a00 */
[----:B------:R-:W2:Y:S01]  /*b3620*/  LDL.LU.64 R16, [R1+0x7430] ;  /* 0x0074300001107983 */ /* 0x000ea20000300a00 */
[----:B----4-:R-:W-:Y:S02]  /*b3630*/  HMMA.16816.F32 R12, R20, R4, R12 ;  /* 0x00000004140c723c */ /* 0x010fe4000000180c */
[----:B------:R-:W4:Y:S04]  /*b3640*/  LDL.LU.64 R20, [R1] ;  /* 0x0000000001147983 */ /* 0x000f280000300a00 */
[----:B----4-:R0:W-:Y:S11]  /*b3650*/  STL.64 [R1+0x7428], R20 ;  /* 0x0074281401007387 */ /* 0x0101f60000100a00 */
[----:B------:R-:W-:Y:S06]  /*b3660*/  @!UPT UIADD3 URZ, URZ, URZ, URZ ;  /* 0x0000003f3f3ff290 */ /* 0x000fec000fffe03f */
[----:B------:R1:W-:Y:S02]  /*b3670*/  STL.64 [R1+0x230], R12 ;  /* 0x0002300c01007387 */ /* 0x0003e40000100a00 */
[----:B------:R4:W-:Y:S01]  /*b3680*/  STL.64 [R1+0x238], R14 ;  /* 0x0002380e01007387 */ /* 0x0009e20000100a00 */
[----:B0-----:R-:W2:Y:S01]  /*b3690*/  LDL.LU R20, [R1+0x210] ;  /* 0x0002100001147983 */ /* 0x001ea20000300800 */
[----:B------:R-:W2:Y:S02]  /*b36a0*/  LDL.LU R21, [R1+0x214] ;  /* 0x0002140001157983 */ /* 0x000ea40000300800 */
[----:B------:R-:W2:Y:S02]  /*b36b0*/  LDL.LU R22, [R1+0x218] ;  /* 0x0002180001167983 */ /* 0x000ea40000300800 */
[----:B------:R-:W2:Y:S01]  /*b36c0*/  LDL.LU R23, [R1+0x21c] ;  /* 0x00021c0001177983 */ /* 0x000ea20000300800 */
[----:B-1----:R-:W2:Y:S01]  /*b36d0*/  LDL.LU R12, [R1+0x1f0] ;  /* 0x0001f000010c7983 */ /* 0x002ea20000300800 */
[----:B------:R-:W2:Y:S02]  /*b36e0*/  LDL.LU R13, [R1+0x1f4] ;  /* 0x0001f400010d7983 */ /* 0x000ea40000300800 */
[----:B----4-:R-:W4:Y:S02]  /*b36f0*/  LDL.LU R14, [R1+0x1f8] ;  /* 0x0001f800010e7983 */ /* 0x010f240000300800 */
[----:B------:R-:W4:Y:S01]  /*b3700*/  LDL.LU R15, [R1+0x1fc] ;  /* 0x0001fc00010f7983 */ /* 0x000f220000300800 */
[----:B------:R0:W-:Y:S04]  /*b3710*/  STL.64 [R1+0x7340], R4 ;  /* 0x0073400401007387 */ /* 0x0001e80000100a00 */
[----:B0-----:R-:W4:Y:S01]  /*b3720*/  LDL.LU R4, [R1+0x220] ;  /* 0x0002200001047983 */ /* 0x001f220000300800 */
[----:B------:R-:W4:Y:S02]  /*b3730*/  LDL.LU R5, [R1+0x224] ;  /* 0x0002240001057983 */ /* 0x000f240000300800 */
[----:B------:R-:W4:Y:S02]  /*b3740*/  LDL.LU R6, [R1+0x228] ;  /* 0x0002280001067983 */ /* 0x000f240000300800 */
[----:B------:R-:W4:Y:S02]  /*b3750*/  LDL.LU R7, [R1+0x22c] ;  /* 0x00022c0001077983 */ /* 0x000f240000300800 */
[----:B---3--:R-:W-:Y:S01]  /*b3760*/  IMAD.MOV.U32 R3, RZ, RZ, R9 ;  /* 0x000000ffff037224 */ /* 0x008fe200078e0009 */
[C---:B--2---:R-:W-:Y:S08]  /*b3770*/  HMMA.16816.F32 R20, R16.reuse, R24, R20 ;  /* 0x000000181014723c */ /* 0x044ff00000001814 */
[----:B----4-:R-:W-:Y:S11]  /*b3780*/  HMMA.16816.F32 R4, R16, R8, R4 ;  /* 0x000000081004723c */ /* 0x010ff60000001804 */
[----:B------:R-:W-:Y:S11]  /*b3790*/  @!UPT UIADD3 URZ, URZ, URZ, URZ ;  /* 0x0000003f3f3ff290 */ /* 0x000ff6000fffe03f */
[----:B------:R-:W-:Y:S01]  /*b37a0*/  @!UPT UIADD3 URZ, URZ, URZ, URZ ;  /* 0x0000003f3f3ff290 */ /* 0x000fe2000fffe03f */
[----:B------:R0:W-:Y:S01]  /*b37b0*/  STL.64 [R1+0x220], R4 ;  /* 0x0002200401007387 */ /* 0x0001e20000100a00 */
[----:B------:R1:W-:Y:S02]  /*b37c0*/  STL.64 [R1+0x228], R6 ;  /* 0x0002280601007387 */ /* 0x0003e40000100a00 */
[----:B0-----:R-:W-:Y:S02]  /*b37d0*/  IMAD.MOV.U32 R4, RZ, RZ, R8 ;  /* 0x000000ffff047224 */ /* 0x001fe400078e0008 */
[----:B------:R-:W2:Y:S01]  /*b37e0*/  LDL.LU R8, [R1+0x1e0] ;  /* 0x0001e00001087983 */ /* 0x000ea20000300800 */
[----:B------:R-:W2:Y:S02]  /*b37f0*/  LDL.LU R9, [R1+0x1e4] ;  /* 0x0001e40001097983 */ /* 0x000ea40000300800 */
[----:B------:R-:W2:Y:S02]  /*b3800*/  LDL.LU R10, [R1+0x1e8] ;  /* 0x0001e800010a7983 */ /* 0x000ea40000300800 */
[----:B------:R-:W2:Y:S01]  /*b3810*/  LDL.LU R11, [R1+0x1ec] ;  /* 0x0001ec00010b7983 */ /* 0x000ea20000300800 */
[----:B------:R0:W-:Y:S01]  /*b3820*/  STL.64 [R1+0x210], R20 ;  /* 0x0002101401007387 */ /* 0x0001e20000100a00 */
[----:B------:R-:W-:Y:S02]  /*b3830*/  STL.64 [R1+0x218], R22 ;  /* 0x0002181601007387 */ /* 0x000fe40000100a00 */
[----:B-1----:R-:W-:-:S02]  /*b3840*/  IMAD.MOV.U32 R6, RZ, RZ, R24 ;  /* 0x000000ffff067224 */ /* 0x002fc400078e0018 */
[----:B------:R-:W-:Y:S01]  /*b3850*/  IMAD.MOV.U32 R5, RZ, RZ, R25 ;  /* 0x000000ffff057224 */ /* 0x000fe200078e0019 */
[----:B0-----:R-:W3:Y:S01]  /*b3860*/  LDL.LU.64 R20, [R1+0x7428] ;  /* 0x0074280001147983 */ /* 0x001ee20000300a00 */
[----:B------:R-:W3:Y:S02]  /*b3870*/  LDL.LU.64 R26, [R1+0x7420] ;  /* 0x00742000011a7983 */ /* 0x000ee40000300a00 */
        /* <DEDUP_REMOVED lines=15> */
[----:B------:R-:W2:Y:S04]  /*b3970*/  LDL.LU.64 R20, [R1+0x30] ;  /* 0x0000300001147983 */ /* 0x000ea80000300a00 */
[----:B--2---:R0:W-:Y:S04]  /*b3980*/  STL.64 [R1+0x73e0], R20 ;  /* 0x0073e01401007387 */ /* 0x0041e80000100a00 */
[----:B0-----:R-:W2:Y:S01]  /*b3990*/  LDL.LU R20, [R1+0x1d0] ;  /* 0x0001d00001147983 */ /* 0x001ea20000300800 */
        /* <DEDUP_REMOVED lines=8> */
[----:B0-----:R-:W2:Y:S11]  /*b3a20*/  LDL.LU.64 R4, [R1+0xc0] ;  /* 0x0000c00001047983 */ /* 0x001eb60000300a00 */
[----:B------:R-:W-:Y:S05]  /*b3a30*/  @!UPT UIADD3 URZ, URZ, URZ, URZ ;  /* 0x0000003f3f3ff290 */ /* 0x000fea000fffe03f */
        /* <DEDUP_REMOVED lines=19> */
[----:B0-----:R-:W4:Y:S04]  /*b3b70*/  LDL.64 R12, [R1+0x90] ;  /* 0x00009000010c7983 */ /* 0x001f280000100a00 */
[----:B----4-:R0:W-:Y:S04]  /*b3b80*/  STL.64 [R1+0x73c0], R12 ;  /* 0x0073c00c01007387 */ /* 0x0101e80000100a00 */
[----:B0-----:R-:W4:Y:S01]  /*b3b90*/  LDL.LU R12, [R1+0x1a0] ;  /* 0x0001a000010c7983 */ /* 0x001f220000300800 */
[----:B------:R-:W4:Y:S02]  /*b3ba0*/  LDL.LU R13, [R1+0x1a4] ;  /* 0x0001a400010d7983 */ /* 0x000f240000300800 */
[----:B------:R-:W3:Y:S02]  /*b3bb0*/  LDL.LU R14, [R1+0x1a8] ;  /* 0x0001a800010e7983 */ /* 0x000ee40000300800 */
[----:B------:R-:W3:Y:S01]  /*b3bc0*/  LDL.LU R15, [R1+0x1ac] ;  /* 0x0001ac00010f7983 */ /* 0x000ee20000300800 */
[C---:B--2---:R-:W-:Y:S01]  /*b3bd0*/  HMMA.16816.F32 R20, R16.reuse, R8, R20 ;  /* 0x000000081014723c */ /* 0x044fe20000001814 */
[----:B---3--:R-:W-:Y:S01]  /*b3be0*/  STL.64 [R1+0x73d8], R14 ;  /* 0x0073d80e01007387 */ /* 0x008fe20000100a00 */
[----:B----4-:R0:W-:Y:S03]  /*b3bf0*/  STL.64 [R1+0x73d0], R12 ;  /* 0x0073d00c01007387 */ /* 0x0101e60000100a00 */
[----:B0-----:R-:W2:Y:S01]  /*b3c00*/  LDL.LU R12, [R1+0x1b0] ;  /* 0x0001b000010c7983 */ /* 0x001ea20000300800 */
[----:B------:R-:W2:Y:S02]  /*b3c10*/  LDL.LU R13, [R1+0x1b4] ;  /* 0x0001b400010d7983 */ /* 0x000ea40000300800 */
[----:B------:R-:W2:Y:S02]  /*b3c20*/  LDL.LU R14, [R1+0x1b8] ;  /* 0x0001b800010e7983 */ /* 0x000ea40000300800 */
[----:B------:R-:W2:Y:S11]  /*b3c30*/  LDL.LU R15, [R1+0x1bc] ;  /* 0x0001bc00010f7983 */ /* 0x000eb60000300800 */
[----:B------:R-:W-:Y:S02]  /*b3c40*/  @!UPT UIADD3 URZ, URZ, URZ, URZ ;  /* 0x0000003f3f3ff290 */ /* 0x000fe4000fffe03f */
[----:B------:R0:W-:Y:S01]  /*b3c50*/  STL.64 [R1+0x1d0], R20 ;  /* 0x0001d01401007387 */ /* 0x0001e20000100a00 */
[----:B------:R-:W-:Y:S03]  /*b3c60*/  STL.64 [R1+0x1d8], R22 ;  /* 0x0001d81601007387 */ /* 0x000fe60000100a00 */
[----:B0-----:R-:W3:Y:S01]  /*b3c70*/  LDL.LU.64 R20, [R1+0x73e0] ;  /* 0x0073e00001147983 */ /* 0x001ee20000300a00 */
[----:B------:R-:W-:Y:S02]  /*b3c80*/  STL.64 [R1+0x72b8], R10 ;  /* 0x0072b80a01007387 */ /* 0x000fe40000100a00 */
[----:B------:R0:W-:Y:S02]  /*b3c90*/  STL.64 [R1+0x72b0], R8 ;  /* 0x0072b00801007387 */ /* 0x0001e40000100a00 */
[----:B0-----:R-:W4:Y:S01]  /*b3ca0*/  LDL.LU R8, [R1+0x180] ;  /* 0x0001800001087983 */ /* 0x001f220000300800 */
[----:B------:R-:W4:Y:S02]  /*b3cb0*/  LDL.LU R9, [R1+0x184] ;  /* 0x0001840001097983 */ /* 0x000f240000300800 */
[----:B------:R-:W4:Y:S02]  /*b3cc0*/  LDL.LU R10, [R1+0x188] ;  /* 0x00018800010a7983 */ /* 0x000f240000300800 */
[----:B------:R-:W4:Y:S02]  /*b3cd0*/  LDL.LU R11, [R1+0x18c] ;  /* 0x00018c00010b7983 */ /* 0x000f240000300800 */
[----:B------:R-:W-:Y:S01]  /*b3ce0*/  IMAD.MOV.U32 R2, RZ, RZ, R5 ;  /* 0x000000ffff027224 */ /* 0x000fe200078e0005 */
        /* <DEDUP_REMOVED lines=8> */
[C---:B--2---:R-:W-:Y:S01]  /*b3d70*/  HMMA.16816.F32 R12, R16.reuse, R4, R12 ;  /* 0x00000004100c723c */ /* 0x044fe2000000180c */
[----:B0-----:R-:W-:Y:S02]  /*b3d80*/  IMAD.MOV.U32 R0, RZ, RZ, R4 ;  /* 0x000000ffff007224 */ /* 0x001fe400078e0004 */
[----:B-1----:R-:W-:Y:S01]  /*b3d90*/  STL.64 [R1+0x71b8], R22 ;  /* 0x0071b81601007387 */ /* 0x002fe20000100a00 */
[----:B------:R0:W-:Y:S03]  /*b3da0*/  STL.64 [R1+0x71b0], R20 ;  /* 0x0071b01401007387 */ /* 0x0001e60000100a00 */
[----:B0-----:R-:W2:Y:S11]  /*b3db0*/  LDL.LU.64 R20, [R1+0xa0] ;  /* 0x0000a00001147983 */ /* 0x001eb60000300a00 */
[----:B------:R-:W-:Y:S05]  /*b3dc0*/  @!UPT UIADD3 URZ, URZ, URZ, URZ ;  /* 0x0000003f3f3ff290 */ /* 0x000fea000fffe03f */
[----:B------:R-:W-:Y:S02]  /*b3dd0*/  STL.64 [R1+0x1b0], R12 ;  /* 0x0001b00c01007387 */ /* 0x000fe40000100a00 */
[----:B------:R0:W-:Y:S02]  /*b3de0*/  STL.64 [R1+0x1b8], R14 ;  /* 0x0001b80e01007387 */ /* 0x0001e40000100a00 */
[----:B0-----:R-:W3:Y:S01]  /*b3df0*/  LDL.LU.64 R14, [R1+0x73d8] ;  /* 0x0073d800010e7983 */ /* 0x001ee20000300a00 */
[----:B------:R-:W3:Y:S02]  /*b3e00*/  LDL.LU.64 R12, [R1+0x73d0] ;  /* 0x0073d000010c7983 */ /* 0x000ee40000300a00 */
[----:B------:R-:W3:Y:S02]  /*b3e10*/  LDL.LU.64 R4, [R1+0x73c8] ;  /* 0x0073c80001047983 */ /* 0x000ee40000300a00 */
[----:B------:R-:W-:Y:S01]  /*b3e20*/  STL [R1+0x7288], R2 ;  /* 0x0072880201007387 */ /* 0x000fe20000100800 */
[----:B------:R-:W-:Y:S01]  /*b3e30*/  STL [R1+0x7284], R0 ;  /* 0x0072840001007387 */ /* 0x000fe20000100800 */
[----:B---3--:R-:W-:Y:S01]  /*b3e40*/  HMMA.16816.F32 R12, R16, R4, R12 ;  /* 0x00000004100c723c */ /* 0x008fe2000000180c */
[----:B------:R-:W-:Y:S11]  /*b3e50*/  IMAD.MOV.U32 R29, RZ, RZ, R5 ;  /* 0x000000ffff1d7224 */ /* 0x000ff600078e0005 */
[----:B------:R-:W-:Y:S11]  /*b3e60*/  @!UPT UIADD3 URZ, URZ, URZ, URZ ;  /* 0x0000003f3f3ff290 */ /* 0x000ff6000fffe03f */
[----:B------:R0:W-:Y:S01]  /*b3e70*/  STL.64 [R1+0x1a0], R12 ;  /* 0x0001a00c01007387 */ /* 0x0001e20000100a00 */
[----:B------:R-:W-:Y:S03]  /*b3e80*/  STL.64 [R1+0x1a8], R14 ;  /* 0x0001a80e01007387 */ /* 0x000fe60000100a00 */
[----:B0-----:R-:W4:Y:S01]  /*b3e90*/  LDL.LU.64 R12, [R1+0x73c0] ;  /* 0x0073c000010c7983 */ /* 0x001f220000300a00 */
[----:B------:R-:W3:Y:S02]  /*b3ea0*/  LDL.LU.64 R6, [R1+0x73b8] ;  /* 0x0073b80001067983 */ /* 0x000ee40000300a00 */
[----:B------:R-:W3:Y:S02]  /*b3eb0*/  LDL.LU.64 R4, [R1+0x73b0] ;  /* 0x0073b00001047983 */ /* 0x000ee40000300a00 */
[----:B------:R0:W-:Y:S02]  /*b3ec0*/  STL [R1+0x728c], R29 ;  /* 0x00728c1d01007387 */ /* 0x0001e40000100800 */
[----:B--2---:R-:W-:-:S02]  /*b3ed0*/  IMAD.MOV.U32 R0, RZ, RZ, R21 ;  /* 0x000000ffff007224 */ /* 0x004fc400078e0015 */
[----:B------:R-:W-:Y:S01]  /*b3ee0*/  IMAD.MOV.U32 R2, RZ, RZ, R20 ;  /* 0x000000ffff027224 */ /* 0x000fe200078e0014 */
[C---:B---3--:R-:W-:Y:S08]  /*b3ef0*/  HMMA.16816.F32 R4, R16.reuse, R20, R4 ;  /* 0x000000141004723c */ /* 0x048ff00000001804 */
[----:B----4-:R-:W-:Y:S01]  /*b3f00*/  HMMA.16816.F32 R8, R16, R12, R8 ;  /* 0x0000000c1008723c */ /* 0x010fe20000001808 */
[----:B0-----:R-:W-:Y:S11]  /*b3f10*/  IMAD.MOV.U32 R29, RZ, RZ, R12 ;  /* 0x000000ffff1d7224 */ /* 0x001ff600078e000c */
[----:B------:R-:W-:Y:S03]  /*b3f20*/  @!UPT UIADD3 URZ, URZ, URZ, URZ ;  /* 0x0000003f3f3ff290 */ /* 0x000fe6000fffe03f */
[----:B------:R-:W-:Y:S01]  /*b3f30*/  STL.64 [R1+0x190], R4 ;  /* 0x0001900401007387 */ /* 0x000fe20000100a00 */
[----:B------:R0:W-:Y:S03]  /*b3f40*/  STL.64 [R1+0x198], R6 ;  /* 0x0001980601007387 */ /* 0x0001e60000100a00 */
[----:B0-----:R-:W2:Y:S01]  /*b3f50*/  LDL.LU.64 R6, [R1+0x73a8] ;  /* 0x0073a80001067983 */ /* 0x001ea20000300a00 */
[----:B------:R-:W3:Y:S02]  /*b3f60*/  LDL.LU.64 R4, [R1+0x73a0] ;  /* 0x0073a00001047983 */ /* 0x000ee40000300a00 */
[----:B------:R-:W-:Y:S02]  /*b3f70*/  STL [R1+0x7294], R0 ;  /* 0x0072940001007387 */ /* 0x000fe40000100800 */
[----:B------:R-:W-:Y:S01]  /*b3f80*/  STL [R1+0x7290], R2 ;  /* 0x0072900201007387 */ /* 0x000fe20000100800 */
[----:B------:R-:W4:Y:S01]  /*b3f90*/  LDL.LU R12, [R1+0x900] ;  /* 0x00090000010c7983 */ /* 0x000f220000300800 */
[----:B------:R-:W-:Y:S02]  /*b3fa0*/  STL.64 [R1+0x180], R8 ;  /* 0x0001800801007387 */ /* 0x000fe40000100a00 */
[----:B------:R-:W-:Y:S02]  /*b3fb0*/  STL.64 [R1+0x188], R10 ;  /* 0x0001880a01007387 */ /* 0x000fe40000100a00 */
[----:B------:R-:W4:Y:S01]  /*b3fc0*/  LDL.LU R13, [R1+0x904] ;  /* 0x00090400010d7983 */ /* 0x000f220000300800 */
[----:B------:R-:W3:Y:S01]  /*b3fd0*/  LDL.LU R14, [R1+0x908] ;  /* 0x00090800010e7983 */ /* 0x000ee20000300800 */
[----:B------:R-:W3:Y:S02]  /*b3fe0*/  LDL.LU R15, [R1+0x90c] ;  /* 0x00090c00010f7983 */ /* 0x000ee40000300800 */
[----:B------:R-:W-:-:S02]  /*b3ff0*/  IMAD.MOV.U32 R24, RZ, RZ, R28 ;  /* 0x000000ffff187224 */ /* 0x000fc400078e001c */
[----:B--2---:R-:W-:Y:S01]  /*b4000*/  IMAD.MOV.U32 R25, RZ, RZ, R7 ;  /* 0x000000ffff197224 */ /* 0x004fe200078e0007 */
[----:B---3--:R-:W-:Y:S01]  /*b4010*/  STL.64 [R1+0x72e8], R14 ;  /* 0x0072e80e01007387 */ /* 0x008fe20000100a00 */
[----:B----4-:R0:W-:Y:S03]  /*b4020*/  STL.64 [R1+0x72e0], R12 ;  /* 0x0072e00c01007387 */ /* 0x0101e60000100a00 */
        /* <DEDUP_REMOVED lines=8> */
[----:B--2---:R-:W-:Y:S03]  /*b40b0*/  STL.64 [R1+0x72f8], R12 ;  /* 0x0072f80c01007387 */ /* 0x004fe60000100a00 */
[----:B------:R0:W-:Y:S02]  /*b40c0*/  STL.64 [R1+0x7308], R24 ;  /* 0x0073081801007387 */ /* 0x0001e40000100a00 */
[----:B------:R-:W-:Y:S02]  /*b40d0*/  STL.64 [R1+0x7338], R26 ;  /* 0x0073381a01007387 */ /* 0x000fe40000100a00 */
[----:B0-----:R-:W-:Y:S02]  /*b40e0*/  IMAD.MOV.U32 R24, RZ, RZ, R4 ;  /* 0x000000ffff187224 */ /* 0x001fe400078e0004 */
[----:B------:R-:W-:-:S05]  /*b40f0*/  IMAD.MOV.U32 R25, RZ, RZ, R3 ;  /* 0x000000ffff197224 */ /* 0x000fca00078e0003 */
[----:B------:R0:W-:Y:S01]  /*b4100*/  STL.64 [R1+0x7330], R24 ;  /* 0x0073301801007387 */ /* 0x0001e20000100a00 */
[----:B------:R-:W2:Y:S02]  /*b4110*/  LDL.LU R12, [R1+0x920] ;  /* 0x00092000010c7983 */ /* 0x000ea40000300800 */
[----:B------:R-:W2:Y:S02]  /*b4120*/  LDL.LU R13, [R1+0x924] ;  /* 0x00092400010d7983 */ /* 0x000ea40000300800 */
[----:B------:R-:W3:Y:S01]  /*b4130*/  LDL.LU R14, [R1+0x928] ;  /* 0x00092800010e7983 */ /* 0x000ee20000300800 */
[----:B------:R-:W3:Y:S01]  /*b4140*/  LDL.LU R15, [R1+0x92c] ;  /* 0x00092c00010f7983 */ /* 0x000ee20000300800 */
[----:B------:R-:W4:Y:S03]  /*b4150*/  LDL.LU.64 R4, [R1+0x50] ;  /* 0x0000500001047983 */ /* 0x000f260000300a00 */
[----:B----4-:R1:W-:Y:S01]  /*b4160*/  STL.64 [R1+0x7358], R4 ;  /* 0x0073580401007387 */ /* 0x0103e20000100a00 */
[----:B0-----:R-:W4:Y:S02]  /*b4170*/  LDL.LU R24, [R1+0x940] ;  /* 0x0009400001187983 */ /* 0x001f240000300800 */
[----:B------:R-:W4:Y:S02]  /*b4180*/  LDL.LU R25, [R1+0x944] ;  /* 0x0009440001197983 */ /* 0x000f240000300800 */
[----:B------:R-:W2:Y:S01]  /*b4190*/  LDL.LU R26, [R1+0x948] ;  /* 0x00094800011a7983 */ /* 0x000ea20000300800 */
[----:B------:R-:W2:Y:S04]  /*b41a0*/  LDL.LU R27, [R1+0x94c] ;  /* 0x00094c00011b7983 */ /* 0x000ea80000300800 */
[----:B-1----:R-:W2:Y:S04]  /*b41b0*/  LDL.LU.64 R4, [R1+0x60] ;  /* 0x0000600001047983 */ /* 0x002ea80000300a00 */
[----:B--2---:R0:W-:Y:S04]  /*b41c0*/  STL.64 [R1+0x7370], R4 ;  /* 0x0073700401007387 */ /* 0x0041e80000100a00 */
[----:B0-----:R-:W2:Y:S04]  /*b41d0*/  LDL.LU.64 R4, [R1+0x70] ;  /* 0x0000700001047983 */ /* 0x001ea80000300a00 */
[----:B--2---:R0:W-:Y:S04]  /*b41e0*/  STL.64 [R1+0x7388], R4 ;  /* 0x0073880401007387 */ /* 0x0041e80000100a00 */
[----:B0-----:R-:W2:Y:S01]  /*b41f0*/  LDL.LU.64 R4, [R1+0x80] ;  /* 0x0000800001047983 */ /* 0x001ea20000300a00 */
[----:B------:R-:W-:Y:S02]  /*b4200*/  STL.64 [R1+0x7350], R26 ;  /* 0x0073501a01007387 */ /* 0x000fe40000100a00 */
[----:B----4-:R0:W-:Y:S02]  /*b4210*/  STL.64 [R1+0x7348], R24 ;  /* 0x0073481801007387 */ /* 0x0101e40000100a00 */
        /* <DEDUP_REMOVED lines=32> */
[----:B------:R-:W3:Y:S01]  /*b4420*/  LDL R23, [R1+0x8f0] ;  /* 0x0008f00001177983 */ /* 0x000ee20000100800 */
[----:B------:R-:W-:-:S02]  /*b4430*/  IMAD.MOV.U32 R0, RZ, RZ, R4 ;  /* 0x000000ffff007224 */ /* 0x000fc400078e0004 */
[----:B------:R-:W-:Y:S01]  /*b4440*/  IMAD.MOV.U32 R2, RZ, RZ, R5 ;  /* 0x000000ffff027224 */ /* 0x000fe200078e0005 */
[C---:B--2---:R-:W-:Y:S01]  /*b4450*/  HMMA.16816.F32 R24, R16.reuse, R4, R24 ;  /* 0x000000041018723c */ /* 0x044fe20000001818 */
[----:B---3--:R0:W-:Y:S01]  /*b4460*/  STL [R1+0x72a8], R23 ;  /* 0x0072a81701007387 */ /* 0x0081e20000100800 */
[----:B------:R-:W2:Y:S02]  /*b4470*/  LDL.LU R20, [R1+0x8d0] ;  /* 0x0008d00001147983 */ /* 0x000ea40000300800 */
[----:B------:R-:W2:Y:S02]  /*b4480*/  LDL.LU R21, [R1+0x8d4] ;  /* 0x0008d40001157983 */ /* 0x000ea40000300800 */
[----:B------:R-:W2:Y:S01]  /*b4490*/  LDL.LU R22, [R1+0x8d8] ;  /* 0x0008d80001167983 */ /* 0x000ea20000300800 */
[----:B0-----:R-:W2:Y:S01]  /*b44a0*/  LDL.LU R23, [R1+0x8dc] ;  /* 0x0008dc0001177983 */ /* 0x001ea20000300800 */
[----:B------:R-:W-:Y:S11]  /*b44b0*/  STL [R1+0x7298], R29 ;  /* 0x0072981d01007387 */ /* 0x000ff60000100800 */
[----:B------:R-:W-:Y:S04]  /*b44c0*/  @!UPT UIADD3 URZ, URZ, URZ, URZ ;  /* 0x0000003f3f3ff290 */ /* 0x000fe8000fffe03f */
        /* <DEDUP_REMOVED lines=36> */
[----:B------:R-:W3:Y:S01]  /*b4710*/  LDL.LU.64 R26, [R1+0x7338] ;  /* 0x00733800011a7983 */ /* 0x000ee20000300a00 */
[----:B------:R-:W2:Y:S02]  /*b4720*/  LDL.LU.64 R24, [R1+0x7330] ;  /* 0x0073300001187983 */ /* 0x000ea40000300a00 */
[----:B------:R-:W2:Y:S02]  /*b4730*/  LDL.LU.64 R6, [R1+0x7328] ;  /* 0x0073280001067983 */ /* 0x000ea40000300a00 */
[----:B------:R-:W2:Y:S11]  /*b4740*/  LDL.LU.64 R4, [R1+0x7320] ;  /* 0x0073200001047983 */ /* 0x000eb60000300a00 */
[----:B------:R-:W-:Y:S06]  /*b4750*/  @!UPT UIADD3 URZ, URZ, URZ, URZ ;  /* 0x0000003f3f3ff290 */ /* 0x000fec000fffe03f */
[----:B------:R3:W-:Y:S01]  /*b4760*/  STL.64 [R1+0x130], R16 ;  /* 0x0001301001007387 */ /* 0x0007e20000100a00 */
[----:B------:R-:W-:Y:S02]  /*b4770*/  STL.64 [R1+0x138], R18 ;  /* 0x0001381201007387 */ /* 0x000fe40000100a00 */
[----:B---3--:R-:W-:Y:S02]  /*b4780*/  IMAD.MOV.U32 R16, RZ, RZ, R27 ;  /* 0x000000ffff107224 */ /* 0x008fe400078e001b */
[----:B------:R-:W-:Y:S02]  /*b4790*/  IMAD.MOV.U32 R17, RZ, RZ, R26 ;  /* 0x000000ffff117224 */ /* 0x000fe400078e001a */
        /* <DEDUP_REMOVED lines=29> */
[----:B---3--:R0:W-:Y:S02]  /*b4970*/  STL.64 [R1+0x7170], R26 ;  /* 0x0071701a01007387 */ /* 0x0081e40000100a00 */
[----:B------:R-:W3:Y:S01]  /*b4980*/  LDL.LU R24, [R1+0x880] ;  /* 0x0008800001187983 */ /* 0x000ee20000300800 */
[----:B------:R-:W3:Y:S04]  /*b4990*/  LDL.LU R25, [R1+0x884] ;  /* 0x0008840001197983 */ /* 0x000ee80000300800 */
[----:B0-----:R-:W3:Y:S01]  /*b49a0*/  LDL.LU R26, [R1+0x888] ;  /* 0x00088800011a7983 */ /* 0x001ee20000300800 */
[----:B------:R-:W3:Y:S01]  /*b49b0*/  LDL.LU R27, [R1+0x88c] ;  /* 0x00088c00011b7983 */ /* 0x000ee20000300800 */
[C---:B----4-:R-:W-:Y:S11]  /*b49c0*/  HMMA.16816.F32 R8, R4.reuse, R12, R8 ;  /* 0x0000000c0408723c */ /* 0x050ff60000001808 */
[----:B------:R-:W-:Y:S11]  /*b49d0*/  @!UPT UIADD3 URZ, URZ, URZ, URZ ;  /* 0x0000003f3f3ff290 */ /* 0x000ff6000fffe03f */
[----:B------:R-:W-:Y:S01]  /*b49e0*/  @!UPT UIADD3 URZ, URZ, URZ, URZ ;  /* 0x0000003f3f3ff290 */ /* 0x000fe2000fffe03f */
[----:B------:R-:W-:Y:S01]  /*b49f0*/  STL.64 [R1+0xe0], R8 ;  /* 0x0000e00801007387 */ /* 0x000fe20000100a00 */
[----:B------:R0:W-:Y:S03]  /*b4a00*/  STL.64 [R1+0xe8], R10 ;  /* 0x0000e80a01007387 */ /* 0x0001e60000100a00 */
[----:B0-----:R-:W4:Y:S01]  /*b4a10*/  LDL.LU.64 R10, [R1+0x72b8] ;  /* 0x0072b800010a7983 */ /* 0x001f220000300a00 */
[----:B------:R-:W2:Y:S01]  /*b4a20*/  LDL.LU.64 R8, [R1+0x72b0] ;  /* 0x0072b00001087983 */ /* 0x000ea20000300a00 */
[C---:B---3--:R-:W-:Y:S11]  /*b4a30*/  HMMA.16816.F32 R16, R4.reuse, R16, R24 ;  /* 0x000000100410723c */ /* 0x048ff60000001818 */
[----:B------:R-:W-:Y:S11]  /*b4a40*/  @!UPT UIADD3 URZ, URZ, URZ, URZ ;  /* 0x0000003f3f3ff290 */ /* 0x000ff6000fffe03f */
[----:B------:R-:W-:Y:S02]  /*b4a50*/  @!UPT UIADD3 URZ, URZ, URZ, URZ ;  /* 0x0000003f3f3ff290 */ /* 0x000fe4000fffe03f */
[----:B------:R-:W-:Y:S02]  /*b4a60*/  IMAD.MOV.U32 R13, RZ, RZ, R18 ;  /* 0x000000ffff0d7224 */ /* 0x000fe400078e0012 */
[----:B------:R-:W-:Y:S01]  /*b4a70*/  IMAD.MOV.U32 R12, RZ, RZ, R19 ;  /* 0x000000ffff0c7224 */ /* 0x000fe200078e0013 */
[----:B--2---:R-:W-:Y:S11]  /*b4a80*/  HMMA.16816.F32 R20, R4, R8, R20 ;  /* 0x000000080414723c */ /* 0x004ff60000001814 */
[----:B------:R-:W-:Y:S11]  /*b4a90*/  @!UPT UIADD3 URZ, URZ, URZ, URZ ;  /* 0x0000003f3f3ff290 */ /* 0x000ff6000fffe03f */
[----:B------:R-:W-:Y:S01]  /*b4aa0*/  @!UPT UIADD3 URZ, URZ, URZ, URZ ;  /* 0x0000003f3f3ff290 */ /* 0x000fe2000fffe03f */
[----:B------:R-:W-:Y:S01]  /*b4ab0*/  STL.64 [R1+0xd0], R20 ;  /* 0x0000d01401007387 */ /* 0x000fe20000100a00 */
[----:B------:R0:W-:Y:S03]  /*b4ac0*/  STL.64 [R1+0xd8], R22 ;  /* 0x0000d81601007387 */ /* 0x0001e60000100a00 */
[----:B0-----:R-:W2:Y:S01]  /*b4ad0*/  LDL.LU R23, [R1+0x72a8] ;  /* 0x0072a80001177983 */ /* 0x001ea20000300800 */
[----:B----4-:R-:W-:Y:S02]  /*b4ae0*/  STL.64 [R1+0x7258], R10 ;  /* 0x0072580a01007387 */ /* 0x010fe40000100a00 */
[----:B------:R-:W-:Y:S02]  /*b4af0*/  STL.64 [R1+0x880], R16 ;  /* 0x0008801001007387 */ /* 0x000fe40000100a00 */
[----:B------:R0:W-:Y:S01]  /*b4b00*/  STL.64 [R1+0x7180], R14 ;  /* 0x0071800e01007387 */ /* 0x0001e20000100a00 */
[----:B------:R-:W-:Y:S01]  /*b4b10*/  STL.64 [R1+0x7178], R12 ;  /* 0x0071780c01007387 */ /* 0x000fe20000100a00 */
[----:B------:R-:W3:Y:S02]  /*b4b20*/  LDL.LU R24, [R1+0x4d0] ;  /* 0x0004d00001187983 */ /* 0x000ee40000300800 */
[----:B------:R-:W3:Y:S02]  /*b4b30*/  LDL.LU R25, [R1+0x4d4] ;  /* 0x0004d40001197983 */ /* 0x000ee40000300800 */
[----:B------:R-:W4:Y:S01]  /*b4b40*/  LDL.LU R26, [R1+0x4d8] ;  /* 0x0004d800011a7983 */ /* 0x000f220000300800 */
[----:B------:R-:W4:Y:S04]  /*b4b50*/  LDL.LU R27, [R1+0x4dc] ;  /* 0x0004dc00011b7983 */ /* 0x000f280000300800 */
[----:B--2---:R-:W1:Y:S04]  /*b4b60*/  LDSM.16.MT88.4 R16, [R23+0x2c080] ;  /* 0x02c080001710783b */ /* 0x004e680000004200 */
[----:B----4-:R-:W-:Y:S01]  /*b4b70*/  STL.64 [R1+0x7190], R26 ;  /* 0x0071901a01007387 */ /* 0x010fe20000100a00 */
[----:B---3--:R-:W-:Y:S02]  /*b4b80*/  STL.64 [R1+0x7188], R24 ;  /* 0x0071881801007387 */ /* 0x008fe40000100a00 */
[----:B0-----:R-:W2:Y:S02]  /*b4b90*/  LDL R14, [R1+0x18] ;  /* 0x00001800010e7983 */ /* 0x001ea40000100800 */
[----:B------:R-:W2:Y:S02]  /*b4ba0*/  LDL R15, [R1+0x1c] ;  /* 0x00001c00010f7983 */ /* 0x000ea40000100800 */
[----:B--2---:R0:W-:Y:S04]  /*b4bb0*/  STL.64 [R1+0x7198], R14 ;  /* 0x0071980e01007387 */ /* 0x0041e80000100a00 */
[----:B0-----:R-:W2:Y:S04]  /*b4bc0*/  LDL R14, [R1+0x28] ;  /* 0x00002800010e7983 */ /* 0x001ea80000100800 */
[----:B------:R-:W2:Y:S04]  /*b4bd0*/  LDL R15, [R1+0x2c] ;  /* 0x00002c00010f7983 */ /* 0x000ea80000100800 */
[----:B--2---:R-:W-:Y:S01]  /*b4be0*/  STL.64 [R1+0x71c0], R14 ;  /* 0x0071c00e01007387 */ /* 0x004fe20000100a00 */
[----:B------:R-:W2:Y:S02]  /*b4bf0*/  LDL.LU R20, [R1+0x500] ;  /* 0x0005000001147983 */ /* 0x000ea40000300800 */
[----:B------:R-:W2:Y:S02]  /*b4c00*/  LDL.LU R21, [R1+0x504] ;  /* 0x0005040001157983 */ /* 0x000ea40000300800 */
[----:B------:R-:W3:Y:S01]  /*b4c10*/  LDL.LU R22, [R1+0x508] ;  /* 0x0005080001167983 */ /* 0x000ee20000300800 */
[----:B------:R-:W3:Y:S01]  /*b4c20*/  LDL.LU R23, [R1+0x50c] ;  /* 0x00050c0001177983 */ /* 0x000ee20000300800 */
        /* <DEDUP_REMOVED lines=8> */
[----:B------:R-:W-:Y:S01]  /*b4cb0*/  IMAD.MOV.U32 R13, RZ, RZ, R29 ;  /* 0x000000ffff0d7224 */ /* 0x000fe200078e001d */
[----:B------:R-:W4:Y:S01]  /*b4cc0*/  LDL.LU R0, [R1+0x729c] ;  /* 0x00729c0001007983 */ /* 0x000f220000300800 */
[----:B------:R-:W2:Y:S03]  /*b4cd0*/  LDL.LU R29, [R1+0x7298] ;  /* 0x00729800011d7983 */ /* 0x000ea60000300800 */
[----:B------:R0:W-:Y:S01]  /*b4ce0*/  STL.64 [R1+0x71f0], R12 ;  /* 0x0071f00c01007387 */ /* 0x0001e20000100a00 */
[----:B------:R-:W2:Y:S02]  /*b4cf0*/  LDL.LU R20, [R1+0x840] ;  /* 0x0008400001147983 */ /* 0x000ea40000300800 */
[----:B------:R-:W2:Y:S02]  /*b4d00*/  LDL.LU R21, [R1+0x844] ;  /* 0x0008440001157983 */ /* 0x000ea40000300800 */
[----:B------:R-:W2:Y:S01]  /*b4d10*/  LDL.LU R22, [R1+0x848] ;  /* 0x0008480001167983 */ /* 0x000ea20000300800 */
[----:B------:R-:W2:Y:S04]  /*b4d20*/  LDL.LU R23, [R1+0x84c] ;  /* 0x00084c0001177983 */ /* 0x000ea80000300800 */
[----:B0-----:R-:W2:Y:S01]  /*b4d30*/  LDL.LU R12, [R1+0x860] ;  /* 0x00086000010c7983 */ /* 0x001ea20000300800 */
[----:B------:R-:W2:Y:S02]  /*b4d40*/  LDL.LU R13, [R1+0x864] ;  /* 0x00086400010d7983 */ /* 0x000ea40000300800 */
[----:B------:R-:W2:Y:S02]  /*b4d50*/  LDL.LU R14, [R1+0x868] ;  /* 0x00086800010e7983 */ /* 0x000ea40000300800 */
[----:B------:R-:W2:Y:S02]  /*b4d60*/  LDL.LU R15, [R1+0x86c] ;  /* 0x00086c00010f7983 */ /* 0x000ea40000300800 */
[----:B--2---:R-:W-:Y:S01]  /*b4d70*/  STL.64 [R1+0x7200], R14 ;  /* 0x0072000e01007387 */ /* 0x004fe20000100a00 */
[----:B------:R4:W-:Y:S02]  /*b4d80*/  STL.64 [R1+0x71f8], R12 ;  /* 0x0071f80c01007387 */ /* 0x0009e40000100a00 */
[----:B----4-:R-:W-:-:S02]  /*b4d90*/  IMAD.MOV.U32 R12, RZ, RZ, R0 ;  /* 0x000000ffff0c7224 */ /* 0x010fc400078e0000 */
[----:B---3--:R-:W-:Y:S01]  /*b4da0*/  IMAD.MOV.U32 R13, RZ, RZ, R2 ;  /* 0x000000ffff0d7224 */ /* 0x008fe200078e0002 */
[----:B------:R-:W2:Y:S01]  /*b4db0*/  LDL.LU R0, [R1+0x7294] ;  /* 0x0072940001007983 */ /* 0x000ea20000300800 */
[----:B------:R-:W3:Y:S03]  /*b4dc0*/  LDL.LU R2, [R1+0x7290] ;  /* 0x0072900001027983 */ /* 0x000ee60000300800 */
[----:B------:R-:W-:Y:S01]  /*b4dd0*/  STL.64 [R1+0x7218], R12 ;  /* 0x0072180c01007387 */ /* 0x000fe20000100a00 */
[----:B------:R-:W-:Y:S02]  /*b4de0*/  STL.64 [R1+0x71e8], R22 ;  /* 0x0071e81601007387 */ /* 0x000fe40000100a00 */
[----:B------:R0:W-:Y:S02]  /*b4df0*/  STL.64 [R1+0x71e0], R20 ;  /* 0x0071e01401007387 */ /* 0x0001e40000100a00 */
[----:B0-----:R-:W4:Y:S01]  /*b4e00*/  LDL.LU R20, [R1+0x850] ;  /* 0x0008500001147983 */ /* 0x001f220000300800 */
[----:B------:R-:W4:Y:S02]  /*b4e10*/  LDL.LU R21, [R1+0x854] ;  /* 0x0008540001157983 */ /* 0x000f240000300800 */
[----:B------:R-:W2:Y:S02]  /*b4e20*/  LDL.LU R22, [R1+0x858] ;  /* 0x0008580001167983 */ /* 0x000ea40000300800 */
[----:B------:R-:W2:Y:S02]  /*b4e30*/  LDL.LU R23, [R1+0x85c] ;  /* 0x00085c0001177983 */ /* 0x000ea40000300800 */
[----:B------:R-:W-:-:S02]  /*b4e40*/  IMAD.MOV.U32 R12, RZ, RZ, R29 ;  /* 0x000000ffff0c7224 */ /* 0x000fc400078e001d */
[----:B------:R-:W2:Y:S01]  /*b4e50*/  LDL.LU R29, [R1+0x728c] ;  /* 0x00728c00011d7983 */ /* 0x000ea20000300800 */
[----:B------:R-:W2:Y:S03]  /*b4e60*/  LDL.LU R13, [R1+0x94] ;  /* 0x00009400010d7983 */ /* 0x000ea60000300800 */
[----:B--2---:R3:W-:Y:S02]  /*b4e70*/  STL.64 [R1+0x7230], R12 ;  /* 0x0072300c01007387 */ /* 0x0047e40000100a00 */
[----:B---3--:R-:W-:Y:S02]  /*b4e80*/  IMAD.MOV.U32 R12, RZ, RZ, R2 ;  /* 0x000000ffff0c7224 */ /* 0x008fe400078e0002 */
[----:B------:R-:W-:Y:S01]  /*b4e90*/  IMAD.MOV.U32 R13, RZ, RZ, R0 ;  /* 0x000000ffff0d7224 */ /* 0x000fe200078e0000 */
[----:B------:R-:W2:Y:S01]  /*b4ea0*/  LDL.LU R2, [R1+0x7288] ;  /* 0x0072880001027983 */ /* 0x000ea20000300800 */
[----:B------:R-:W3:Y:S03]  /*b4eb0*/  LDL.LU R0, [R1+0x7284] ;  /* 0x0072840001007983 */ /* 0x000ee60000300800 */
[----:B------:R0:W-:Y:S04]  /*b4ec0*/  STL.64 [R1+0x7250], R12 ;  /* 0x0072500c01007387 */ /* 0x0001e80000100a00 */
[----:B0-----:R-:W2:Y:S01]  /*b4ed0*/  LDL.LU R12, [R1+0xb0] ;  /* 0x0000b000010c7983 */ /* 0x001ea20000300800 */
[----:B------:R-:W-:-:S02]  /*b4ee0*/  IMAD.MOV.U32 R13, RZ, RZ, R29 ;  /* 0x000000ffff0d7224 */ /* 0x000fc400078e001d */
[----:B------:R-:W3:Y:S03]  /*b4ef0*/  LDL.LU R29, [R1+0x7280] ;  /* 0x00728000011d7983 */ /* 0x000ee60000300800 */
[----:B--2---:R3:W-:Y:S01]  /*b4f00*/  STL.64 [R1+0x7260], R12 ;  /* 0x0072600c01007387 */ /* 0x0047e20000100a00 */
[----:B------:R-:W2:Y:S02]  /*b4f10*/  LDL.LU R8, [R1+0x8b0] ;  /* 0x0008b00001087983 */ /* 0x000ea40000300800 */
[----:B------:R-:W2:Y:S02]  /*b4f20*/  LDL.LU R9, [R1+0x8b4] ;  /* 0x0008b40001097983 */ /* 0x000ea40000300800 */
[----:B------:R-:W2:Y:S01]  /*b4f30*/  LDL.LU R10, [R1+0x8b8] ;  /* 0x0008b800010a7983 */ /* 0x000ea20000300800 */
[----:B------:R-:W2:Y:S01]  /*b4f40*/  LDL.LU R11, [R1+0x8bc] ;  /* 0x0008bc00010b7983 */ /* 0x000ea20000300800 */
[----:B---3--:R-:W-:-:S02]  /*b4f50*/  IMAD.MOV.U32 R12, RZ, RZ, R0 ;  /* 0x000000ffff0c7224 */ /* 0x008fc400078e0000 */
[----:B------:R-:W-:Y:S01]  /*b4f60*/  IMAD.MOV.U32 R13, RZ, RZ, R2 ;  /* 0x000000ffff0d7224 */ /* 0x000fe200078e0002 */
[----:B--2---:R-:W-:Y:S01]  /*b4f70*/  STL.64 [R1+0x7270], R10 ;  /* 0x0072700a01007387 */ /* 0x004fe20000100a00 */
[----:B------:R0:W-:Y:S02]  /*b4f80*/  STL.64 [R1+0x7268], R8 ;  /* 0x0072680801007387 */ /* 0x0001e40000100a00 */
[----:B------:R-:W2:Y:S02]  /*b4f90*/  LDL.LU R0, [R1+0x727c] ;  /* 0x00727c0001007983 */ /* 0x000ea40000300800 */
[----:B------:R-:W3:Y:S01]  /*b4fa0*/  LDL.LU R2, [R1+0x7278] ;  /* 0x0072780001027983 */ /* 0x000ee20000300800 */
[----:B0-----:R-:W2:Y:S01]  /*b4fb0*/  LDL.LU R8, [R1+0x8c0] ;  /* 0x0008c00001087983 */ /* 0x001ea20000300800 */
[----:B------:R-:W2:Y:S02]  /*b4fc0*/  LDL.LU R9, [R1+0x8c4] ;  /* 0x0008c40001097983 */ /* 0x000ea40000300800 */
[----:B------:R-:W2:Y:S02]  /*b4fd0*/  LDL.LU R10, [R1+0x8c8] ;  /* 0x0008c800010a7983 */ /* 0x000ea40000300800 */
[----:B------:R-:W2:Y:S01]  /*b4fe0*/  LDL.LU R11, [R1+0x8cc] ;  /* 0x0008cc00010b7983 */ /* 0x000ea20000300800 */
[----:B------:R-:W-:Y:S01]  /*b4ff0*/  STL.64 [R1+0x7210], R22 ;  /* 0x0072101601007387 */ /* 0x000fe20000100a00 */
[----:B----4-:R0:W-:Y:S03]  /*b5000*/  STL.64 [R1+0x7208], R20 ;  /* 0x0072081401007387 */ /* 0x0101e60000100a00 */
        /* <DEDUP_REMOVED lines=27> */
[----:B-1----:R-:W-:Y:S01]  /*b51c0*/  STL.64 [R1+0x70c0], R18 ;  /* 0x0070c01201007387 */ /* 0x002fe20000100a00 */
[----:B------:R0:W-:Y:S03]  /*b51d0*/  STL.64 [R1+0x70b8], R16 ;  /* 0x0070b81001007387 */ /* 0x0001e60000100a00 */
[----:B0-----:R-:W4:Y:S01]  /*b51e0*/  LDL.LU.64 R16, [R1+0x40] ;  /* 0x0000400001107983 */ /* 0x001f220000300a00 */
[----:B------:R-:W2:Y:S02]  /*b51f0*/  LDL.64 R18, [R1+0x48] ;  /* 0x0000480001127983 */ /* 0x000ea40000100a00 */
[----:B------:R-:W2:Y:S02]  /*b5200*/  LDL.LU.64 R10, [R1+0x7270] ;  /* 0x00727000010a7983 */ /* 0x000ea40000300a00 */
[----:B------:R-:W2:Y:S01]  /*b5210*/  LDL.LU.64 R8, [R1+0x7268] ;  /* 0x0072680001087983 */ /* 0x000ea20000300a00 */
[----:B------:R0:W-:Y:S01]  /*b5220*/  STL.64 [R1+0x8c0], R12 ;  /* 0x0008c00c01007387 */ /* 0x0001e20000100a00 */
[----:B------:R2:W-:Y:S03]  /*b5230*/  STL.64 [R1+0x8c8], R14 ;  /* 0x0008c80e01007387 */ /* 0x0005e60000100a00 */
[----:B0-----:R-:W2:Y:S02]  /*b5240*/  LDL.LU.64 R12, [R1+0x7260] ;  /* 0x00726000010c7983 */ /* 0x001ea40000300a00 */
[----:B--2---:R-:W-:Y:S02]  /*b5250*/  HMMA.16816.F32 R12, R4, R12, R8 ;  /* 0x0000000c040c723c */ /* 0x004fe40000001808 */
[----:B------:R-:W2:Y:S11]  /*b5260*/  LDL.LU.64 R10, [R1+0x7258] ;  /* 0x00725800010a7983 */ /* 0x000eb60000300a00 */
[----:B------:R-:W-:Y:S10]  /*b5270*/  @!UPT UIADD3 URZ, URZ, URZ, URZ ;  /* 0x0000003f3f3ff290 */ /* 0x000ff4000fffe03f */
[----:B------:R0:W-:Y:S04]  /*b5280*/  STL.64 [R1+0x8b0], R12 ;  /* 0x0008b00c01007387 */ /* 0x0001e80000100a00 */
[----:B0-----:R-:W3:Y:S01]  /*b5290*/  LDL.LU.64 R12, [R1+0x7250] ;  /* 0x00725000010c7983 */ /* 0x001ee20000300a00 */
[----:B------:R-:W-:Y:S02]  /*b52a0*/  IMAD.MOV.U32 R9, RZ, RZ, R14 ;  /* 0x000000ffff097224 */ /* 0x000fe400078e000e */
[----:B------:R-:W-:-:S05]  /*b52b0*/  IMAD.MOV.U32 R8, RZ, RZ, R15 ;  /* 0x000000ffff087224 */ /* 0x000fca00078e000f */
[----:B------:R0:W-:Y:S01]  /*b52c0*/  STL [R1+0x706c], R8 ;  /* 0x00706c0801007387 */ /* 0x0001e20000100800 */
[----:B------:R1:W-:Y:S02]  /*b52d0*/  STL [R1+0x7068], R9 ;  /* 0x0070680901007387 */ /* 0x0003e40000100800 */
[----:B0-----:R-:W-:Y:S02]  /*b52e0*/  IMAD.MOV.U32 R8, RZ, RZ, R3 ;  /* 0x000000ffff087224 */ /* 0x001fe400078e0003 */
[----:B-1----:R-:W-:Y:S01]  /*b52f0*/  IMAD.MOV.U32 R9, RZ, RZ, R28 ;  /* 0x000000ffff097224 */ /* 0x002fe200078e001c */
[----:B--2---:R-:W-:Y:S01]  /*b5300*/  STL.64 [R1+0x7158], R10 ;  /* 0x0071580a01007387 */ /* 0x004fe20000100a00 */
[----:B------:R-:W2:Y:S02]  /*b5310*/  LDL.LU R3, [R1+0x724c] ;  /* 0x00724c0001037983 */ /* 0x000ea40000300800 */
[----:B------:R-:W2:Y:S01]  /*b5320*/  LDL.LU R28, [R1+0x7248] ;  /* 0x00724800011c7983 */ /* 0x000ea20000300800 */
        /* <DEDUP_REMOVED lines=45> */
[----:B----4-:R-:W-:Y:S03]  /*b5600*/  HMMA.16816.F32 R4, R4, R16, R20 ;  /* 0x000000100404723c */ /* 0x010fe60000001814 */
[----:B------:R-:W3:Y:S01]  /*b5610*/  LDL.LU.64 R22, [R1+0x71b8] ;  /* 0x0071b80001167983 */ /* 0x000ee20000300a00 */
[----:B------:R-:W3:Y:S11]  /*b5620*/  LDL.LU.64 R20, [R1+0x71b0] ;  /* 0x0071b00001147983 */ /* 0x000ef60000300a00 */
[----:B------:R-:W-:Y:S08]  /*b5630*/  @!UPT UIADD3 URZ, URZ, URZ, URZ ;  /* 0x0000003f3f3ff290 */ /* 0x000ff0000fffe03f */
[----:B------:R0:W-:Y:S01]  /*b5640*/  STL.64 [R1+0x500], R4 ;  /* 0x0005000401007387 */ /* 0x0001e20000100a00 */
[----:B------:R1:W-:Y:S03]  /*b5650*/  STL.64 [R1+0x508], R6 ;  /* 0x0005080601007387 */ /* 0x0003e60000100a00 */
[----:B0-----:R-:W4:Y:S01]  /*b5660*/  LDL.LU R4, [R1+0x4c0] ;  /* 0x0004c00001047983 */ /* 0x001f220000300800 */
[----:B------:R-:W4:Y:S02]  /*b5670*/  LDL.LU R5, [R1+0x4c4] ;  /* 0x0004c40001057983 */ /* 0x000f240000300800 */
[----:B-1----:R-:W4:Y:S02]  /*b5680*/  LDL.LU R6, [R1+0x4c8] ;  /* 0x0004c80001067983 */ /* 0x002f240000300800 */
[----:B------:R-:W4:Y:S01]  /*b5690*/  LDL.LU R7, [R1+0x4cc] ;  /* 0x0004cc0001077983 */ /* 0x000f220000300800 */
[----:B------:R0:W-:Y:S04]  /*b56a0*/  STL.64 [R1+0x70d8], R18 ;  /* 0x0070d81201007387 */ /* 0x0001e80000100a00 */
[----:B0-----:R-:W2:Y:S04]  /*b56b0*/  LDL R18, [R1+0x8] ;  /* 0x0000080001127983 */ /* 0x001ea80000100800 */
[----:B------:R-:W2:Y:S01]  /*b56c0*/  LDL R19, [R1+0xc] ;  /* 0x00000c0001137983 */ /* 0x000ea20000100800 */
        /* <DEDUP_REMOVED lines=16> */
[----:B------:R-:W4:Y:S11]  /*b57d0*/  LDL.LU.64 R26, [R1+0x7170] ;  /* 0x00717000011a7983 */ /* 0x000f360000300a00 */
[----:B------:R-:W-:Y:S10]  /*b57e0*/  @!UPT UIADD3 URZ, URZ, URZ, URZ ;  /* 0x0000003f3f3ff290 */ /* 0x000ff4000fffe03f */
[----:B------:R-:W-:Y:S01]  /*b57f0*/  STL.64 [R1+0x4d0], R16 ;  /* 0x0004d01001007387 */ /* 0x000fe20000100a00 */
[----:B------:R0:W-:Y:S03]  /*b5800*/  STL.64 [R1+0x4d8], R18 ;  /* 0x0004d81201007387 */ /* 0x0001e60000100a00 */
[----:B0-----:R-:W2:Y:S01]  /*b5810*/  LDL.64 R18, [R1+0x98] ;  /* 0x0000980001127983 */ /* 0x001ea20000100a00 */
[----:B----4-:R-:W-:Y:S03]  /*b5820*/  HMMA.16816.F32 R4, R20, R26, R4 ;  /* 0x0000001a1404723c */ /* 0x010fe60000001804 */
[----:B--2---:R0:W-:Y:S11]  /*b5830*/  STL.64 [R1+0x7118], R18 ;  /* 0x0071181201007387 */ /* 0x0041f60000100a00 */
[----:B------:R-:W-:Y:S09]  /*b5840*/  @!UPT UIADD3 URZ, URZ, URZ, URZ ;  /* 0x0000003f3f3ff290 */ /* 0x000ff2000fffe03f */
[----:B------:R-:W-:Y:S02]  /*b5850*/  STL.64 [R1+0x4c0], R4 ;  /* 0x0004c00401007387 */ /* 0x000fe40000100a00 */
[----:B------:R-:W-:Y:S01]  /*b5860*/  STL.64 [R1+0x4c8], R6 ;  /* 0x0004c80601007387 */ /* 0x000fe20000100a00 */
[----:B0-----:R-:W2:Y:S01]  /*b5870*/  LDL.64 R18, [R1+0xb8] ;  /* 0x0000b80001127983 */ /* 0x001ea20000100a00 */
[----:B---3--:R-:W-:Y:S02]  /*b5880*/  IMAD.MOV.U32 R24, RZ, RZ, R14 ;  /* 0x000000ffff187224 */ /* 0x008fe400078e000e */
[----:B------:R-:W-:Y:S01]  /*b5890*/  IMAD.MOV.U32 R25, RZ, RZ, R15 ;  /* 0x000000ffff197224 */ /* 0x000fe200078e000f */
[----:B--2---:R-:W-:Y:S01]  /*b58a0*/  STL.64 [R1+0x7130], R18 ;  /* 0x0071301201007387 */ /* 0x004fe20000100a00 */
[----:B------:R0:W-:Y:S02]  /*b58b0*/  STL [R1+0x7088], R26 ;  /* 0x0070881a01007387 */ /* 0x0001e40000100800 */
[----:B------:R1:W-:Y:S02]  /*b58c0*/  STL [R1+0x7084], R27 ;  /* 0x0070841b01007387 */ /* 0x0003e40000100800 */
[----:B------:R-:W2:Y:S01]  /*b58d0*/  LDL.LU R14, [R1+0x716c] ;  /* 0x00716c00010e7983 */ /* 0x000ea20000300800 */
[----:B------:R-:W3:Y:S04]  /*b58e0*/  LDL.LU R15, [R1+0x7168] ;  /* 0x00716800010f7983 */ /* 0x000ee80000300800 */
[----:B0-----:R-:W4:Y:S01]  /*b58f0*/  LDL.LU R26, [R1+0x828] ;  /* 0x00082800011a7983 */ /* 0x001f220000300800 */
[----:B-1----:R-:W4:Y:S02]  /*b5900*/  LDL.LU R27, [R1+0x82c] ;  /* 0x00082c00011b7983 */ /* 0x002f240000300800 */
[----:B------:R-:W4:Y:S02]  /*b5910*/  LDL.LU R4, [R1+0x4a0] ;  /* 0x0004a00001047983 */ /* 0x000f240000300800 */
[----:B------:R-:W4:Y:S02]  /*b5920*/  LDL.LU R5, [R1+0x4a4] ;  /* 0x0004a40001057983 */ /* 0x000f240000300800 */
[----:B--2---:R-:W-:-:S02]  /*b5930*/  IMAD.MOV.U32 R6, RZ, RZ, R14 ;  /* 0x000000ffff067224 */ /* 0x004fc400078e000e */
[----:B---3--:R-:W-:Y:S01]  /*b5940*/  IMAD.MOV.U32 R7, RZ, RZ, R15 ;  /* 0x000000ffff077224 */ /* 0x008fe200078e000f */
[----:B------:R-:W2:Y:S01]  /*b5950*/  LDL.LU R14, [R1+0x7164] ;  /* 0x00716400010e7983 */ /* 0x000ea20000300800 */
[----:B------:R-:W2:Y:S03]  /*b5960*/  LDL.LU R15, [R1+0x7160] ;  /* 0x00716000010f7983 */ /* 0x000ea60000300800 */
[----:B----4-:R0:W-:Y:S01]  /*b5970*/  STL.64 [R1+0x7140], R26 ;  /* 0x0071401a01007387 */ /* 0x0101e20000100a00 */
[----:B------:R-:W-:Y:S02]  /*b5980*/  STL.64 [R1+0x7138], R24 ;  /* 0x0071381801007387 */ /* 0x000fe40000100a00 */
[----:B------:R-:W3:Y:S02]  /*b5990*/  LDL R18, [R1+0x38] ;  /* 0x0000380001127983 */ /* 0x000ee40000100800 */
[----:B------:R-:W3:Y:S02]  /*b59a0*/  LDL R19, [R1+0x3c] ;  /* 0x00003c0001137983 */ /* 0x000ee40000100800 */
[----:B0-----:R-:W-:-:S02]  /*b59b0*/  IMAD.MOV.U32 R26, RZ, RZ, R2 ;  /* 0x000000ffff1a7224 */ /* 0x001fc400078e0002 */
[----:B------:R-:W-:Y:S01]  /*b59c0*/  IMAD.MOV.U32 R27, RZ, RZ, R0 ;  /* 0x000000ffff1b7224 */ /* 0x000fe200078e0000 */
[----:B--2---:R-:W-:Y:S11]  /*b59d0*/  HMMA.16816.F32 R8, R20, R14, R8 ;  /* 0x0000000e1408723c */ /* 0x004ff60000001808 */
[----:B------:R-:W-:Y:S11]  /*b59e0*/  @!UPT UIADD3 URZ, URZ, URZ, URZ ;  /* 0x0000003f3f3ff290 */ /* 0x000ff6000fffe03f */
[----:B------:R-:W-:Y:S02]  /*b59f0*/  @!UPT UIADD3 URZ, URZ, URZ, URZ ;  /* 0x0000003f3f3ff290 */ /* 0x000fe4000fffe03f */
[----:B------:R-:W-:Y:S02]  /*b5a00*/  IMAD.MOV.U32 R2, RZ, RZ, R10 ;  /* 0x000000ffff027224 */ /* 0x000fe400078e000a */
[----:B------:R-:W-:Y:S02]  /*b5a10*/  IMAD.MOV.U32 R0, RZ, RZ, R11 ;  /* 0x000000ffff007224 */ /* 0x000fe400078e000b */
[----:B------:R-:W2:Y:S01]  /*b5a20*/  LDL.LU.64 R10, [R1+0x7158] ;  /* 0x00715800010a7983 */ /* 0x000ea20000300a00 */
[----:B------:R-:W-:Y:S02]  /*b5a30*/  STL.64 [R1+0x7078], R14 ;  /* 0x0070780e01007387 */ /* 0x000fe40000100a00 */
[----:B------:R0:W-:Y:S02]  /*b5a40*/  STL.64 [R1+0x7070], R12 ;  /* 0x0070700c01007387 */ /* 0x0001e40000100a00 */
[----:B0-----:R-:W4:Y:S01]  /*b5a50*/  LDL.LU R12, [R1+0x7f0] ;  /* 0x0007f000010c7983 */ /* 0x001f220000300800 */
[----:B------:R-:W4:Y:S02]  /*b5a60*/  LDL.LU R13, [R1+0x7f4] ;  /* 0x0007f400010d7983 */ /* 0x000f240000300800 */
[----:B------:R-:W-:-:S02]  /*b5a70*/  IMAD.MOV.U32 R14, RZ, RZ, R29 ;  /* 0x000000ffff0e7224 */ /* 0x000fc400078e001d */
[----:B------:R-:W3:Y:S01]  /*b5a80*/  LDL.LU R29, [R1+0x7150] ;  /* 0x00715000011d7983 */ /* 0x000ee20000300800 */
[----:B--2---:R-:W-:-:S03]  /*b5a90*/  IMAD.MOV.U32 R15, RZ, RZ, R10 ;  /* 0x000000ffff0f7224 */ /* 0x004fc600078e000a */
[----:B------:R-:W2:Y:S02]  /*b5aa0*/  LDL.LU R10, [R1+0x714c] ;  /* 0x00714c00010a7983 */ /* 0x000ea40000300800 */
[----:B------:R-:W-:Y:S02]  /*b5ab0*/  STL.64 [R1+0x7128], R14 ;  /* 0x0071280e01007387 */ /* 0x000fe40000100a00 */
[----:B----4-:R0:W-:Y:S02]  /*b5ac0*/  STL.64 [R1+0x7120], R12 ;  /* 0x0071200c01007387 */ /* 0x0101e40000100a00 */
[----:B0-----:R-:W-:Y:S02]  /*b5ad0*/  IMAD.MOV.U32 R12, RZ, RZ, R11 ;  /* 0x000000ffff0c7224 */ /* 0x001fe400078e000b */
[----:B------:R-:W2:Y:S01]  /*b5ae0*/  LDL.LU R11, [R1+0x7148] ;  /* 0x00714800010b7983 */ /* 0x000ea20000300800 */
[----:B------:R-:W4:Y:S02]  /*b5af0*/  LDL.LU R13, [R1+0x814] ;  /* 0x00081400010d7983 */ /* 0x000f240000300800 */
[----:B------:R-:W4:Y:S02]  /*b5b00*/  LDL.LU R14, [R1+0x818] ;  /* 0x00081800010e7983 */ /* 0x000f240000300800 */
[----:B------:R0:W-:Y:S02]  /*b5b10*/  STL [R1+0x6964], R0 ;  /* 0x0069640001007387 */ /* 0x0001e40000100800 */
[----:B0-----:R-:W4:Y:S01]  /*b5b20*/  LDL R0, [R1+0x8f0] ;  /* 0x0008f00001007983 */ /* 0x001f220000100800 */
[----:B------:R-:W-:-:S02]  /*b5b30*/  IMAD.MOV.U32 R25, RZ, RZ, R3 ;  /* 0x000000ffff197224 */ /* 0x000fc400078e0003 */
[----:B------:R-:W-:Y:S02]  /*b5b40*/  IMAD.MOV.U32 R24, RZ, RZ, R28 ;  /* 0x000000ffff187224 */ /* 0x000fe400078e001c */
[----:B------:R-:W-:Y:S02]  /*b5b50*/  IMAD.MOV.U32 R3, RZ, RZ, R9 ;  /* 0x000000ffff037224 */ /* 0x000fe400078e0009 */
[----:B------:R-:W-:Y:S01]  /*b5b60*/  IMAD.MOV.U32 R28, RZ, RZ, R8 ;  /* 0x000000ffff1c7224 */ /* 0x000fe200078e0008 */
[----:B------:R-:W-:Y:S02]  /*b5b70*/  STL [R1+0x6960], R2 ;  /* 0x0069600201007387 */ /* 0x000fe40000100800 */
[----:B------:R-:W-:Y:S02]  /*b5b80*/  STL [R1+0x695c], R3 ;  /* 0x00695c0301007387 */ /* 0x000fe40000100800 */
[----:B---3--:R-:W-:Y:S01]  /*b5b90*/  IMAD.MOV.U32 R15, RZ, RZ, R29 ;  /* 0x000000ffff0f7224 */ /* 0x008fe200078e001d */
[----:B------:R-:W-:Y:S01]  /*b5ba0*/  STL [R1+0x6958], R28 ;  /* 0x0069581c01007387 */ /* 0x000fe20000100800 */
[C---:B------:R-:W-:Y:S08]  /*b5bb0*/  HMMA.16816.F32 R16, R20.reuse, R18, R24 ;  /* 0x000000121410723c */ /* 0x040ff00000001818 */
[C---:B--2---:R-:W-:Y:S11]  /*b5bc0*/  HMMA.16816.F32 R4, R20.reuse, R10, R4 ;  /* 0x0000000a1404723c */ /* 0x044ff60000001804 */
[----:B------:R-:W-:Y:S11]  /*b5bd0*/  @!UPT UIADD3 URZ, URZ, URZ, URZ ;  /* 0x0000003f3f3ff290 */ /* 0x000ff6000fffe03f */
[----:B------:R-:W-:Y:S01]  /*b5be0*/  @!UPT UIADD3 URZ, URZ, URZ, URZ ;  /* 0x0000003f3f3ff290 */ /* 0x000fe2000fffe03f */
[----:B------:R-:W-:Y:S01]  /*b5bf0*/  STL.64 [R1+0x4a0], R4 ;  /* 0x0004a00401007387 */ /* 0x000fe20000100a00 */
[----:B------:R-:W-:Y:S02]  /*b5c00*/  STL [R1+0x4a8], R6 ;  /* 0x0004a80601007387 */ /* 0x000fe40000100800 */
[----:B------:R-:W-:Y:S02]  /*b5c10*/  IMAD.MOV.U32 R29, RZ, RZ, R7 ;  /* 0x000000ffff1d7224 */ /* 0x000fe400078e0007 */
[----:B----4-:R-:W0:Y:S01]  /*b5c20*/  LDSM.16.MT88.4 R4, [R0+0x2c100] ;  /* 0x02c100000004783b */ /* 0x010e220000004200 */
[----:B------:R-:W-:Y:S02]  /*b5c30*/  STL [R1+0x708c], R10 ;  /* 0x00708c0a01007387 */ /* 0x000fe40000100800 */
[----:B------:R1:W-:Y:S02]  /*b5c40*/  STL [R1+0x7080], R11 ;  /* 0x0070800b01007387 */ /* 0x0003e40000100800 */
[----:B-1----:R-:W2:Y:S01]  /*b5c50*/  LDL.64 R10, [R1+0xc8] ;  /* 0x0000c800010a7983 */ /* 0x002ea20000100a00 */
[----:B------:R-:W-:Y:S03]  /*b5c60*/  STL [R1+0x6968], R29 ;  /* 0x0069681d01007387 */ /* 0x000fe60000100800 */
[----:B0-----:R0:W-:Y:S01]  /*b5c70*/  STL.64 [R1+0x6fb0], R6 ;  /* 0x006fb00601007387 */ /* 0x0011e20000100a00 */
[----:B------:R-:W-:Y:S03]  /*b5c80*/  STL.64 [R1+0x6fa8], R4 ;  /* 0x006fa80401007387 */ /* 0x000fe60000100a00 */
[----:B0-----:R-:W3:Y:S04]  /*b5c90*/  LDL R6, [R1+0xa8] ;  /* 0x0000a80001067983 */ /* 0x001ee80000100800 */
[----:B------:R-:W3:Y:S01]  /*b5ca0*/  LDL R7, [R1+0xac] ;  /* 0x0000ac0001077983 */ /* 0x000ee20000100800 */
[----:B------:R-:W2:Y:S02]  /*b5cb0*/  LDL.LU.64 R26, [R1+0x7140] ;  /* 0x00714000011a7983 */ /* 0x000ea40000300a00 */
[----:B------:R-:W2:Y:S02]  /*b5cc0*/  LDL.LU.64 R24, [R1+0x7138] ;  /* 0x0071380001187983 */ /* 0x000ea40000300a00 */
[----:B------:R-:W-:Y:S01]  /*b5cd0*/  STL.64 [R1+0x830], R16 ;  /* 0x0008301001007387 */ /* 0x000fe20000100a00 */
[----:B------:R0:W-:Y:S04]  /*b5ce0*/  STL.64 [R1+0x838], R18 ;  /* 0x0008381201007387 */ /* 0x0001e80000100a00 */
[----:B0-----:R-:W4:Y:S01]  /*b5cf0*/  LDL.LU.64 R18, [R1+0x7130] ;  /* 0x0071300001127983 */ /* 0x001f220000300a00 */
[C---:B--2---:R-:W-:Y:S08]  /*b5d00*/  HMMA.16816.F32 R24, R20.reuse, R10, R24 ;  /* 0x0000000a1418723c */ /* 0x044ff00000001818 */
[----:B----4-:R-:W-:Y:S11]  /*b5d10*/  HMMA.16816.F32 R12, R20, R18, R12 ;  /* 0x00000012140c723c */ /* 0x010ff6000000180c */
[----:B------:R-:W-:Y:S04]  /*b5d20*/  @!UPT UIADD3 URZ, URZ, URZ, URZ ;  /* 0x0000003f3f3ff290 */ /* 0x000fe8000fffe03f */
[----:B------:R-:W-:Y:S01]  /*b5d30*/  STL.64 [R1+0x820], R24 ;  /* 0x0008201801007387 */ /* 0x000fe20000100a00 */
[----:B------:R0:W-:Y:S02]  /*b5d40*/  STL.64 [R1+0x828], R26 ;  /* 0x0008281a01007387 */ /* 0x0001e40000100a00 */
[----:B0-----:R-:W-:-:S05]  /*b5d50*/  IMAD.MOV.U32 R27, RZ, RZ, R10 ;  /* 0x000000ffff1b7224 */ /* 0x001fca00078e000a */
[----:B------:R-:W-:Y:S01]  /*b5d60*/  STL.64 [R1+0x810], R12 ;  /* 0x0008100c01007387 */ /* 0x000fe20000100a00 */
[----:B------:R-:W-:Y:S02]  /*b5d70*/  IMAD.MOV.U32 R26, RZ, RZ, R19 ;  /* 0x000000ffff1a7224 */ /* 0x000fe400078e0013 */
[----:B------:R0:W-:Y:S02]  /*b5d80*/  STL.64 [R1+0x818], R14 ;  /* 0x0008180e01007387 */ /* 0x0001e40000100a00 */
[----:B------:R-:W-:Y:S01]  /*b5d90*/  IMAD.MOV.U32 R10, RZ, RZ, R18 ;  /* 0x000000ffff0a7224 */ /* 0x000fe200078e0012 */
[----:B0-----:R-:W2:Y:S01]  /*b5da0*/  LDL.LU.64 R14, [R1+0x7128] ;  /* 0x00712800010e7983 */ /* 0x001ea20000300a00 */
[----:B------:R-:W2:Y:S02]  /*b5db0*/  LDL.LU.64 R12, [R1+0x7120] ;  /* 0x00712000010c7983 */ /* 0x000ea40000300a00 */
[----:B------:R-:W2:Y:S02]  /*b5dc0*/  LDL.LU.64 R18, [R1+0x7118] ;  /* 0x0071180001127983 */ /* 0x000ea40000300a00 */
[----:B------:R0:W-:Y:S01]  /*b5dd0*/  STL.64 [R1+0x70b0], R26 ;  /* 0x0070b01a01007387 */ /* 0x0001e20000100a00 */
[----:B------:R-:W3:Y:S01]  /*b5de0*/  LDL.LU R24, [R1+0x800] ;  /* 0x0008000001187983 */ /* 0x000ee20000300800 */
[----:B------:R-:W3:Y:S03]  /*b5df0*/  LDL.LU R25, [R1+0x804] ;  /* 0x0008040001197983 */ /* 0x000ee60000300800 */
[----:B0-----:R-:W3:Y:S01]  /*b5e00*/  LDL.LU R26, [R1+0x808] ;  /* 0x00080800011a7983 */ /* 0x001ee20000300800 */
[----:B------:R-:W3:Y:S02]  /*b5e10*/  LDL.LU R27, [R1+0x80c] ;  /* 0x00080c00011b7983 */ /* 0x000ee40000300800 */
[C---:B---3--:R-:W-:Y:S08]  /*b5e20*/  HMMA.16816.F32 R24, R20.reuse, R6, R24 ;  /* 0x000000061418723c */ /* 0x048ff00000001818 */
[----:B--2---:R-:W-:Y:S11]  /*b5e30*/  HMMA.16816.F32 R4, R20, R18, R12 ;  /* 0x000000121404723c */ /* 0x004ff6000000180c */
[----:B------:R-:W-:Y:S04]  /*b5e40*/  @!UPT UIADD3 URZ, URZ, URZ, URZ ;  /* 0x0000003f3f3ff290 */ /* 0x000fe8000fffe03f */
[----:B------:R0:W-:Y:S01]  /*b5e50*/  STL.64 [R1+0x800], R24 ;  /* 0x0008001801007387 */ /* 0x0001e20000100a00 */
[----:B------:R1:W-:Y:S07]  /*b5e60*/  STL.64 [R1+0x808], R26 ;  /* 0x0008081a01007387 */ /* 0x0003ee0000100a00 */
[----:B------:R2:W-:Y:S02]  /*b5e70*/  STL.64 [R1+0x7f0], R4 ;  /* 0x0007f00401007387 */ /* 0x0005e40000100a00 */
[----:B------:R3:W-:Y:S01]  /*b5e80*/  STL.64 [R1+0x7f8], R6 ;  /* 0x0007f80601007387 */ /* 0x0007e20000100a00 */
[----:B0-----:R-:W4:Y:S01]  /*b5e90*/  LDL.LU R24, [R1+0x480] ;  /* 0x0004800001187983 */ /* 0x001f220000300800 */
[----:B------:R-:W4:Y:S02]  /*b5ea0*/  LDL.LU R25, [R1+0x484] ;  /* 0x0004840001197983 */ /* 0x000f240000300800 */
[----:B-1----:R-:W4:Y:S02]  /*b5eb0*/  LDL.LU R26, [R1+0x488] ;  /* 0x00048800011a7983 */ /* 0x002f240000300800 */
[----:B------:R-:W4:Y:S01]  /*b5ec0*/  LDL.LU R27, [R1+0x48c] ;  /* 0x00048c00011b7983 */ /* 0x000f220000300800 */
[----:B------:R-:W4:Y:S04]  /*b5ed0*/  LDL R14, [R1+0x58] ;  /* 0x00005800010e7983 */ /* 0x000f280000100800 */
[----:B------:R-:W4:Y:S01]  /*b5ee0*/  LDL R15, [R1+0x5c] ;  /* 0x00005c00010f7983 */ /* 0x000f220000100800 */
[----:B--2---:R-:W2:Y:S02]  /*b5ef0*/  LDL.LU R4, [R1+0x7d0] ;  /* 0x0007d00001047983 */ /* 0x004ea40000300800 */
[----:B------:R-:W2:Y:S02]  /*b5f00*/  LDL.LU R5, [R1+0x7d4] ;  /* 0x0007d40001057983 */ /* 0x000ea40000300800 */
[----:B---3--:R-:W3:Y:S01]  /*b5f10*/  LDL.LU R6, [R1+0x7d8] ;  /* 0x0007d80001067983 */ /* 0x008ee20000300800 */
[----:B------:R-:W3:Y:S04]  /*b5f20*/  LDL.LU R7, [R1+0x7dc] ;  /* 0x0007dc0001077983 */ /* 0x000ee80000300800 */
[----:B---3--:R0:W-:Y:S01]  /*b5f30*/  STL.64 [R1+0x7108], R6 ;  /* 0x0071080601007387 */ /* 0x0081e20000100a00 */
[----:B--2---:R-:W-:Y:S03]  /*b5f40*/  STL.64 [R1+0x7100], R4 ;  /* 0x0071000401007387 */ /* 0x004fe60000100a00 */
[----:B0-----:R-:W2:Y:S01]  /*b5f50*/  LDL.64 R6, [R1+0x88] ;  /* 0x0000880001067983 */ /* 0x001ea20000100a00 */
[----:B----4-:R0:W-:Y:S03]  /*b5f60*/  STL.64 [R1+0x70e0], R14 ;  /* 0x0070e00e01007387 */ /* 0x0101e60000100a00 */
[----:B0-----:R-:W3:Y:S04]  /*b5f70*/  LDL.64 R14, [R1+0x68] ;  /* 0x00006800010e7983 */ /* 0x001ee80000100a00 */
[----:B---3--:R0:W-:Y:S04]  /*b5f80*/  STL.64 [R1+0x70f8], R14 ;  /* 0x0070f80e01007387 */ /* 0x0081e80000100a00 */
[----:B0-----:R-:W3:Y:S01]  /*b5f90*/  LDL.64 R14, [R1+0x78] ;  /* 0x00007800010e7983 */ /* 0x001ee20000100a00 */
[----:B------:R-:W-:-:S02]  /*b5fa0*/  IMAD.MOV.U32 R8, RZ, RZ, R18 ;  /* 0x000000ffff087224 */ /* 0x000fc400078e0012 */
[----:B------:R-:W-:Y:S01]  /*b5fb0*/  IMAD.MOV.U32 R9, RZ, RZ, R19 ;  /* 0x000000ffff097224 */ /* 0x000fe200078e0013 */
[----:B---3--:R0:W-:Y:S01]  /*b5fc0*/  STL.64 [R1+0x7110], R14 ;  /* 0x0071100e01007387 */ /* 0x0081e20000100a00 */
[----:B------:R-:W2:Y:S02]  /*b5fd0*/  LDL.LU R12, [R1+0x7e0] ;  /* 0x0007e000010c7983 */ /* 0x000ea40000300800 */
[----:B------:R-:W2:Y:S01]  /*b5fe0*/  LDL.LU R13, [R1+0x7e4] ;  /* 0x0007e400010d7983 */ /* 0x000ea20000300800 */
[----:B0-----:R-:W2:Y:S01]  /*b5ff0*/  LDL.LU R14, [R1+0x7e8] ;  /* 0x0007e800010e7983 */ /* 0x001ea20000300800 */
[----:B------:R-:W2:Y:S02]  /*b6000*/  LDL.LU R15, [R1+0x7ec] ;  /* 0x0007ec00010f7983 */ /* 0x000ea40000300800 */
[----:B------:R-:W3:Y:S02]  /*b6010*/  LDL.LU R16, [R1+0x7b0] ;  /* 0x0007b00001107983 */ /* 0x000ee40000300800 */
[----:B------:R-:W3:Y:S01]  /*b6020*/  LDL.LU R17, [R1+0x7b4] ;  /* 0x0007b40001117983 */ /* 0x000ee20000300800 */
[----:B------:R-:W4:Y:S01]  /*b6030*/  LDL.LU R18, [R1+0x7b8] ;  /* 0x0007b80001127983 */ /* 0x000f220000300800 */
[----:B------:R-:W4:Y:S03]  /*b6040*/  LDL.LU R19, [R1+0x7bc] ;  /* 0x0007bc0001137983 */ /* 0x000f260000300800 */
[----:B----4-:R-:W-:Y:S01]  /*b6050*/  STL.64 [R1+0x70f0], R18 ;  /* 0x0070f01201007387 */ /* 0x010fe20000100a00 */
[----:B---3--:R0:W-:Y:S03]  /*b6060*/  STL.64 [R1+0x70e8], R16 ;  /* 0x0070e81001007387 */ /* 0x0081e60000100a00 */
        /* <DEDUP_REMOVED lines=11> */
[----:B------:R-:W-:Y:S03]  /*b6120*/  STL.64 [R1+0x7090], R8 ;  /* 0x0070900801007387 */ /* 0x000fe60000100a00 */
[----:B0-----:R-:W3:Y:S01]  /*b6130*/  LDL.64 R10, [R1+0x18] ;  /* 0x00001800010a7983 */ /* 0x001ee20000100a00 */
        /* <DEDUP_REMOVED lines=30> */
[----:B------:R0:W-:Y:S01]  /*b6320*/  STL.64 [R1+0x7010], R6 ;  /* 0x0070100601007387 */ /* 0x0001e20000100a00 */
[----:B------:R1:W-:Y:S04]  /*b6330*/  STL.64 [R1+0x7008], R4 ;  /* 0x0070080401007387 */ /* 0x0003e80000100a00 */
[----:B0-----:R-:W2:Y:S04]  /*b6340*/  LDL R6, [R1+0x8] ;  /* 0x0000080001067983 */ /* 0x001ea80000100800 */
[----:B------:R-:W2:Y:S01]  /*b6350*/  LDL R7, [R1+0xc] ;  /* 0x00000c0001077983 */ /* 0x000ea20000100800 */
[C---:B---3--:R-:W-:Y:S03]  /*b6360*/  HMMA.16816.F32 R12, R20.reuse, R14, R16 ;  /* 0x0000000e140c723c */ /* 0x048fe60000001810 */
[----:B--2---:R0:W-:Y:S01]  /*b6370*/  STL.64 [R1+0x70a0], R6 ;  /* 0x0070a00601007387 */ /* 0x0041e20000100a00 */
[----:B-1----:R-:W2:Y:S02]  /*b6380*/  LDL.LU R4, [R1+0x470] ;  /* 0x0004700001047983 */ /* 0x002ea40000300800 */
[----:B------:R-:W2:Y:S01]  /*b6390*/  LDL.LU R5, [R1+0x474] ;  /* 0x0004740001057983 */ /* 0x000ea20000300800 */
[----:B0-----:R-:W2:Y:S01]  /*b63a0*/  LDL.LU R6, [R1+0x478] ;  /* 0x0004780001067983 */ /* 0x001ea20000300800 */
[----:B------:R-:W2:Y:S02]  /*b63b0*/  LDL.LU R7, [R1+0x47c] ;  /* 0x00047c0001077983 */ /* 0x000ea40000300800 */
[----:B------:R-:W4:Y:S11]  /*b63c0*/  LDL.LU.64 R18, [R1+0x70d8] ;  /* 0x0070d80001127983 */ /* 0x000f360000300a00 */
[----:B------:R-:W-:Y:S02]  /*b63d0*/  @!UPT UIADD3 URZ, URZ, URZ, URZ ;  /* 0x0000003f3f3ff290 */ /* 0x000fe4000fffe03f */
[----:B------:R0:W-:Y:S01]  /*b63e0*/  STL.64 [R1+0x7b0], R12 ;  /* 0x0007b00c01007387 */ /* 0x0001e20000100a00 */
[----:B------:R1:W-:Y:S04]  /*b63f0*/  STL.64 [R1+0x7b8], R14 ;  /* 0x0007b80e01007387 */ /* 0x0003e80000100a00 */
[----:B0-----:R-:W3:Y:S01]  /*b6400*/  LDL.LU R12, [R1+0x450] ;  /* 0x00045000010c7983 */ /* 0x001ee20000300800 */
[----:B------:R-:W3:Y:S02]  /*b6410*/  LDL.LU R13, [R1+0x454] ;  /* 0x00045400010d7983 */ /* 0x000ee40000300800 */
[----:B-1----:R-:W3:Y:S02]  /*b6420*/  LDL.LU R14, [R1+0x458] ;  /* 0x00045800010e7983 */ /* 0x002ee40000300800 */
[----:B------:R-:W3:Y:S01]  /*b6430*/  LDL.LU R15, [R1+0x45c] ;  /* 0x00045c00010f7983 */ /* 0x000ee20000300800 */
[----:B----4-:R-:W-:Y:S01]  /*b6440*/  HMMA.16816.F32 R20, R20, R18, R24 ;  /* 0x000000121414723c */ /* 0x010fe20000001818 */
[----:B------:R-:W4:Y:S01]  /*b6450*/  LDL.LU.64 R26, [R1+0x70d0] ;  /* 0x0070d000011a7983 */ /* 0x000f220000300a00 */
[----:B------:R-:W4:Y:S02]  /*b6460*/  LDL.LU.64 R24, [R1+0x70c8] ;  /* 0x0070c80001187983 */ /* 0x000f240000300a00 */
[----:B------:R-:W-:-:S02]  /*b6470*/  IMAD.MOV.U32 R2, RZ, RZ, R18 ;  /* 0x000000ffff027224 */ /* 0x000fc400078e0012 */
[----:B------:R-:W-:Y:S11]  /*b6480*/  IMAD.MOV.U32 R3, RZ, RZ, R19 ;  /* 0x000000ffff037224 */ /* 0x000ff600078e0013 */
[----:B------:R-:W-:Y:S06]  /*b6490*/  @!UPT UIADD3 URZ, URZ, URZ, URZ ;  /* 0x0000003f3f3ff290 */ /* 0x000fec000fffe03f */
        /* <DEDUP_REMOVED lines=27> */
[----:B------:R-:W3:Y:S01]  /*b6650*/  LDL.LU R4, [R1+0x770] ;  /* 0x0007700001047983 */ /* 0x000ee20000300800 */
[----:B--2---:R-:W-:Y:S11]  /*b6660*/  HMMA.16816.F32 R20, R16, R6, R20 ;  /* 0x000000061014723c */ /* 0x004ff60000001814 */
[----:B------:R-:W-:Y:S11]  /*b6670*/  @!UPT UIADD3 URZ, URZ, URZ, URZ ;  /* 0x0000003f3f3ff290 */ /* 0x000ff6000fffe03f */
[----:B------:R-:W-:Y:S01]  /*b6680*/  @!UPT UIADD3 URZ, URZ, URZ, URZ ;  /* 0x0000003f3f3ff290 */ /* 0x000fe2000fffe03f */
[----:B------:R-:W-:Y:S01]  /*b6690*/  STL.64 [R1+0x460], R20 ;  /* 0x0004601401007387 */ /* 0x000fe20000100a00 */
[----:B------:R-:W-:Y:S02]  /*b66a0*/  STL.64 [R1+0x468], R22 ;  /* 0x0004681601007387 */ /* 0x000fe40000100a00 */
[----:B------:R-:W3:Y:S02]  /*b66b0*/  LDL.LU R5, [R1+0x774] ;  /* 0x0007740001057983 */ /* 0x000ee40000300800 */
[----:B------:R-:W2:Y:S01]  /*b66c0*/  LDL.LU R6, [R1+0x778] ;  /* 0x0007780001067983 */ /* 0x000ea20000300800 */
[----:B------:R-:W2:Y:S04]  /*b66d0*/  LDL.LU R7, [R1+0x77c] ;  /* 0x00077c0001077983 */ /* 0x000ea80000300800 */
[----:B--2---:R0:W-:Y:S01]  /*b66e0*/  STL.64 [R1+0x7020], R6 ;  /* 0x0070200601007387 */ /* 0x0041e20000100a00 */
[----:B---3--:R-:W-:Y:S02]  /*b66f0*/  STL.64 [R1+0x7018], R4 ;  /* 0x0070180401007387 */ /* 0x008fe40000100a00 */
[----:B0-----:R-:W-:-:S02]  /*b6700*/  IMAD.MOV.U32 R6, RZ, RZ, R10 ;  /* 0x000000ffff067224 */ /* 0x001fc400078e000a */
[----:B----4-:R-:W-:Y:S01]  /*b6710*/  IMAD.MOV.U32 R7, RZ, RZ, R26 ;  /* 0x000000ffff077224 */ /* 0x010fe200078e001a */
[----:B------:R-:W2:Y:S01]  /*b6720*/  LDL.LU R10, [R1+0x708c] ;  /* 0x00708c00010a7983 */ /* 0x000ea20000300800 */
[----:B------:R-:W3:Y:S02]  /*b6730*/  LDL.LU R26, [R1+0x7088] ;  /* 0x00708800011a7983 */ /* 0x000ee40000300800 */
[----:B------:R-:W2:Y:S02]  /*b6740*/  LDL.LU R20, [R1+0x430] ;  /* 0x0004300001147983 */ /* 0x000ea40000300800 */
[----:B------:R-:W2:Y:S01]  /*b6750*/  LDL.LU R21, [R1+0x434] ;  /* 0x0004340001157983 */ /* 0x000ea20000300800 */
[----:B------:R-:W2:Y:S01]  /*b6760*/  LDL.LU R22, [R1+0x438] ;  /* 0x0004380001167983 */ /* 0x000ea20000300800 */
[----:B------:R-:W2:Y:S02]  /*b6770*/  LDL.LU R23, [R1+0x43c] ;  /* 0x00043c0001177983 */ /* 0x000ea40000300800 */
[----:B------:R0:W-:Y:S02]  /*b6780*/  STL.64 [R1+0x7030], R6 ;  /* 0x0070300601007387 */ /* 0x0001e40000100a00 */
[----:B0-----:R-:W-:-:S02]  /*b6790*/  IMAD.MOV.U32 R6, RZ, RZ, R27 ;  /* 0x000000ffff067224 */ /* 0x001fc400078e001b */
[----:B------:R-:W3:Y:S01]  /*b67a0*/  LDL.LU R27, [R1+0x7084] ;  /* 0x00708400011b7983 */ /* 0x000ee20000300800 */
[----:B------:R-:W-:Y:S02]  /*b67b0*/  IMAD.MOV.U32 R7, RZ, RZ, R11 ;  /* 0x000000ffff077224 */ /* 0x000fe400078e000b */
[----:B------:R-:W2:Y:S03]  /*b67c0*/  LDL.LU R11, [R1+0x7080] ;  /* 0x00708000010b7983 */ /* 0x000ea60000300800 */
[----:B------:R0:W-:Y:S01]  /*b67d0*/  STL.64 [R1+0x7048], R6 ;  /* 0x0070480601007387 */ /* 0x0001e20000100a00 */
[----:B------:R-:W4:Y:S02]  /*b67e0*/  LDL.LU R4, [R1+0x440] ;  /* 0x0004400001047983 */ /* 0x000f240000300800 */
[----:B------:R-:W4:Y:S01]  /*b67f0*/  LDL.LU R5, [R1+0x444] ;  /* 0x0004440001057983 */ /* 0x000f220000300800 */
[----:B0-----:R-:W4:Y:S01]  /*b6800*/  LDL.LU R6, [R1+0x448] ;  /* 0x0004480001067983 */ /* 0x001f220000300800 */
[----:B------:R-:W4:Y:S01]  /*b6810*/  LDL.LU R7, [R1+0x44c] ;  /* 0x00044c0001077983 */ /* 0x000f220000300800 */
[C---:B---3--:R-:W-:Y:S11]  /*b6820*/  HMMA.16816.F32 R12, R16.reuse, R26, R12 ;  /* 0x0000001a100c723c */ /* 0x048ff6000000180c */
[----:B------:R-:W-:Y:S11]  /*b6830*/  @!UPT UIADD3 URZ, URZ, URZ, URZ ;  /* 0x0000003f3f3ff290 */ /* 0x000ff6000fffe03f */
[----:B------:R-:W-:Y:S01]  /*b6840*/  @!UPT UIADD3 URZ, URZ, URZ, URZ ;  /* 0x0000003f3f3ff290 */ /* 0x000fe2000fffe03f */
[----:B------:R-:W-:Y:S01]  /*b6850*/  STL.64 [R1+0x450], R12 ;  /* 0x0004500c01007387 */ /* 0x000fe20000100a00 */
[----:B------:R0:W-:Y:S03]  /*b6860*/  STL.64 [R1+0x458], R14 ;  /* 0x0004580e01007387 */ /* 0x0001e60000100a00 */
[----:B0-----:R-:W4:Y:S01]  /*b6870*/  LDL.LU.64 R14, [R1+0x7078] ;  /* 0x00707800010e7983 */ /* 0x001f220000300a00 */
[----:B------:R-:W3:Y:S02]  /*b6880*/  LDL.LU.64 R12, [R1+0x7070] ;  /* 0x00707000010c7983 */ /* 0x000ee40000300a00 */
[----:B------:R-:W-:Y:S01]  /*b6890*/  STL.64 [R1+0x6f60], R26 ;  /* 0x006f601a01007387 */ /* 0x000fe20000100a00 */
[----:B----4-:R-:W-:Y:S11]  /*b68a0*/  HMMA.16816.F32 R4, R16, R14, R4 ;  /* 0x0000000e1004723c */ /* 0x010ff60000001804 */
[----:B------:R-:W-:Y:S11]  /*b68b0*/  @!UPT UIADD3 URZ, URZ, URZ, URZ ;  /* 0x0000003f3f3ff290 */ /* 0x000ff6000fffe03f */
[----:B------:R-:W-:Y:S01]  /*b68c0*/  @!UPT UIADD3 URZ, URZ, URZ, URZ ;  /* 0x0000003f3f3ff290 */ /* 0x000fe2000fffe03f */
[----:B------:R-:W-:Y:S01]  /*b68d0*/  STL.64 [R1+0x440], R4 ;  /* 0x0004400401007387 */ /* 0x000fe20000100a00 */
[----:B------:R0:W-:Y:S03]  /*b68e0*/  STL.64 [R1+0x448], R6 ;  /* 0x0004480601007387 */ /* 0x0001e60000100a00 */
[----:B0-----:R-:W4:Y:S04]  /*b68f0*/  LDL R6, [R1+0x38] ;  /* 0x0000380001067983 */ /* 0x001f280000100800 */
[----:B------:R-:W4:Y:S01]  /*b6900*/  LDL R7, [R1+0x3c] ;  /* 0x00003c0001077983 */ /* 0x000f220000100800 */
[----:B------:R0:W-:Y:S02]  /*b6910*/  STL.64 [R1+0x6f58], R14 ;  /* 0x006f580e01007387 */ /* 0x0001e40000100a00 */
[----:B---3--:R1:W-:Y:S02]  /*b6920*/  STL.64 [R1+0x6f50], R12 ;  /* 0x006f500c01007387 */ /* 0x0083e40000100a00 */
[----:B0-----:R-:W-:-:S02]  /*b6930*/  IMAD.MOV.U32 R14, RZ, RZ, R8 ;  /* 0x000000ffff0e7224 */ /* 0x001fc400078e0008 */
[----:B------:R-:W-:Y:S01]  /*b6940*/  IMAD.MOV.U32 R15, RZ, RZ, R9 ;  /* 0x000000ffff0f7224 */ /* 0x000fe200078e0009 */
[----:B------:R-:W3:Y:S01]  /*b6950*/  LDL.LU R8, [R1+0x706c] ;  /* 0x00706c0001087983 */ /* 0x000ee20000300800 */
[----:B------:R-:W3:Y:S03]  /*b6960*/  LDL.LU R9, [R1+0x7068] ;  /* 0x0070680001097983 */ /* 0x000ee60000300800 */
[----:B------:R0:W-:Y:S01]  /*b6970*/  STL.64 [R1+0x7028], R14 ;  /* 0x0070280e01007387 */ /* 0x0001e20000100a00 */
[----:B-1----:R-:W2:Y:S02]  /*b6980*/  LDL.LU R12, [R1+0x780] ;  /* 0x00078000010c7983 */ /* 0x002ea40000300800 */
        /* <DEDUP_REMOVED lines=9> */
[C---:B------:R-:W-:Y:S01]  /*b6a20*/  HMMA.16816.F32 R20, R16.reuse, R10, R20 ;  /* 0x0000000a1014723c */ /* 0x040fe20000001814 */
[----:B--2---:R-:W-:Y:S01]  /*b6a30*/  STL.64 [R1+0x7058], R14 ;  /* 0x0070580e01007387 */ /* 0x004fe20000100a00 */
[----:B------:R0:W-:Y:S03]  /*b6a40*/  STL.64 [R1+0x7050], R12 ;  /* 0x0070500c01007387 */ /* 0x0001e60000100a00 */
[----:B0-----:R-:W4:Y:S01]  /*b6a50*/  LDL.LU R12, [R1+0x7a0] ;  /* 0x0007a000010c7983 */ /* 0x001f220000300800 */
[----:B------:R-:W4:Y:S02]  /*b6a60*/  LDL.LU R13, [R1+0x7a4] ;  /* 0x0007a400010d7983 */ /* 0x000f240000300800 */
[----:B------:R-:W4:Y:S02]  /*b6a70*/  LDL.LU R14, [R1+0x7a8] ;  /* 0x0007a800010e7983 */ /* 0x000f240000300800 */
[----:B------:R-:W4:Y:S01]  /*b6a80*/  LDL.LU R15, [R1+0x7ac] ;  /* 0x0007ac00010f7983 */ /* 0x000f220000300800 */
[----:B------:R-:W2:Y:S04]  /*b6a90*/  LDL.64 R26, [R1+0x8] ;  /* 0x00000800011a7983 */ /* 0x000ea80000100a00 */
[----:B--2---:R-:W-:Y:S08]  /*b6aa0*/  STL.64 [R1+0x6f78], R26 ;  /* 0x006f781a01007387 */ /* 0x004ff00000100a00 */
[----:B------:R-:W-:Y:S02]  /*b6ab0*/  STL.64 [R1+0x430], R20 ;  /* 0x0004301401007387 */ /* 0x000fe40000100a00 */
[----:B------:R-:W-:Y:S02]  /*b6ac0*/  STL.64 [R1+0x438], R22 ;  /* 0x0004381601007387 */ /* 0x000fe40000100a00 */
[----:B------:R-:W0:Y:S01]  /*b6ad0*/  LDSM.16.MT88.4 R20, [R0+0x2c180] ;  /* 0x02c180000014783b */ /* 0x000e220000004200 */
[----:B----4-:R-:W-:Y:S03]  /*b6ae0*/  HMMA.16816.F32 R4, R16, R6, R12 ;  /* 0x000000061004723c */ /* 0x010fe6000000180c */
[----:B------:R-:W-:Y:S01]  /*b6af0*/  STL.64 [R1+0x6f48], R10 ;  /* 0x006f480a01007387 */ /* 0x000fe20000100a00 */
[----:B---3--:R1:W-:Y:S03]  /*b6b00*/  STL.64 [R1+0x6f40], R8 ;  /* 0x006f400801007387 */ /* 0x0083e60000100a00 */
[----:B-1----:R-:W2:Y:S01]  /*b6b10*/  LDL.LU R8, [R1+0x760] ;  /* 0x0007600001087983 */ /* 0x002ea20000300800 */
[----:B------:R-:W2:Y:S02]  /*b6b20*/  LDL.LU R9, [R1+0x764] ;  /* 0x0007640001097983 */ /* 0x000ea40000300800 */
[----:B------:R-:W2:Y:S02]  /*b6b30*/  LDL.LU R10, [R1+0x768] ;  /* 0x00076800010a7983 */ /* 0x000ea40000300800 */
[----:B------:R-:W2:Y:S01]  /*b6b40*/  LDL.LU R11, [R1+0x76c] ;  /* 0x00076c00010b7983 */ /* 0x000ea20000300800 */
[----:B0-----:R0:W-:Y:S01]  /*b6b50*/  STL.64 [R1+0x6ea0], R22 ;  /* 0x006ea01601007387 */ /* 0x0011e20000100a00 */
[----:B------:R-:W-:Y:S02]  /*b6b60*/  STL.64 [R1+0x6e98], R20 ;  /* 0x006e981401007387 */ /* 0x000fe40000100a00 */
[----:B0-----:R-:W-:-:S02]  /*b6b70*/  IMAD.MOV.U32 R22, RZ, RZ, R2 ;  /* 0x000000ffff167224 */ /* 0x001fc400078e0002 */
[----:B------:R-:W-:Y:S01]  /*b6b80*/  IMAD.MOV.U32 R23, RZ, RZ, R3 ;  /* 0x000000ffff177224 */ /* 0x000fe200078e0003 */
[----:B------:R-:W3:Y:S01]  /*b6b90*/  LDL.LU R2, [R1+0x7064] ;  /* 0x0070640001027983 */ /* 0x000ee20000300800 */
[----:B------:R-:W4:Y:S03]  /*b6ba0*/  LDL.LU R3, [R1+0x7060] ;  /* 0x0070600001037983 */ /* 0x000f260000300800 */
[----:B------:R0:W-:Y:S04]  /*b6bb0*/  STL.64 [R1+0x6fc0], R22 ;  /* 0x006fc01601007387 */ /* 0x0001e80000100a00 */
[----:B0-----:R-:W2:Y:S04]  /*b6bc0*/  LDL R22, [R1+0xa8] ;  /* 0x0000a80001167983 */ /* 0x001ea80000100800 */
[----:B------:R-:W2:Y:S01]  /*b6bd0*/  LDL R23, [R1+0xac] ;  /* 0x0000ac0001177983 */ /* 0x000ea20000100800 */
[----:B------:R-:W2:Y:S02]  /*b6be0*/  LDL.LU.64 R14, [R1+0x7058] ;  /* 0x00705800010e7983 */ /* 0x000ea40000300a00 */
[----:B------:R-:W2:Y:S02]  /*b6bf0*/  LDL.LU.64 R12, [R1+0x7050] ;  /* 0x00705000010c7983 */ /* 0x000ea40000300a00 */
[----:B------:R-:W-:Y:S01]  /*b6c00*/  STL.64 [R1+0x7a0], R4 ;  /* 0x0007a00401007387 */ /* 0x000fe20000100a00 */
[----:B------:R0:W-:Y:S04]  /*b6c10*/  STL.64 [R1+0x7a8], R6 ;  /* 0x0007a80601007387 */ /* 0x0001e80000100a00 */
        /* <DEDUP_REMOVED lines=11> */
[C---:B--2---:R-:W-:Y:S03]  /*b6cd0*/  HMMA.16816.F32 R4, R16.reuse, R6, R12 ;  /* 0x000000061004723c */ /* 0x044fe6000000180c */
[----:B------:R-:W2:Y:S11]  /*b6ce0*/  LDL.LU.64 R14, [R1+0x7028] ;  /* 0x00702800010e7983 */ /* 0x000eb60000300a00 */
[----:B------:R-:W-:Y:S09]  /*b6cf0*/  @!UPT UIADD3 URZ, URZ, URZ, URZ ;  /* 0x0000003f3f3ff290 */ /* 0x000ff2000fffe03f */
[----:B------:R-:W-:Y:S01]  /*b6d00*/  STL.64 [R1+0x780], R4 ;  /* 0x0007800401007387 */ /* 0x000fe20000100a00 */
[----:B------:R0:W-:Y:S03]  /*b6d10*/  STL.64 [R1+0x788], R6 ;  /* 0x0007880601007387 */ /* 0x0001e60000100a00 */
[----:B0-----:R-:W3:Y:S01]  /*b6d20*/  LDL.LU.64 R6, [R1+0x7020] ;  /* 0x0070200001067983 */ /* 0x001ee20000300a00 */
[----:B------:R-:W3:Y:S01]  /*b6d30*/  LDL.LU.64 R4, [R1+0x7018] ;  /* 0x0070180001047983 */ /* 0x000ee20000300a00 */
[C---:B--2---:R-:W-:Y:S08]  /*b6d40*/  HMMA.16816.F32 R8, R16.reuse, R14, R8 ;  /* 0x0000000e1008723c */ /* 0x044ff00000001808 */
[----:B---3--:R-:W-:Y:S01]  /*b6d50*/  HMMA.16816.F32 R20, R16, R22, R4 ;  /* 0x000000161014723c */ /* 0x008fe20000001804 */
[----:B------:R-:W2:Y:S01]  /*b6d60*/  LDL.LU.64 R6, [R1+0x7010] ;  /* 0x0070100001067983 */ /* 0x000ea20000300a00 */
[----:B------:R-:W3:Y:S11]  /*b6d70*/  LDL.LU.64 R4, [R1+0x7008] ;  /* 0x0070080001047983 */ /* 0x000ef60000300a00 */
[----:B------:R-:W-:Y:S10]  /*b6d80*/  @!UPT UIADD3 URZ, URZ, URZ, URZ ;  /* 0x0000003f3f3ff290 */ /* 0x000ff4000fffe03f */
[----:B------:R0:W-:Y:S01]  /*b6d90*/  STL.64 [R1+0x770], R20 ;  /* 0x0007701401007387 */ /* 0x0001e20000100a00 */
[----:B------:R1:W-:Y:S02]  /*b6da0*/  STL.64 [R1+0x778], R22 ;  /* 0x0007781601007387 */ /* 0x0003e40000100a00 */
[----:B------:R-:W-:Y:S02]  /*b6db0*/  STL.64 [R1+0x760], R8 ;  /* 0x0007600801007387 */ /* 0x000fe40000100a00 */
[----:B------:R2:W-:Y:S01]  /*b6dc0*/  STL.64 [R1+0x768], R10 ;  /* 0x0007680a01007387 */ /* 0x0005e20000100a00 */
[----:B0-----:R-:W3:Y:S01]  /*b6dd0*/  LDL.LU R20, [R1+0x720] ;  /* 0x0007200001147983 */ /* 0x001ee20000300800 */
[----:B------:R-:W3:Y:S02]  /*b6de0*/  LDL.LU R21, [R1+0x724] ;  /* 0x0007240001157983 */ /* 0x000ee40000300800 */
[----:B-1----:R-:W3:Y:S02]  /*b6df0*/  LDL.LU R22, [R1+0x728] ;  /* 0x0007280001167983 */ /* 0x002ee40000300800 */
[----:B------:R-:W3:Y:S02]  /*b6e00*/  LDL.LU R23, [R1+0x72c] ;  /* 0x00072c0001177983 */ /* 0x000ee40000300800 */
[----:B--2---:R-:W-:-:S02]  /*b6e10*/  IMAD.MOV.U32 R10, RZ, RZ, R7 ;  /* 0x000000ffff0a7224 */ /* 0x004fc400078e0007 */
[----:B------:R-:W-:Y:S01]  /*b6e20*/  IMAD.MOV.U32 R11, RZ, RZ, R6 ;  /* 0x000000ffff0b7224 */ /* 0x000fe200078e0006 */
[----:B---3--:R-:W-:Y:S01]  /*b6e30*/  STL.64 [R1+0x6fd0], R22 ;  /* 0x006fd01601007387 */ /* 0x008fe20000100a00 */
[----:B------:R-:W-:Y:S03]  /*b6e40*/  STL.64 [R1+0x6fc8], R20 ;  /* 0x006fc81401007387 */ /* 0x000fe60000100a00 */
[----:B------:R0:W-:Y:S02]  /*b6e50*/  STL.64 [R1+0x6fd8], R10 ;  /* 0x006fd80a01007387 */ /* 0x0001e40000100a00 */
[----:B0-----:R-:W-:Y:S02]  /*b6e60*/  IMAD.MOV.U32 R10, RZ, RZ, R5 ;  /* 0x000000ffff0a7224 */ /* 0x001fe400078e0005 */
        /* <DEDUP_REMOVED lines=20> */
[----:B------:R0:W-:Y:S04]  /*b6fb0*/  STL.64 [R1+0x6fb8], R26 ;  /* 0x006fb81a01007387 */ /* 0x0001e80000100a00 */
[----:B0-----:R-:W3:Y:S01]  /*b6fc0*/  LDL.64 R26, [R1+0x58] ;  /* 0x00005800011a7983 */ /* 0x001ee20000100a00 */
        /* <DEDUP_REMOVED lines=13> */
[----:B------:R-:W2:Y:S02]  /*b70a0*/  LDL.LU R15, [R1+0x3fc] ;  /* 0x0003fc00010f7983 */ /* 0x000ea40000300800 */
[----:B----4-:R-:W-:-:S02]  /*b70b0*/  IMAD.MOV.U32 R10, RZ, RZ, R3 ;  /* 0x000000ffff0a7224 */ /* 0x010fc400078e0003 */
[----:B------:R-:W-:-:S07]  /*b70c0*/  IMAD.MOV.U32 R11, RZ, RZ, R2 ;  /* 0x000000ffff0b7224 */ /* 0x000fce00078e0002 */
[C---:B------:R-:W-:Y:S01]  /*b70d0*/  HMMA.16816.F32 R8, R16.reuse, R10, R20 ;  /* 0x0000000a1008723c */ /* 0x040fe20000001814 */
        /* <DEDUP_REMOVED lines=12> */
[----:B------:R-:W4:Y:S01]  /*b71a0*/  LDL.LU.64 R22, [R1+0x7000] ;  /* 0x0070000001167983 */ /* 0x000f220000300a00 */
[----:B------:R-:W4:Y:S02]  /*b71b0*/  LDL.LU.64 R20, [R1+0x6ff8] ;  /* 0x006ff80001147983 */ /* 0x000f240000300a00 */
        /* <DEDUP_REMOVED lines=11> */
[----:B------:R-:W3:Y:S01]  /*b7270*/  LDL.LU.64 R22, [R1+0x6fd0] ;  /* 0x006fd00001167983 */ /* 0x000ee20000300a00 */
[----:B------:R-:W3:Y:S11]  /*b7280*/  LDL.LU.64 R20, [R1+0x6fc8] ;  /* 0x006fc80001147983 */ /* 0x000ef60000300a00 */
[----:B------:R-:W-:Y:S09]  /*b7290*/  @!UPT UIADD3 URZ, URZ, URZ, URZ ;  /* 0x0000003f3f3ff290 */ /* 0x000ff2000fffe03f */
[----:B------:R0:W-:Y:S01]  /*b72a0*/  STL.64 [R1+0x730], R8 ;  /* 0x0007300801007387 */ /* 0x0001e20000100a00 */
[----:B------:R1:W-:Y:S03]  /*b72b0*/  STL.64 [R1+0x738], R10 ;  /* 0x0007380a01007387 */ /* 0x0003e60000100a00 */
[----:B0-----:R-:W4:Y:S01]  /*b72c0*/  LDL.LU R8, [R1+0x3d0] ;  /* 0x0003d00001087983 */ /* 0x001f220000300800 */
[----:B------:R-:W4:Y:S02]  /*b72d0*/  LDL.LU R9, [R1+0x3d4] ;  /* 0x0003d40001097983 */ /* 0x000f240000300800 */
[----:B-1----:R-:W4:Y:S02]  /*b72e0*/  LDL.LU R10, [R1+0x3d8] ;  /* 0x0003d800010a7983 */ /* 0x002f240000300800 */
[----:B------:R-:W4:Y:S01]  /*b72f0*/  LDL.LU R11, [R1+0x3dc] ;  /* 0x0003dc00010b7983 */ /* 0x000f220000300800 */
        /* <DEDUP_REMOVED lines=50> */
[----:B---3--:R0:W-:Y:S01]  /*b7620*/  STL.64 [R1+0x6f30], R22 ;  /* 0x006f301601007387 */ /* 0x0081e20000100a00 */
[----:B------:R-:W-:Y:S03]  /*b7630*/  STL.64 [R1+0x6f28], R20 ;  /* 0x006f281401007387 */ /* 0x000fe60000100a00 */
[----:B0-----:R-:W2:Y:S11]  /*b7640*/  LDL.64 R22, [R1+0x38] ;  /* 0x0000380001167983 */ /* 0x001eb60000100a00 */
[----:B------:R-:W-:Y:S07]  /*b7650*/  @!UPT UIADD3 URZ, URZ, URZ, URZ ;  /* 0x0000003f3f3ff290 */ /* 0x000fee000fffe03f */
[----:B------:R-:W-:Y:S02]  /*b7660*/  STL.64 [R1+0x3e0], R12 ;  /* 0x0003e00c01007387 */ /* 0x000fe40000100a00 */
[----:B------:R0:W-:Y:S02]  /*b7670*/  STL.64 [R1+0x3e8], R14 ;  /* 0x0003e80e01007387 */ /* 0x0001e40000100a00 */
[----:B0-----:R-:W4:Y:S01]  /*b7680*/  LDL.LU.64 R14, [R1+0x6f58] ;  /* 0x006f5800010e7983 */ /* 0x001f220000300a00 */
[----:B------:R-:W3:Y:S02]  /*b7690*/  LDL.LU.64 R12, [R1+0x6f50] ;  /* 0x006f5000010c7983 */ /* 0x000ee40000300a00 */
[----:B------:R0:W-:Y:S02]  /*b76a0*/  STL.64 [R1+0x6f00], R26 ;  /* 0x006f001a01007387 */ /* 0x0001e40000100a00 */
[----:B0-----:R-:W2:Y:S01]  /*b76b0*/  LDL.64 R26, [R1+0xa8] ;  /* 0x0000a800011a7983 */ /* 0x001ea20000100a00 */
[C---:B----4-:R-:W-:Y:S03]  /*b76c0*/  HMMA.16816.F32 R8, R4.reuse, R14, R8 ;  /* 0x0000000e0408723c */ /* 0x050fe60000001808 */
[----:B--2---:R0:W-:Y:S01]  /*b76d0*/  STL.64 [R1+0x6f38], R26 ;  /* 0x006f381a01007387 */ /* 0x0041e20000100a00 */
[----:B------:R-:W2:Y:S02]  /*b76e0*/  LDL.LU R24, [R1+0x710] ;  /* 0x0007100001187983 */ /* 0x000ea40000300800 */
[----:B------:R-:W2:Y:S01]  /*b76f0*/  LDL.LU R25, [R1+0x714] ;  /* 0x0007140001197983 */ /* 0x000ea20000300800 */
[----:B0-----:R-:W2:Y:S01]  /*b7700*/  LDL.LU R26, [R1+0x718] ;  /* 0x00071800011a7983 */ /* 0x001ea20000300800 */
[----:B------:R-:W2:Y:S11]  /*b7710*/  LDL.LU R27, [R1+0x71c] ;  /* 0x00071c00011b7983 */ /* 0x000eb60000300800 */
[----:B------:R-:W-:Y:S04]  /*b7720*/  @!UPT UIADD3 URZ, URZ, URZ, URZ ;  /* 0x0000003f3f3ff290 */ /* 0x000fe8000fffe03f */
[----:B------:R-:W-:Y:S02]  /*b7730*/  STL.64 [R1+0x3d0], R8 ;  /* 0x0003d00801007387 */ /* 0x000fe40000100a00 */
[----:B------:R0:W-:Y:S02]  /*b7740*/  STL.64 [R1+0x3d8], R10 ;  /* 0x0003d80a01007387 */ /* 0x0001e40000100a00 */
[----:B0-----:R-:W4:Y:S01]  /*b7750*/  LDL.LU.64 R10, [R1+0x6f48] ;  /* 0x006f4800010a7983 */ /* 0x001f220000300a00 */
[----:B------:R-:W2:Y:S02]  /*b7760*/  LDL.LU.64 R8, [R1+0x6f40] ;  /* 0x006f400001087983 */ /* 0x000ea40000300a00 */
[----:B------:R-:W-:Y:S02]  /*b7770*/  STL.64 [R1+0x6e40], R14 ;  /* 0x006e400e01007387 */ /* 0x000fe40000100a00 */
[----:B---3--:R0:W-:Y:S02]  /*b7780*/  STL.64 [R1+0x6e38], R12 ;  /* 0x006e380c01007387 */ /* 0x0081e40000100a00 */
[----:B0-----:R-:W3:Y:S01]  /*b7790*/  LDL.LU R12, [R1+0x6e0] ;  /* 0x0006e000010c7983 */ /* 0x001ee20000300800 */
[----:B------:R-:W3:Y:S02]  /*b77a0*/  LDL.LU R13, [R1+0x6e4] ;  /* 0x0006e400010d7983 */ /* 0x000ee40000300800 */
[----:B------:R-:W3:Y:S02]  /*b77b0*/  LDL.LU R14, [R1+0x6e8] ;  /* 0x0006e800010e7983 */ /* 0x000ee40000300800 */
[----:B------:R-:W3:Y:S02]  /*b77c0*/  LDL.LU R15, [R1+0x6ec] ;  /* 0x0006ec00010f7983 */ /* 0x000ee40000300800 */
[----:B------:R-:W-:Y:S01]  /*b77d0*/  IMAD.MOV.U32 R28, RZ, RZ, R22 ;  /* 0x000000ffff1c7224 */ /* 0x000fe200078e0016 */
[C---:B----4-:R-:W-:Y:S01]  /*b77e0*/  HMMA.16816.F32 R16, R4.reuse, R10, R16 ;  /* 0x0000000a0410723c */ /* 0x050fe20000001810 */
[----:B------:R0:W-:Y:S01]  /*b77f0*/  STL.64 [R1+0x6e30], R10 ;  /* 0x006e300a01007387 */ /* 0x0001e20000100a00 */
[----:B--2---:R-:W-:Y:S11]  /*b7800*/  STL.64 [R1+0x6e28], R8 ;  /* 0x006e280801007387 */ /* 0x004ff60000100a00 */
[----:B------:R-:W-:Y:S10]  /*b7810*/  @!UPT UIADD3 URZ, URZ, URZ, URZ ;  /* 0x0000003f3f3ff290 */ /* 0x000ff4000fffe03f */
[----:B------:R-:W-:Y:S01]  /*b7820*/  STL.64 [R1+0x3c0], R16 ;  /* 0x0003c01001007387 */ /* 0x000fe20000100a00 */
[----:B------:R-:W-:Y:S02]  /*b7830*/  STL.64 [R1+0x3c8], R18 ;  /* 0x0003c81201007387 */ /* 0x000fe40000100a00 */
[----:B------:R-:W1:Y:S01]  /*b7840*/  LDSM.16.MT88.4 R16, [R0+0x2c200] ;  /* 0x02c200000010783b */ /* 0x000e620000004200 */
[C---:B------:R-:W-:Y:S01]  /*b7850*/  HMMA.16816.F32 R24, R4.reuse, R22, R24 ;  /* 0x000000160418723c */ /* 0x040fe20000001818 */
[----:B0-----:R-:W2:Y:S02]  /*b7860*/  LDL.64 R10, [R1+0xb8] ;  /* 0x0000b800010a7983 */ /* 0x001ea40000100a00 */
[----:B------:R0:W-:Y:S02]  /*b7870*/  STL [R1+0x6df8], R0 ;  /* 0x006df80001007387 */ /* 0x0001e40000100800 */
[----:B0-----:R-:W-:Y:S01]  /*b7880*/  IMAD.MOV.U32 R0, RZ, RZ, R23 ;  /* 0x000000ffff007224 */ /* 0x001fe200078e0017 */
[----:B-1----:R0:W-:Y:S01]  /*b7890*/  STL.64 [R1+0x6d70], R18 ;  /* 0x006d701201007387 */ /* 0x0021e20000100a00 */
[----:B------:R-:W-:Y:S03]  /*b78a0*/  STL.64 [R1+0x6d68], R16 ;  /* 0x006d681001007387 */ /* 0x000fe60000100a00 */
[----:B0-----:R-:W4:Y:S11]  /*b78b0*/  LDL.64 R18, [R1+0xc8] ;  /* 0x0000c80001127983 */ /* 0x001f360000100a00 */
[----:B------:R-:W-:Y:S02]  /*b78c0*/  @!UPT UIADD3 URZ, URZ, URZ, URZ ;  /* 0x0000003f3f3ff290 */ /* 0x000fe4000fffe03f */
[----:B------:R-:W-:Y:S02]  /*b78d0*/  STL.64 [R1+0x710], R24 ;  /* 0x0007101801007387 */ /* 0x000fe40000100a00 */
[----:B------:R0:W-:Y:S02]  /*b78e0*/  STL.64 [R1+0x718], R26 ;  /* 0x0007181a01007387 */ /* 0x0001e40000100a00 */
[----:B0-----:R-:W3:Y:S01]  /*b78f0*/  LDL.LU.64 R26, [R1+0x6f38] ;  /* 0x006f3800011a7983 */ /* 0x001ee20000300a00 */
        /* <DEDUP_REMOVED lines=8> */
[----:B------:R-:W3:Y:S02]  /*b7980*/  LDL.LU.64 R20, [R1+0x6f18] ;  /* 0x006f180001147983 */ /* 0x000ee40000300a00 */
[----:B------:R0:W-:Y:S02]  /*b7990*/  STL [R1+0x6e00], R18 ;  /* 0x006e001201007387 */ /* 0x0001e40000100800 */
[----:B------:R1:W-:Y:S01]  /*b79a0*/  STL [R1+0x6dfc], R19 ;  /* 0x006dfc1301007387 */ /* 0x0003e20000100800 */
[----:B------:R-:W3:Y:S01]  /*b79b0*/  LDL.LU R16, [R1+0x6f0] ;  /* 0x0006f00001107983 */ /* 0x000ee20000300800 */
[----:B------:R-:W3:Y:S03]  /*b79c0*/  LDL.LU R17, [R1+0x6f4] ;  /* 0x0006f40001117983 */ /* 0x000ee60000300800 */
[----:B0-----:R-:W3:Y:S01]  /*b79d0*/  LDL.LU R18, [R1+0x6f8] ;  /* 0x0006f80001127983 */ /* 0x001ee20000300800 */
[----:B-1----:R-:W3:Y:S02]  /*b79e0*/  LDL.LU R19, [R1+0x6fc] ;  /* 0x0006fc0001137983 */ /* 0x002ee40000300800 */
[----:B--2---:R-:W-:-:S02]  /*b79f0*/  IMAD.MOV.U32 R3, RZ, RZ, R10 ;  /* 0x000000ffff037224 */ /* 0x004fc400078e000a */
[----:B------:R-:W-:Y:S01]  /*b7a00*/  IMAD.MOV.U32 R2, RZ, RZ, R11 ;  /* 0x000000ffff027224 */ /* 0x000fe200078e000b */
[C---:B---3--:R-:W-:Y:S08]  /*b7a10*/  HMMA.16816.F32 R16, R4.reuse, R10, R16 ;  /* 0x0000000a0410723c */ /* 0x048ff00000001810 */
[----:B------:R-:W-:Y:S11]  /*b7a20*/  HMMA.16816.F32 R8, R4, R26, R12 ;  /* 0x0000001a0408723c */ /* 0x000ff6000000180c */
[----:B------:R-:W-:Y:S04]  /*b7a30*/  @!UPT UIADD3 URZ, URZ, URZ, URZ ;  /* 0x0000003f3f3ff290 */ /* 0x000fe8000fffe03f */
[----:B------:R-:W-:Y:S01]  /*b7a40*/  STL.64 [R1+0x6f0], R16 ;  /* 0x0006f01001007387 */ /* 0x000fe20000100a00 */
[----:B------:R-:W-:Y:S02]  /*b7a50*/  STL.64 [R1+0x6f8], R18 ;  /* 0x0006f81201007387 */ /* 0x000fe40000100a00 */
[----:B------:R-:W-:Y:S02]  /*b7a60*/  STL [R1+0x6e08], R2 ;  /* 0x006e080201007387 */ /* 0x000fe40000100800 */
[----:B------:R-:W-:Y:S03]  /*b7a70*/  STL [R1+0x6e04], R3 ;  /* 0x006e040301007387 */ /* 0x000fe60000100800 */
[----:B------:R0:W-:Y:S01]  /*b7a80*/  STL.64 [R1+0x6e0], R8 ;  /* 0x0006e00801007387 */ /* 0x0001e20000100a00 */
[----:B------:R1:W-:Y:S03]  /*b7a90*/  STL.64 [R1+0x6e8], R10 ;  /* 0x0006e80a01007387 */ /* 0x0003e60000100a00 */
[----:B0-----:R-:W2:Y:S01]  /*b7aa0*/  LDL.LU R8, [R1+0x360] ;  /* 0x0003600001087983 */ /* 0x001ea20000300800 */
[----:B------:R-:W2:Y:S02]  /*b7ab0*/  LDL.LU R9, [R1+0x364] ;  /* 0x0003640001097983 */ /* 0x000ea40000300800 */
[----:B-1----:R-:W3:Y:S02]  /*b7ac0*/  LDL.LU R10, [R1+0x368] ;  /* 0x00036800010a7983 */ /* 0x002ee40000300800 */
[----:B------:R-:W3:Y:S02]  /*b7ad0*/  LDL.LU R11, [R1+0x36c] ;  /* 0x00036c00010b7983 */ /* 0x000ee40000300800 */
[----:B---3--:R4:W-:Y:S01]  /*b7ae0*/  STL.64 [R1+0x6e50], R10 ;  /* 0x006e500a01007387 */ /* 0x0089e20000100a00 */
[----:B--2---:R-:W-:Y:S02]  /*b7af0*/  STL.64 [R1+0x6e48], R8 ;  /* 0x006e480801007387 */ /* 0x004fe40000100a00 */
[----:B----4-:R-:W-:-:S02]  /*b7b00*/  IMAD.MOV.U32 R10, RZ, RZ, R23 ;  /* 0x000000ffff0a7224 */ /* 0x010fc400078e0017 */
[----:B------:R-:W-:-:S05]  /*b7b10*/  IMAD.MOV.U32 R11, RZ, RZ, R22 ;  /* 0x000000ffff0b7224 */ /* 0x000fca00078e0016 */
[----:B------:R0:W-:Y:S01]  /*b7b20*/  STL.64 [R1+0x6e68], R10 ;  /* 0x006e680a01007387 */ /* 0x0001e20000100a00 */
[----:B------:R-:W2:Y:S02]  /*b7b30*/  LDL.LU R12, [R1+0x370] ;  /* 0x00037000010c7983 */ /* 0x000ea40000300800 */
[----:B------:R-:W2:Y:S02]  /*b7b40*/  LDL.LU R13, [R1+0x374] ;  /* 0x00037400010d7983 */ /* 0x000ea40000300800 */
[----:B------:R-:W3:Y:S01]  /*b7b50*/  LDL.LU R14, [R1+0x378] ;  /* 0x00037800010e7983 */ /* 0x000ee20000300800 */
[----:B------:R-:W3:Y:S04]  /*b7b60*/  LDL.LU R15, [R1+0x37c] ;  /* 0x00037c00010f7983 */ /* 0x000ee80000300800 */
[----:B0-----:R-:W4:Y:S04]  /*b7b70*/  LDL.64 R10, [R1+0x18] ;  /* 0x00001800010a7983 */ /* 0x001f280000100a00 */
[----:B----4-:R-:W-:Y:S01]  /*b7b80*/  STL.64 [R1+0x6e80], R10 ;  /* 0x006e800a01007387 */ /* 0x010fe20000100a00 */
[----:B---3--:R-:W-:Y:S02]  /*b7b90*/  STL.64 [R1+0x6e60], R14 ;  /* 0x006e600e01007387 */ /* 0x008fe40000100a00 */
[----:B--2---:R0:W-:Y:S02]  /*b7ba0*/  STL.64 [R1+0x6e58], R12 ;  /* 0x006e580c01007387 */ /* 0x0041e40000100a00 */
[----:B0-----:R-:W2:Y:S01]  /*b7bb0*/  LDL.LU R12, [R1+0x380] ;  /* 0x00038000010c7983 */ /* 0x001ea20000300800 */
[----:B------:R-:W2:Y:S02]  /*b7bc0*/  LDL.LU R13, [R1+0x384] ;  /* 0x00038400010d7983 */ /* 0x000ea40000300800 */
[----:B------:R-:W3:Y:S02]  /*b7bd0*/  LDL.LU R14, [R1+0x388] ;  /* 0x00038800010e7983 */ /* 0x000ee40000300800 */
[----:B------:R-:W3:Y:S01]  /*b7be0*/  LDL.LU R15, [R1+0x38c] ;  /* 0x00038c00010f7983 */ /* 0x000ee20000300800 */
[----:B------:R-:W4:Y:S04]  /*b7bf0*/  LDL.64 R10, [R1+0x28] ;  /* 0x00002800010a7983 */ /* 0x000f280000100a00 */
[----:B----4-:R0:W-:Y:S01]  /*b7c00*/  STL.64 [R1+0x6ea8], R10 ;  /* 0x006ea80a01007387 */ /* 0x0101e20000100a00 */
[----:B------:R-:W4:Y:S02]  /*b7c10*/  LDL.LU R8, [R1+0x3b0] ;  /* 0x0003b00001087983 */ /* 0x000f240000300800 */
[----:B------:R-:W4:Y:S01]  /*b7c20*/  LDL.LU R9, [R1+0x3b4] ;  /* 0x0003b40001097983 */ /* 0x000f220000300800 */
[----:B0-----:R-:W2:Y:S01]  /*b7c30*/  LDL.LU R10, [R1+0x3b8] ;  /* 0x0003b800010a7983 */ /* 0x001ea20000300800 */
[----:B------:R-:W2:Y:S02]  /*b7c40*/  LDL.LU R11, [R1+0x3bc] ;  /* 0x0003bc00010b7983 */ /* 0x000ea40000300800 */
[----:B------:R-:W-:-:S02]  /*b7c50*/  IMAD.MOV.U32 R17, RZ, RZ, R26 ;  /* 0x000000ffff117224 */ /* 0x000fc400078e001a */
[----:B------:R-:W-:Y:S01]  /*b7c60*/  IMAD.MOV.U32 R16, RZ, RZ, R27 ;  /* 0x000000ffff107224 */ /* 0x000fe200078e001b */
[----:B--2---:R-:W-:Y:S01]  /*b7c70*/  STL.64 [R1+0x6ec0], R10 ;  /* 0x006ec00a01007387 */ /* 0x004fe20000100a00 */
[----:B----4-:R-:W-:Y:S02]  /*b7c80*/  STL.64 [R1+0x6eb8], R8 ;  /* 0x006eb80801007387 */ /* 0x010fe40000100a00 */
[----:B------:R-:W2:Y:S02]  /*b7c90*/  LDL.LU R24, [R1+0x6c0] ;  /* 0x0006c00001187983 */ /* 0x000ea40000300800 */
[----:B------:R-:W2:Y:S01]  /*b7ca0*/  LDL.LU R25, [R1+0x6c4] ;  /* 0x0006c40001197983 */ /* 0x000ea20000300800 */
[----:B------:R-:W4:Y:S01]  /*b7cb0*/  LDL.LU R26, [R1+0x6c8] ;  /* 0x0006c800011a7983 */ /* 0x000f220000300800 */
[----:B------:R-:W4:Y:S02]  /*b7cc0*/  LDL.LU R27, [R1+0x6cc] ;  /* 0x0006cc00011b7983 */ /* 0x000f240000300800 */
[----:B------:R-:W-:-:S02]  /*b7cd0*/  IMAD.MOV.U32 R22, RZ, RZ, R21 ;  /* 0x000000ffff167224 */ /* 0x000fc400078e0015 */
[----:B------:R-:W-:Y:S01]  /*b7ce0*/  IMAD.MOV.U32 R23, RZ, RZ, R20 ;  /* 0x000000ffff177224 */ /* 0x000fe200078e0014 */
[----:B----4-:R0:W-:Y:S01]  /*b7cf0*/  STL.64 [R1+0x6f10], R26 ;  /* 0x006f101a01007387 */ /* 0x0101e20000100a00 */
[----:B--2---:R-:W-:Y:S03]  /*b7d00*/  STL.64 [R1+0x6f08], R24 ;  /* 0x006f081801007387 */ /* 0x004fe60000100a00 */
[----:B0-----:R-:W2:Y:S01]  /*b7d10*/  LDL.64 R26, [R1+0x98] ;  /* 0x00009800011a7983 */ /* 0x001ea20000100a00 */
[----:B------:R0:W-:Y:S03]  /*b7d20*/  STL.64 [R1+0x6ec8], R22 ;  /* 0x006ec81601007387 */ /* 0x0001e60000100a00 */
[----:B0-----:R-:W4:Y:S04]  /*b7d30*/  LDL.64 R22, [R1+0x68] ;  /* 0x0000680001167983 */ /* 0x001f280000100a00 */
[----:B----4-:R0:W-:Y:S04]  /*b7d40*/  STL.64 [R1+0x6ee0], R22 ;  /* 0x006ee01601007387 */ /* 0x0101e80000100a00 */
[----:B0-----:R-:W4:Y:S04]  /*b7d50*/  LDL.64 R22, [R1+0x78] ;  /* 0x0000780001167983 */ /* 0x001f280000100a00 */
[----:B----4-:R0:W-:Y:S04]  /*b7d60*/  STL.64 [R1+0x6ef8], R22 ;  /* 0x006ef81601007387 */ /* 0x0101e80000100a00 */
[----:B0-----:R-:W4:Y:S01]  /*b7d70*/  LDL.64 R22, [R1+0x88] ;  /* 0x0000880001167983 */ /* 0x001f220000100a00 */
        /* <DEDUP_REMOVED lines=28> */
[----:B------:R0:W-:Y:S01]  /*b7f40*/  STL [R1+0x6e10], R16 ;  /* 0x006e101001007387 */ /* 0x0001e20000100800 */
[----:B------:R1:W-:Y:S03]  /*b7f50*/  STL [R1+0x6e0c], R17 ;  /* 0x006e0c1101007387 */ /* 0x0003e60000100800 */
[----:B0-----:R-:W3:Y:S01]  /*b7f60*/  LDL.LU R16, [R1+0x6d0] ;  /* 0x0006d00001107983 */ /* 0x001ee20000300800 */
[----:B-1----:R-:W3:Y:S02]  /*b7f70*/  LDL.LU R17, [R1+0x6d4] ;  /* 0x0006d40001117983 */ /* 0x002ee40000300800 */
[----:B------:R-:W3:Y:S02]  /*b7f80*/  LDL.LU R18, [R1+0x6d8] ;  /* 0x0006d80001127983 */ /* 0x000ee40000300800 */
[----:B------:R-:W3:Y:S02]  /*b7f90*/  LDL.LU R19, [R1+0x6dc] ;  /* 0x0006dc0001137983 */ /* 0x000ee40000300800 */
[C---:B---3--:R-:W-:Y:S11]  /*b7fa0*/  HMMA.16816.F32 R16, R4.reuse, R26, R16 ;  /* 0x0000001a0410723c */ /* 0x048ff60000001810 */
[----:B------:R-:W-:Y:S11]  /*b7fb0*/  @!UPT UIADD3 URZ, URZ, URZ, URZ ;  /* 0x0000003f3f3ff290 */ /* 0x000ff6000fffe03f */
[----:B------:R-:W-:Y:S01]  /*b7fc0*/  @!UPT UIADD3 URZ, URZ, URZ, URZ ;  /* 0x0000003f3f3ff290 */ /* 0x000fe2000fffe03f */
[----:B------:R-:W-:Y:S01]  /*b7fd0*/  STL.64 [R1+0x6d0], R16 ;  /* 0x0006d01001007387 */ /* 0x000fe20000100a00 */
[----:B------:R0:W-:Y:S02]  /*b7fe0*/  STL.64 [R1+0x6d8], R18 ;  /* 0x0006d81201007387 */ /* 0x0001e40000100a00 */
[----:B0-----:R-:W-:Y:S02]  /*b7ff0*/  IMAD.MOV.U32 R18, RZ, RZ, R26 ;  /* 0x000000ffff127224 */ /* 0x001fe400078e001a */
[----:B------:R-:W-:Y:S02]  /*b8000*/  IMAD.MOV.U32 R19, RZ, RZ, R27 ;  /* 0x000000ffff137224 */ /* 0x000fe400078e001b */
[----:B------:R-:W4:Y:S01]  /*b8010*/  LDL.LU.64 R26, [R1+0x6f10] ;  /* 0x006f1000011a7983 */ /* 0x000f220000300a00 */
[----:B------:R-:W4:Y:S02]  /*b8020*/  LDL.LU.64 R24, [R1+0x6f08] ;  /* 0x006f080001187983 */ /* 0x000f240000300a00 */
[C---:B----4-:R-:W-:Y:S11]  /*b8030*/  HMMA.16816.F32 R24, R4.reuse, R22, R24 ;  /* 0x000000160418723c */ /* 0x050ff60000001818 */
        /* <DEDUP_REMOVED lines=27> */
[----:B------:R0:W-:Y:S04]  /*b81f0*/  STL.64 [R1+0x6e18], R16 ;  /* 0x006e181001007387 */ /* 0x0001e80000100a00 */
        /* <DEDUP_REMOVED lines=11> */
[----:B----4-:R-:W-:Y:S02]  /*b82b0*/  HMMA.16816.F32 R4, R4, R22, R8 ;  /* 0x000000160404723c */ /* 0x010fe40000001808 */
[----:B------:R-:W2:Y:S01]  /*b82c0*/  LDL.LU.64 R10, [R1+0x6ea8] ;  /* 0x006ea800010a7983 */ /* 0x000ea20000300a00 */
[----:B------:R-:W2:Y:S02]  /*b82d0*/  LDL.LU.64 R22, [R1+0x6ea0] ;  /* 0x006ea00001167983 */ /* 0x000ea40000300a00 */
[----:B------:R-:W2:Y:S11]  /*b82e0*/  LDL.LU.64 R20, [R1+0x6e98] ;  /* 0x006e980001147983 */ /* 0x000eb60000300a00 */
[----:B------:R-:W-:Y:S07]  /*b82f0*/  @!UPT UIADD3 URZ, URZ, URZ, URZ ;  /* 0x0000003f3f3ff290 */ /* 0x000fee000fffe03f */
[----:B------:R-:W-:Y:S01]  /*b8300*/  STL.64 [R1+0x3b0], R4 ;  /* 0x0003b00401007387 */ /* 0x000fe20000100a00 */
[----:B------:R0:W-:Y:S02]  /*b8310*/  STL.64 [R1+0x3b8], R6 ;  /* 0x0003b80601007387 */ /* 0x0001e40000100a00 */
[----:B0-----:R-:W-:Y:S01]  /*b8320*/  IMAD.MOV.U32 R7, RZ, RZ, R0 ;  /* 0x000000ffff077224 */ /* 0x001fe200078e0000 */
        /* <DEDUP_REMOVED lines=8> */
[----:B------:R-:W-:Y:S01]  /*b83b0*/  IMAD.MOV.U32 R6, RZ, RZ, R28 ;  /* 0x000000ffff067224 */ /* 0x000fe200078e001c */
        /* <DEDUP_REMOVED lines=17> */
[C---:B---3--:R-:W-:Y:S11]  /*b84d0*/  HMMA.16816.F32 R12, R20.reuse, R26, R12 ;  /* 0x0000001a140c723c */ /* 0x048ff6000000180c */
        /* <DEDUP_REMOVED lines=29> */
[----:B---3--:R-:W-:Y:S07]  /*b86b0*/  HMMA.16816.F32 R8, R20, R6, R12 ;  /* 0x000000061408723c */ /* 0x008fee000000180c */
[----:B--2---:R-:W-:-:S02]  /*b86c0*/  IMAD.MOV.U32 R6, RZ, RZ, R16 ;  /* 0x000000ffff067224 */ /* 0x004fc400078e0010 */
[----:B------:R-:W-:Y:S01]  /*b86d0*/  IMAD.MOV.U32 R7, RZ, RZ, R17 ;  /* 0x000000ffff077224 */ /* 0x000fe200078e0011 */
[----:B------:R-:W2:Y:S11]  /*b86e0*/  LDL.LU R16, [R1+0x6e10] ;  /* 0x006e100001107983 */ /* 0x000eb60000300800 */
[----:B------:R-:W-:Y:S02]  /*b86f0*/  @!UPT UIADD3 URZ, URZ, URZ, URZ ;  /* 0x0000003f3f3ff290 */ /* 0x000fe4000fffe03f */
[----:B------:R-:W-:Y:S02]  /*b8700*/  STL.64 [R1+0x340], R8 ;  /* 0x0003400801007387 */ /* 0x000fe40000100a00 */
[----:B------:R0:W-:Y:S02]  /*b8710*/  STL.64 [R1+0x348], R10 ;  /* 0x0003480a01007387 */ /* 0x0001e40000100a00 */
[----:B------:R-:W3:Y:S01]  /*b8720*/  LDL.LU R17, [R1+0x6e0c] ;  /* 0x006e0c0001117983 */ /* 0x000ee20000300800 */
[----:B------:R-:W-:Y:S01]  /*b8730*/  STL.64 [R1+0x6d90], R6 ;  /* 0x006d900601007387 */ /* 0x000fe20000100a00 */
[----:B------:R-:W4:Y:S02]  /*b8740*/  LDL.LU R12, [R1+0x2d0] ;  /* 0x0002d000010c7983 */ /* 0x000f240000300800 */
[----:B------:R-:W4:Y:S02]  /*b8750*/  LDL.LU R13, [R1+0x2d4] ;  /* 0x0002d400010d7983 */ /* 0x000f240000300800 */
[----:B------:R-:W2:Y:S01]  /*b8760*/  LDL.LU R14, [R1+0x2d8] ;  /* 0x0002d800010e7983 */ /* 0x000ea20000300800 */
[----:B------:R-:W2:Y:S01]  /*b8770*/  LDL.LU R15, [R1+0x2dc] ;  /* 0x0002dc00010f7983 */ /* 0x000ea20000300800 */
[----:B0-----:R-:W-:-:S02]  /*b8780*/  IMAD.MOV.U32 R10, RZ, RZ, R2 ;  /* 0x000000ffff0a7224 */ /* 0x001fc400078e0002 */
[----:B------:R-:W-:Y:S01]  /*b8790*/  IMAD.MOV.U32 R11, RZ, RZ, R3 ;  /* 0x000000ffff0b7224 */ /* 0x000fe200078e0003 */
[----:B--2---:R0:W-:Y:S01]  /*b87a0*/  STL.64 [R1+0x6da0], R14 ;  /* 0x006da00e01007387 */ /* 0x0041e20000100a00 */
[----:B----4-:R-:W-:Y:S02]  /*b87b0*/  STL.64 [R1+0x6d98], R12 ;  /* 0x006d980c01007387 */ /* 0x010fe40000100a00 */
[----:B------:R-:W2:Y:S02]  /*b87c0*/  LDL.LU R2, [R1+0x6e08] ;  /* 0x006e080001027983 */ /* 0x000ea40000300800 */
[----:B------:R-:W4:Y:S01]  /*b87d0*/  LDL.LU R3, [R1+0x6e04] ;  /* 0x006e040001037983 */ /* 0x000f220000300800 */
[----:B------:R1:W-:Y:S01]  /*b87e0*/  STL.64 [R1+0x6da8], R10 ;  /* 0x006da80a01007387 */ /* 0x0003e20000100a00 */
[----:B0-----:R-:W-:Y:S02]  /*b87f0*/  IMAD.MOV.U32 R14, RZ, RZ, R25 ;  /* 0x000000ffff0e7224 */ /* 0x001fe400078e0019 */
[----:B------:R-:W-:-:S05]  /*b8800*/  IMAD.MOV.U32 R15, RZ, RZ, R24 ;  /* 0x000000ffff0f7224 */ /* 0x000fca00078e0018 */
[----:B------:R0:W-:Y:S01]  /*b8810*/  STL.64 [R1+0x6db0], R14 ;  /* 0x006db00e01007387 */ /* 0x0001e20000100a00 */
[----:B------:R-:W2:Y:S02]  /*b8820*/  LDL.LU R8, [R1+0x2f0] ;  /* 0x0002f00001087983 */ /* 0x000ea40000300800 */
[----:B------:R-:W2:Y:S02]  /*b8830*/  LDL.LU R9, [R1+0x2f4] ;  /* 0x0002f40001097983 */ /* 0x000ea40000300800 */
[----:B-1----:R-:W2:Y:S01]  /*b8840*/  LDL.LU R10, [R1+0x2f8] ;  /* 0x0002f800010a7983 */ /* 0x002ea20000300800 */
[----:B------:R-:W2:Y:S01]  /*b8850*/  LDL.LU R11, [R1+0x2fc] ;  /* 0x0002fc00010b7983 */ /* 0x000ea20000300800 */
[----:B------:R-:W3:Y:S02]  /*b8860*/  LDL.LU R24, [R1+0x330] ;  /* 0x0003300001187983 */ /* 0x000ee40000300800 */
[----:B------:R-:W3:Y:S02]  /*b8870*/  LDL.LU R25, [R1+0x334] ;  /* 0x0003340001197983 */ /* 0x000ee40000300800 */
[----:B------:R-:W3:Y:S01]  /*b8880*/  LDL.LU R26, [R1+0x338] ;  /* 0x00033800011a7983 */ /* 0x000ee20000300800 */
[----:B------:R-:W3:Y:S01]  /*b8890*/  LDL.LU R27, [R1+0x33c] ;  /* 0x00033c00011b7983 */ /* 0x000ee20000300800 */
        /* <DEDUP_REMOVED lines=19> */
[----:B------:R-:W3:Y:S01]  /*b89d0*/  LDL.LU R11, [R1+0x31c] ;  /* 0x00031c00010b7983 */ /* 0x000ee20000300800 */
[----:B------:R-:W-:Y:S01]  /*b89e0*/  HMMA.16816.F32 R24, R20, R18, R24 ;  /* 0x000000121418723c */ /* 0x000fe20000001818 */
        /* <DEDUP_REMOVED lines=9> */
[----:B------:R-:W3:Y:S07]  /*b8a80*/  LDL.LU R7, [R1+0x2ec] ;  /* 0x0002ec0001077983 */ /* 0x000eee0000300800 */
[----:B------:R-:W-:Y:S01]  /*b8a90*/  STL.64 [R1+0x330], R24 ;  /* 0x0003301801007387 */ /* 0x000fe20000100a00 */
[----:B------:R0:W-:Y:S03]  /*b8aa0*/  STL.64 [R1+0x338], R26 ;  /* 0x0003381a01007387 */ /* 0x0001e60000100a00 */
[----:B0-----:R-:W2:Y:S01]  /*b8ab0*/  LDL.64 R26, [R1+0x8] ;  /* 0x00000800011a7983 */ /* 0x001ea20000100a00 */
[----:B----4-:R-:W-:-:S02]  /*b8ac0*/  IMAD.MOV.U32 R14, RZ, RZ, R3 ;  /* 0x000000ffff0e7224 */ /* 0x010fc400078e0003 */
[----:B------:R-:W-:Y:S02]  /*b8ad0*/  IMAD.MOV.U32 R15, RZ, RZ, R2 ;  /* 0x000000ffff0f7224 */ /* 0x000fe400078e0002 */
[----:B------:R-:W-:Y:S02]  /*b8ae0*/  IMAD.MOV.U32 R3, RZ, RZ, R18 ;  /* 0x000000ffff037224 */ /* 0x000fe400078e0012 */
[----:B------:R-:W-:Y:S01]  /*b8af0*/  IMAD.MOV.U32 R2, RZ, RZ, R19 ;  /* 0x000000ffff027224 */ /* 0x000fe200078e0013 */
        /* <DEDUP_REMOVED lines=8> */
[----:B------:R-:W2:Y:S01]  /*b8b80*/  LDL.LU R19, [R1+0x2cc] ;  /* 0x0002cc0001137983 */ /* 0x000ea20000300800 */
[----:B------:R-:W-:Y:S02]  /*b8b90*/  HMMA.16816.F32 R12, R20, R14, R8 ;  /* 0x0000000e140c723c */ /* 0x000fe40000001808 */
[----:B--2---:R0:W-:Y:S01]  /*b8ba0*/  STL.64 [R1+0x6d80], R18 ;  /* 0x006d801201007387 */ /* 0x0041e20000100a00 */
[----:B------:R-:W-:Y:S03]  /*b8bb0*/  STL.64 [R1+0x6d78], R16 ;  /* 0x006d781001007387 */ /* 0x000fe60000100a00 */
[----:B0-----:R-:W2:Y:S04]  /*b8bc0*/  LDL R18, [R1+0x58] ;  /* 0x0000580001127983 */ /* 0x001ea80000100800 */
[----:B------:R-:W2:Y:S01]  /*b8bd0*/  LDL R19, [R1+0x5c] ;  /* 0x00005c0001137983 */ /* 0x000ea20000100800 */
[----:B----4-:R0:W-:Y:S02]  /*b8be0*/  STL.64 [R1+0x6d50], R26 ;  /* 0x006d501a01007387 */ /* 0x0101e40000100a00 */
[----:B------:R1:W-:Y:S01]  /*b8bf0*/  STL.64 [R1+0x6d48], R24 ;  /* 0x006d481801007387 */ /* 0x0003e20000100a00 */
[----:B0-----:R-:W4:Y:S01]  /*b8c00*/  LDL R26, [R1+0x28] ;  /* 0x00002800011a7983 */ /* 0x001f220000100800 */
[----:B------:R-:W-:-:S02]  /*b8c10*/  IMAD.MOV.U32 R27, RZ, RZ, R0 ;  /* 0x000000ffff1b7224 */ /* 0x000fc400078e0000 */
[----:B------:R-:W2:Y:S03]  /*b8c20*/  LDL.LU R0, [R1+0x6df8] ;  /* 0x006df80001007983 */ /* 0x000ea60000300800 */
[----:B----4-:R0:W-:Y:S01]  /*b8c30*/  STL.64 [R1+0x6d88], R26 ;  /* 0x006d881a01007387 */ /* 0x0101e20000100a00 */
[----:B-1----:R-:W4:Y:S02]  /*b8c40*/  LDL.LU R24, [R1+0x680] ;  /* 0x0006800001187983 */ /* 0x002f240000300800 */
[----:B------:R-:W4:Y:S01]  /*b8c50*/  LDL.LU R25, [R1+0x684] ;  /* 0x0006840001197983 */ /* 0x000f220000300800 */
[----:B0-----:R-:W4:Y:S01]  /*b8c60*/  LDL.LU R26, [R1+0x688] ;  /* 0x00068800011a7983 */ /* 0x001f220000300800 */
[----:B------:R-:W4:Y:S02]  /*b8c70*/  LDL.LU R27, [R1+0x68c] ;  /* 0x00068c00011b7983 */ /* 0x000f240000300800 */
[----:B------:R-:W2:Y:S02]  /*b8c80*/  LDL.LU.64 R10, [R1+0x6df0] ;  /* 0x006df000010a7983 */ /* 0x000ea40000300a00 */
[----:B------:R-:W2:Y:S01]  /*b8c90*/  LDL.LU.64 R8, [R1+0x6de8] ;  /* 0x006de80001087983 */ /* 0x000ea20000300a00 */
        /* <DEDUP_REMOVED lines=18> */
[----:B------:R-:W3:Y:S11]  /*b8dc0*/  LDL.LU.64 R10, [R1+0x6da8] ;  /* 0x006da800010a7983 */ /* 0x000ef60000300a00 */
[----:B------:R-:W-:Y:S10]  /*b8dd0*/  @!UPT UIADD3 URZ, URZ, URZ, URZ ;  /* 0x0000003f3f3ff290 */ /* 0x000ff4000fffe03f */
[----:B------:R-:W-:Y:S01]  /*b8de0*/  STL.64 [R1+0x2f0], R12 ;  /* 0x0002f00c01007387 */ /* 0x000fe20000100a00 */
[----:B------:R0:W-:Y:S03]  /*b8df0*/  STL.64 [R1+0x2f8], R14 ;  /* 0x0002f80e01007387 */ /* 0x0001e60000100a00 */
[----:B0-----:R-:W2:Y:S01]  /*b8e00*/  LDL.LU.64 R14, [R1+0x6da0] ;  /* 0x006da000010e7983 */ /* 0x001ea20000300a00 */
[----:B------:R-:W2:Y:S01]  /*b8e10*/  LDL.LU.64 R12, [R1+0x6d98] ;  /* 0x006d9800010c7983 */ /* 0x000ea20000300a00 */
[C---:B---3--:R-:W-:Y:S02]  /*b8e20*/  HMMA.16816.F32 R8, R20.reuse, R10, R4 ;  /* 0x0000000a1408723c */ /* 0x048fe40000001804 */
[----:B------:R-:W2:Y:S06]  /*b8e30*/  LDL.LU.64 R6, [R1+0x6d90] ;  /* 0x006d900001067983 */ /* 0x000eac0000300a00 */
[C---:B--2---:R-:W-:Y:S01]  /*b8e40*/  HMMA.16816.F32 R4, R20.reuse, R6, R12 ;  /* 0x000000061404723c */ /* 0x044fe2000000180c */
[----:B------:R-:W2:Y:S11]  /*b8e50*/  LDL.LU R12, [R1+0x280] ;  /* 0x00028000010c7983 */ /* 0x000eb60000300800 */
[----:B------:R-:W-:Y:S03]  /*b8e60*/  @!UPT UIADD3 URZ, URZ, URZ, URZ ;  /* 0x0000003f3f3ff290 */ /* 0x000fe6000fffe03f */
[----:B------:R-:W-:Y:S02]  /*b8e70*/  STL.64 [R1+0x2e0], R8 ;  /* 0x0002e00801007387 */ /* 0x000fe40000100a00 */
[----:B------:R-:W-:Y:S06]  /*b8e80*/  STL.64 [R1+0x2e8], R10 ;  /* 0x0002e80a01007387 */ /* 0x000fec0000100a00 */
[----:B------:R-:W-:Y:S01]  /*b8e90*/  STL.64 [R1+0x2d0], R4 ;  /* 0x0002d00401007387 */ /* 0x000fe20000100a00 */
[----:B------:R-:W-:Y:S02]  /*b8ea0*/  STL.64 [R1+0x2d8], R6 ;  /* 0x0002d80601007387 */ /* 0x000fe40000100a00 */
[----:B------:R-:W2:Y:S02]  /*b8eb0*/  LDL.LU R13, [R1+0x284] ;  /* 0x00028400010d7983 */ /* 0x000ea40000300800 */
[----:B------:R-:W3:Y:S01]  /*b8ec0*/  LDL.LU R14, [R1+0x288] ;  /* 0x00028800010e7983 */ /* 0x000ee20000300800 */
[----:B------:R-:W3:Y:S04]  /*b8ed0*/  LDL.LU R15, [R1+0x28c] ;  /* 0x00028c00010f7983 */ /* 0x000ee80000300800 */
[----:B------:R-:W0:Y:S01]  /*b8ee0*/  LDSM.16.MT88.4 R4, [R0+0x2c280] ;  /* 0x02c280000004783b */ /* 0x000e220000004200 */
[C---:B----4-:R-:W-:Y:S03]  /*b8ef0*/  HMMA.16816.F32 R16, R20.reuse, R18, R24 ;  /* 0x000000121410723c */ /* 0x050fe60000001818 */
[----:B---3--:R-:W-:Y:S01]  /*b8f00*/  STL.64 [R1+0x6d60], R14 ;  /* 0x006d600e01007387 */ /* 0x008fe20000100a00 */
        /* <DEDUP_REMOVED lines=9> */
[----:B0-----:R0:W-:Y:S01]  /*b8fa0*/  STL.64 [R1+0x6c78], R6 ;  /* 0x006c780601007387 */ /* 0x0011e20000100a00 */
[----:B------:R-:W-:Y:S03]  /*b8fb0*/  STL.64 [R1+0x6c70], R4 ;  /* 0x006c700401007387 */ /* 0x000fe60000100a00 */
[----:B0-----:R-:W4:Y:S04]  /*b8fc0*/  LDL R6, [R1+0x48] ;  /* 0x0000480001067983 */ /* 0x001f280000100800 */
[----:B------:R-:W4:Y:S01]  /*b8fd0*/  LDL R7, [R1+0x4c] ;  /* 0x00004c0001077983 */ /* 0x000f220000100800 */
[----:B------:R-:W2:Y:S02]  /*b8fe0*/  LDL.LU.64 R26, [R1+0x6d88] ;  /* 0x006d8800011a7983 */ /* 0x000ea40000300a00 */
[----:B------:R-:W-:Y:S02]  /*b8ff0*/  STL.64 [R1+0x680], R16 ;  /* 0x0006801001007387 */ /* 0x000fe40000100a00 */
[----:B------:R0:W-:Y:S02]  /*b9000*/  STL.64 [R1+0x688], R18 ;  /* 0x0006881201007387 */ /* 0x0001e40000100a00 */
[----:B0-----:R-:W4:Y:S01]  /*b9010*/  LDL.LU.64 R18, [R1+0x6d80] ;  /* 0x006d800001127983 */ /* 0x001f220000300a00 */
[----:B------:R-:W4:Y:S02]  /*b9020*/  LDL.LU.64 R16, [R1+0x6d78] ;  /* 0x006d780001107983 */ /* 0x000f240000300a00 */
[----:B----4-:R-:W-:Y:S01]  /*b9030*/  HMMA.16816.F32 R20, R20, R6, R16 ;  /* 0x000000061414723c */ /* 0x010fe20000001810 */
[----:B------:R-:W2:Y:S01]  /*b9040*/  LDL.LU.64 R18, [R1+0x6d70] ;  /* 0x006d700001127983 */ /* 0x000ea20000300a00 */
[----:B------:R-:W2:Y:S11]  /*b9050*/  LDL.LU.64 R16, [R1+0x6d68] ;  /* 0x006d680001107983 */ /* 0x000eb60000300a00 */
[----:B------:R-:W-:Y:S10]  /*b9060*/  @!UPT UIADD3 URZ, URZ, URZ, URZ ;  /* 0x0000003f3f3ff290 */ /* 0x000ff4000fffe03f */
[----:B------:R-:W-:Y:S01]  /*b9070*/  STL.64 [R1+0x2c0], R20 ;  /* 0x0002c01401007387 */ /* 0x000fe20000100a00 */
[----:B------:R-:W-:Y:S02]  /*b9080*/  STL.64 [R1+0x2c8], R22 ;  /* 0x0002c81601007387 */ /* 0x000fe40000100a00 */
[----:B------:R0:W-:Y:S02]  /*b9090*/  STL.64 [R1+0x6c90], R6 ;  /* 0x006c900601007387 */ /* 0x0001e40000100a00 */
[----:B------:R-:W4:Y:S01]  /*b90a0*/  LDL.LU R4, [R1+0x290] ;  /* 0x0002900001047983 */ /* 0x000f220000300800 */
[----:B------:R-:W4:Y:S04]  /*b90b0*/  LDL.LU R5, [R1+0x294] ;  /* 0x0002940001057983 */ /* 0x000f280000300800 */
[----:B0-----:R-:W4:Y:S01]  /*b90c0*/  LDL.LU R6, [R1+0x298] ;  /* 0x0002980001067983 */ /* 0x001f220000300800 */
[----:B------:R-:W4:Y:S01]  /*b90d0*/  LDL.LU R7, [R1+0x29c] ;  /* 0x00029c0001077983 */ /* 0x000f220000300800 */
        /* <DEDUP_REMOVED lines=8> */
[----:B------:R-:W-:Y:S02]  /*b9160*/  IMAD.MOV.U32 R22, RZ, RZ, R29 ;  /* 0x000000ffff167224 */ /* 0x000fe400078e001d */
[----:B------:R-:W-:-:S07]  /*b9170*/  IMAD.MOV.U32 R23, RZ, RZ, R28 ;  /* 0x000000ffff177224 */ /* 0x000fce00078e001c */
[C---:B--2---:R-:W-:Y:S01]  /*b9180*/  HMMA.16816.F32 R20, R16.reuse, R22, R24 ;  /* 0x000000161014723c */ /* 0x044fe20000001818 */
[----:B------:R-:W4:Y:S11]  /*b9190*/  LDL.LU.64 R26, [R1+0x6d40] ;  /* 0x006d4000011a7983 */ /* 0x000f360000300a00 */
[----:B------:R-:W-:Y:S11]  /*b91a0*/  @!UPT UIADD3 URZ, URZ, URZ, URZ ;  /* 0x0000003f3f3ff290 */ /* 0x000ff6000fffe03f */
[----:B------:R-:W-:Y:S01]  /*b91b0*/  STL.64 [R1+0x2a0], R20 ;  /* 0x0002a01401007387 */ /* 0x000fe20000100a00 */
[----:B------:R0:W-:Y:S03]  /*b91c0*/  STL.64 [R1+0x2a8], R22 ;  /* 0x0002a81601007387 */ /* 0x0001e60000100a00 */
        /* <DEDUP_REMOVED lines=8> */
[----:B------:R0:W-:Y:S02]  /*b9250*/  STL.64 [R1+0x290], R4 ;  /* 0x0002900401007387 */ /* 0x0001e40000100a00 */
[----:B------:R1:W-:Y:S02]  /*b9260*/  STL.64 [R1+0x298], R6 ;  /* 0x0002980601007387 */ /* 0x0003e40000100a00 */
[----:B0-----:R-:W-:Y:S02]  /*b9270*/  IMAD.MOV.U32 R5, RZ, RZ, R26 ;  /* 0x000000ffff057224 */ /* 0x001fe400078e001a */
[----:B------:R-:W-:Y:S02]  /*b9280*/  IMAD.MOV.U32 R4, RZ, RZ, R27 ;  /* 0x000000ffff047224 */ /* 0x000fe400078e001b */
[----:B------:R-:W4:Y:S03]  /*b9290*/  LDL.LU.64 R26, [R1+0x6d38] ;  /* 0x006d3800011a7983 */ /* 0x000f260000300a00 */
[----:B------:R-:W-:Y:S02]  /*b92a0*/  STL.64 [R1+0x6ce0], R4 ;  /* 0x006ce00401007387 */ /* 0x000fe40000100a00 */
[----:B-1----:R-:W2:Y:S01]  /*b92b0*/  LDL.64 R6, [R1+0xb8] ;  /* 0x0000b80001067983 */ /* 0x002ea20000100a00 */
[----:B----4-:R-:W-:Y:S01]  /*b92c0*/  HMMA.16816.F32 R12, R16, R26, R12 ;  /* 0x0000001a100c723c */ /* 0x010fe2000000180c */
[----:B--2---:R0:W-:Y:S02]  /*b92d0*/  STL.64 [R1+0x6cf0], R6 ;  /* 0x006cf00601007387 */ /* 0x0041e40000100a00 */
[----:B0-----:R-:W-:-:S02]  /*b92e0*/  IMAD.MOV.U32 R6, RZ, RZ, R3 ;  /* 0x000000ffff067224 */ /* 0x001fc400078e0003 */
[----:B------:R-:W-:-:S05]  /*b92f0*/  IMAD.MOV.U32 R7, RZ, RZ, R2 ;  /* 0x000000ffff077224 */ /* 0x000fca00078e0002 */
[----:B------:R0:W-:Y:S01]  /*b9300*/  STL.64 [R1+0x6d08], R6 ;  /* 0x006d080601007387 */ /* 0x0001e20000100a00 */
[----:B------:R-:W2:Y:S02]  /*b9310*/  LDL.LU R4, [R1+0x250] ;  /* 0x0002500001047983 */ /* 0x000ea40000300800 */
[----:B------:R-:W2:Y:S01]  /*b9320*/  LDL.LU R5, [R1+0x254] ;  /* 0x0002540001057983 */ /* 0x000ea20000300800 */
[----:B0-----:R-:W2:Y:S01]  /*b9330*/  LDL.LU R6, [R1+0x258] ;  /* 0x0002580001067983 */ /* 0x001ea20000300800 */
[----:B------:R-:W2:Y:S08]  /*b9340*/  LDL.LU R7, [R1+0x25c] ;  /* 0x00025c0001077983 */ /* 0x000eb00000300800 */
        /* <DEDUP_REMOVED lines=13> */
[----:B0-----:R-:W4:Y:S04]  /*b9420*/  LDL.64 R14, [R1+0x98] ;  /* 0x00009800010e7983 */ /* 0x001f280000100a00 */
[----:B----4-:R0:W-:Y:S01]  /*b9430*/  STL.64 [R1+0x6ce8], R14 ;  /* 0x006ce80e01007387 */ /* 0x0101e20000100a00 */
[----:B-1----:R-:W4:Y:S02]  /*b9440*/  LDL.LU R12, [R1+0x660] ;  /* 0x00066000010c7983 */ /* 0x002f240000300800 */
[----:B------:R-:W4:Y:S01]  /*b9450*/  LDL.LU R13, [R1+0x664] ;  /* 0x00066400010d7983 */ /* 0x000f220000300800 */
[----:B0-----:R-:W2:Y:S01]  /*b9460*/  LDL.LU R14, [R1+0x668] ;  /* 0x00066800010e7983 */ /* 0x001ea20000300800 */
[----:B------:R-:W2:Y:S01]  /*b9470*/  LDL.LU R15, [R1+0x66c] ;  /* 0x00066c00010f7983 */ /* 0x000ea20000300800 */
[C---:B---3--:R-:W-:Y:S02]  /*b9480*/  HMMA.16816.F32 R20, R16.reuse, R10, R20 ;  /* 0x0000000a1014723c */ /* 0x048fe40000001814 */
[----:B--2---:R-:W-:Y:S01]  /*b9490*/  STL.64 [R1+0x6d00], R14 ;  /* 0x006d000e01007387 */ /* 0x004fe20000100a00 */
[----:B----4-:R0:W-:Y:S03]  /*b94a0*/  STL.64 [R1+0x6cf8], R12 ;  /* 0x006cf80c01007387 */ /* 0x0101e60000100a00 */
        /* <DEDUP_REMOVED lines=8> */
[----:B------:R-:W-:Y:S02]  /*b9530*/  STL.64 [R1+0x6c08], R10 ;  /* 0x006c080a01007387 */ /* 0x000fe40000100a00 */
[----:B------:R0:W-:Y:S02]  /*b9540*/  STL.64 [R1+0x6c00], R8 ;  /* 0x006c000801007387 */ /* 0x0001e40000100a00 */
        /* <DEDUP_REMOVED lines=12> */
[----:B------:R-:W0:Y:S01]  /*b9610*/  LDSM.16.MT88.4 R20, [R0+0x2c300] ;  /* 0x02c300000014783b */ /* 0x000e220000004200 */
[----:B------:R1:W-:Y:S02]  /*b9620*/  STL.64 [R1+0x6c28], R26 ;  /* 0x006c281a01007387 */ /* 0x0003e40000100a00 */
[----:B------:R-:W-:Y:S01]  /*b9630*/  STL.64 [R1+0x6c20], R24 ;  /* 0x006c201801007387 */ /* 0x000fe20000100a00 */
[----:B-1----:R-:W3:Y:S04]  /*b9640*/  LDL.64 R26, [R1+0xa8] ;  /* 0x0000a800011a7983 */ /* 0x002ee80000100a00 */
[----:B0-----:R-:W-:Y:S01]  /*b9650*/  STL.64 [R1+0x6b48], R22 ;  /* 0x006b481601007387 */ /* 0x001fe20000100a00 */
        /* <DEDUP_REMOVED lines=12> */
[C---:B--2---:R-:W-:Y:S11]  /*b9720*/  HMMA.16816.F32 R12, R16.reuse, R6, R12 ;  /* 0x00000006100c723c */ /* 0x044ff6000000180c */
[----:B------:R-:W-:Y:S11]  /*b9730*/  @!UPT UIADD3 URZ, URZ, URZ, URZ ;  /* 0x0000003f3f3ff290 */ /* 0x000ff6000fffe03f */
[----:B------:R-:W-:Y:S01]  /*b9740*/  @!UPT UIADD3 URZ, URZ, URZ, URZ ;  /* 0x0000003f3f3ff290 */ /* 0x000fe2000fffe03f */
[----:B------:R-:W-:Y:S01]  /*b9750*/  STL.64 [R1+0x660], R12 ;  /* 0x0006600c01007387 */ /* 0x000fe20000100a00 */
[----:B------:R0:W-:Y:S03]  /*b9760*/  STL.64 [R1+0x668], R14 ;  /* 0x0006680e01007387 */ /* 0x0001e60000100a00 */
[----:B0-----:R-:W4:Y:S01]  /*b9770*/  LDL.LU.64 R14, [R1+0x6ce8] ;  /* 0x006ce800010e7983 */ /* 0x001f220000300a00 */
[C---:B---3--:R-:W-:Y:S01]  /*b9780*/  HMMA.16816.F32 R20, R16.reuse, R26, R20 ;  /* 0x0000001a1014723c */ /* 0x048fe20000001814 */
[----:B------:R-:W-:Y:S02]  /*b9790*/  IMAD.MOV.U32 R3, RZ, RZ, R7 ;  /* 0x000000ffff037224 */ /* 0x000fe400078e0007 */
[----:B------:R-:W-:Y:S02]  /*b97a0*/  IMAD.MOV.U32 R28, RZ, RZ, R6 ;  /* 0x000000ffff1c7224 */ /* 0x000fe400078e0006 */
[----:B------:R-:W-:Y:S01]  /*b97b0*/  IMAD.MOV.U32 R29, RZ, RZ, R27 ;  /* 0x000000ffff1d7224 */ /* 0x000fe200078e001b */
[----:B------:R-:W2:Y:S01]  /*b97c0*/  LDL.LU.64 R4, [R1+0x6ce0] ;  /* 0x006ce00001047983 */ /* 0x000ea20000300a00 */
[----:B------:R-:W-:Y:S02]  /*b97d0*/  STL [R1+0x6bdc], R3 ;  /* 0x006bdc0301007387 */ /* 0x000fe40000100800 */
[----:B------:R-:W-:Y:S01]  /*b97e0*/  STL [R1+0x6bd8], R28 ;  /* 0x006bd81c01007387 */ /* 0x000fe20000100800 */
[----:B------:R-:W-:Y:S11]  /*b97f0*/  STL [R1+0x6be0], R29 ;  /* 0x006be01d01007387 */ /* 0x000ff60000100800 */
[----:B------:R-:W-:Y:S02]  /*b9800*/  @!UPT UIADD3 URZ, URZ, URZ, URZ ;  /* 0x0000003f3f3ff290 */ /* 0x000fe4000fffe03f */
[----:B------:R-:W-:Y:S01]  /*b9810*/  STL.64 [R1+0x650], R20 ;  /* 0x0006501401007387 */ /* 0x000fe20000100a00 */
[----:B------:R-:W-:Y:S01]  /*b9820*/  STL.64 [R1+0x658], R22 ;  /* 0x0006581601007387 */ /* 0x000fe20000100a00 */
[----:B----4-:R-:W-:Y:S11]  /*b9830*/  HMMA.16816.F32 R8, R16, R14, R8 ;  /* 0x0000000e1008723c */ /* 0x010ff60000001808 */
[----:B------:R-:W-:Y:S11]  /*b9840*/  @!UPT UIADD3 URZ, URZ, URZ, URZ ;  /* 0x0000003f3f3ff290 */ /* 0x000ff6000fffe03f */
[----:B------:R-:W-:Y:S01]  /*b9850*/  @!UPT UIADD3 URZ, URZ, URZ, URZ ;  /* 0x0000003f3f3ff290 */ /* 0x000fe2000fffe03f */
[----:B------:R0:W-:Y:S01]  /*b9860*/  STL.64 [R1+0x640], R8 ;  /* 0x0006400801007387 */ /* 0x0001e20000100a00 */
[----:B------:R1:W-:Y:S03]  /*b9870*/  STL.64 [R1+0x648], R10 ;  /* 0x0006480a01007387 */ /* 0x0003e60000100a00 */
        /* <DEDUP_REMOVED lines=9> */
[----:B------:R-:W3:Y:S01]  /*b9910*/  LDL.LU R13, [R1+0x5c4] ;  /* 0x0005c400010d7983 */ /* 0x000ee20000300800 */
[----:B------:R-:W4:Y:S01]  /*b9920*/  LDL.LU R14, [R1+0x5c8] ;  /* 0x0005c800010e7983 */ /* 0x000f220000300800 */
[----:B------:R-:W4:Y:S02]  /*b9930*/  LDL.LU R15, [R1+0x5cc] ;  /* 0x0005cc00010f7983 */ /* 0x000f240000300800 */
[----:B--2---:R-:W-:-:S02]  /*b9940*/  IMAD.MOV.U32 R26, RZ, RZ, R5 ;  /* 0x000000ffff1a7224 */ /* 0x004fc400078e0005 */
[----:B------:R-:W-:Y:S01]  /*b9950*/  IMAD.MOV.U32 R27, RZ, RZ, R4 ;  /* 0x000000ffff1b7224 */ /* 0x000fe200078e0004 */
[----:B----4-:R-:W-:Y:S01]  /*b9960*/  STL.64 [R1+0x6c48], R14 ;  /* 0x006c480e01007387 */ /* 0x010fe20000100a00 */
[----:B---3--:R-:W-:Y:S03]  /*b9970*/  STL.64 [R1+0x6c40], R12 ;  /* 0x006c400c01007387 */ /* 0x008fe60000100a00 */
[----:B------:R-:W-:Y:S02]  /*b9980*/  STL.64 [R1+0x6c50], R26 ;  /* 0x006c501a01007387 */ /* 0x000fe40000100a00 */
[----:B0-----:R-:W2:Y:S01]  /*b9990*/  LDL.LU R8, [R1+0x5d0] ;  /* 0x0005d00001087983 */ /* 0x001ea20000300800 */
[----:B------:R-:W2:Y:S01]  /*b99a0*/  LDL.LU R9, [R1+0x5d4] ;  /* 0x0005d40001097983 */ /* 0x000ea20000300800 */
[----:B------:R-:W3:Y:S02]  /*b99b0*/  LDL.LU R10, [R1+0x5d8] ;  /* 0x0005d800010a7983 */ /* 0x000ee40000300800 */
[----:B------:R-:W3:Y:S02]  /*b99c0*/  LDL.LU R11, [R1+0x5dc] ;  /* 0x0005dc00010b7983 */ /* 0x000ee40000300800 */
[----:B------:R-:W4:Y:S01]  /*b99d0*/  LDL.LU R20, [R1+0x600] ;  /* 0x0006000001147983 */ /* 0x000f220000300800 */
[----:B------:R-:W4:Y:S01]  /*b99e0*/  LDL.LU R21, [R1+0x604] ;  /* 0x0006040001157983 */ /* 0x000f220000300800 */
[----:B------:R-:W2:Y:S02]  /*b99f0*/  LDL.LU R22, [R1+0x608] ;  /* 0x0006080001167983 */ /* 0x000ea40000300800 */
[----:B------:R-:W2:Y:S02]  /*b9a00*/  LDL.LU R23, [R1+0x60c] ;  /* 0x00060c0001177983 */ /* 0x000ea40000300800 */
[----:B--2---:R0:W-:Y:S01]  /*b9a10*/  STL.64 [R1+0x6ca0], R22 ;  /* 0x006ca01601007387 */ /* 0x0041e20000100a00 */
[----:B----4-:R-:W-:Y:S03]  /*b9a20*/  STL.64 [R1+0x6c98], R20 ;  /* 0x006c981401007387 */ /* 0x010fe60000100a00 */
[----:B0-----:R-:W2:Y:S04]  /*b9a30*/  LDL.64 R22, [R1+0x68] ;  /* 0x0000680001167983 */ /* 0x001ea80000100a00 */
[----:B--2---:R0:W-:Y:S04]  /*b9a40*/  STL.64 [R1+0x6cb0], R22 ;  /* 0x006cb01601007387 */ /* 0x0041e80000100a00 */
[----:B0-----:R-:W2:Y:S04]  /*b9a50*/  LDL R22, [R1+0x78] ;  /* 0x0000780001167983 */ /* 0x001ea80000100800 */
[----:B------:R-:W2:Y:S04]  /*b9a60*/  LDL R23, [R1+0x7c] ;  /* 0x00007c0001177983 */ /* 0x000ea80000100800 */
[----:B--2---:R0:W-:Y:S01]  /*b9a70*/  STL.64 [R1+0x6cc8], R22 ;  /* 0x006cc81601007387 */ /* 0x0041e20000100a00 */
[----:B------:R-:W2:Y:S03]  /*b9a80*/  LDL.64 R6, [R1+0x58] ;  /* 0x0000580001067983 */ /* 0x000ea60000100a00 */
[----:B0-----:R-:W4:Y:S04]  /*b9a90*/  LDL.64 R22, [R1+0x88] ;  /* 0x0000880001167983 */ /* 0x001f280000100a00 */
        /* <DEDUP_REMOVED lines=18> */
[----:B------:R1:W-:Y:S02]  /*b9bc0*/  STL.64 [R1+0x6c58], R8 ;  /* 0x006c580801007387 */ /* 0x0003e40000100a00 */
[----:B------:R-:W2:Y:S02]  /*b9bd0*/  LDL R14, [R1+0x18] ;  /* 0x00001800010e7983 */ /* 0x000ea40000100800 */
[----:B------:R-:W2:Y:S02]  /*b9be0*/  LDL R15, [R1+0x1c] ;  /* 0x00001c00010f7983 */ /* 0x000ea40000100800 */
[----:B--2---:R-:W-:Y:S01]  /*b9bf0*/  STL.64 [R1+0x6c68], R14 ;  /* 0x006c680e01007387 */ /* 0x004fe20000100a00 */
[----:B0-----:R-:W2:Y:S02]  /*b9c00*/  LDL R10, [R1+0x28] ;  /* 0x00002800010a7983 */ /* 0x001ea40000100800 */
[----:B------:R-:W2:Y:S02]  /*b9c10*/  LDL R11, [R1+0x2c] ;  /* 0x00002c00010b7983 */ /* 0x000ea40000100800 */
[----:B-1----:R-:W3:Y:S01]  /*b9c20*/  LDL R9, [R1+0x8f0] ;  /* 0x0008f00001097983 */ /* 0x002ee20000100800 */
[----:B----4-:R-:W-:Y:S01]  /*b9c30*/  HMMA.16816.F32 R4, R16, R22, R4 ;  /* 0x000000161004723c */ /* 0x010fe20000001804 */
[----:B------:R-:W-:-:S02]  /*b9c40*/  IMAD.MOV.U32 R3, RZ, RZ, R22 ;  /* 0x000000ffff037224 */ /* 0x000fc400078e0016 */
[----:B------:R-:W-:Y:S01]  /*b9c50*/  IMAD.MOV.U32 R28, RZ, RZ, R23 ;  /* 0x000000ffff1c7224 */ /* 0x000fe200078e0017 */
[----:B--2---:R-:W-:Y:S01]  /*b9c60*/  STL.64 [R1+0x6c88], R10 ;  /* 0x006c880a01007387 */ /* 0x004fe20000100a00 */
[----:B---3--:R0:W-:Y:S02]  /*b9c70*/  STL [R1+0x6c80], R9 ;  /* 0x006c800901007387 */ /* 0x0081e40000100800 */
[----:B------:R-:W2:Y:S01]  /*b9c80*/  LDL.LU R8, [R1+0x240] ;  /* 0x0002400001087983 */ /* 0x000ea20000300800 */
[----:B0-----:R-:W2:Y:S01]  /*b9c90*/  LDL.LU R9, [R1+0x244] ;  /* 0x0002440001097983 */ /* 0x001ea20000300800 */
[----:B------:R-:W2:Y:S02]  /*b9ca0*/  LDL.LU R10, [R1+0x248] ;  /* 0x00024800010a7983 */ /* 0x000ea40000300800 */
[----:B------:R-:W2:Y:S02]  /*b9cb0*/  LDL.LU R11, [R1+0x24c] ;  /* 0x00024c00010b7983 */ /* 0x000ea40000300800 */
[----:B------:R-:W3:Y:S01]  /*b9cc0*/  LDL.LU R12, [R1+0x5f0] ;  /* 0x0005f000010c7983 */ /* 0x000ee20000300800 */
[----:B------:R-:W3:Y:S01]  /*b9cd0*/  LDL.LU R13, [R1+0x5f4] ;  /* 0x0005f400010d7983 */ /* 0x000ee20000300800 */
[----:B------:R-:W3:Y:S02]  /*b9ce0*/  LDL.LU R14, [R1+0x5f8] ;  /* 0x0005f800010e7983 */ /* 0x000ee40000300800 */
[----:B------:R-:W3:Y:S02]  /*b9cf0*/  LDL.LU R15, [R1+0x5fc] ;  /* 0x0005fc00010f7983 */ /* 0x000ee40000300800 */
[----:B------:R-:W4:Y:S01]  /*b9d00*/  LDL.LU R24, [R1+0x5e0] ;  /* 0x0005e00001187983 */ /* 0x000f220000300800 */
[----:B------:R-:W4:Y:S01]  /*b9d10*/  LDL.LU R25, [R1+0x5e4] ;  /* 0x0005e40001197983 */ /* 0x000f220000300800 */
[----:B------:R-:W4:Y:S02]  /*b9d20*/  LDL.LU R26, [R1+0x5e8] ;  /* 0x0005e800011a7983 */ /* 0x000f240000300800 */
[----:B------:R-:W4:Y:S02]  /*b9d30*/  LDL.LU R27, [R1+0x5ec] ;  /* 0x0005ec00011b7983 */ /* 0x000f240000300800 */
[----:B------:R-:W-:Y:S01]  /*b9d40*/  STL [R1+0x6be4], R2 ;  /* 0x006be40201007387 */ /* 0x000fe20000100800 */
        /* <DEDUP_REMOVED lines=25> */
[----:B------:R-:W-:Y:S02]  /*b9ee0*/  STL.64 [R1+0x608], R22 ;  /* 0x0006081601007387 */ /* 0x000fe40000100a00 */
[----:B0-----:R-:W-:Y:S02]  /*b9ef0*/  IMAD.MOV.U32 R21, RZ, RZ, R6 ;  /* 0x000000ffff157224 */ /* 0x001fe400078e0006 */
[----:B------:R-:W-:Y:S02]  /*b9f00*/  IMAD.MOV.U32 R20, RZ, RZ, R7 ;  /* 0x000000ffff147224 */ /* 0x000fe400078e0007 */
[----:B------:R-:W2:Y:S03]  /*b9f10*/  LDL.LU.64 R6, [R1+0x6c90] ;  /* 0x006c900001067983 */ /* 0x000ea60000300a00 */
        /* <DEDUP_REMOVED lines=12> */
[----:B------:R-:W3:Y:S01]  /*b9fe0*/  LDL.LU.64 R10, [R1+0x6c88] ;  /* 0x006c8800010a7983 */ /* 0x000ee20000300a00 */
[----:B------:R-:W2:Y:S02]  /*b9ff0*/  LDL.LU R9, [R1+0x6c80] ;  /* 0x006c800001097983 */ /* 0x000ea40000300800 */
[----:B------:R-:W3:Y:S02]  /*ba000*/  LDL.LU.64 R6, [R1+0x6c78] ;  /* 0x006c780001067983 */ /* 0x000ee40000300a00 */
[----:B------:R-:W3:Y:S07]  /*ba010*/  LDL.LU.64 R4, [R1+0x6c70] ;  /* 0x006c700001047983 */ /* 0x000eee0000300a00 */
[----:B------:R-:W-:Y:S01]  /*ba020*/  STL.64 [R1+0x240], R16 ;  /* 0x0002401001007387 */ /* 0x000fe20000100a00 */
[----:B------:R-:W-:Y:S03]  /*ba030*/  STL.64 [R1+0x248], R18 ;  /* 0x0002481201007387 */ /* 0x000fe60000100a00 */
[----:B--2---:R-:W0:Y:S04]  /*ba040*/  LDSM.16.MT88.4 R16, [R9+0x2c380] ;  /* 0x02c380000910783b */ /* 0x004e280000004200 */
[----:B0-----:R0:W-:Y:S01]  /*ba050*/  STL.64 [R1+0x6a20], R18 ;  /* 0x006a201201007387 */ /* 0x0011e20000100a00 */
[----:B------:R-:W-:Y:S03]  /*ba060*/  STL.64 [R1+0x6a18], R16 ;  /* 0x006a181001007387 */ /* 0x000fe60000100a00 */
[----:B0-----:R-:W2:Y:S01]  /*ba070*/  LDL.64 R18, [R1+0x48] ;  /* 0x0000480001127983 */ /* 0x001ea20000100a00 */
[C---:B---3--:R-:W-:Y:S03]  /*ba080*/  HMMA.16816.F32 R8, R4.reuse, R10, R12 ;  /* 0x0000000a0408723c */ /* 0x048fe6000000180c */
[----:B--2---:R0:W-:Y:S04]  /*ba090*/  STL.64 [R1+0x6b50], R18 ;  /* 0x006b501201007387 */ /* 0x0041e80000100a00 */
[----:B0-----:R-:W2:Y:S01]  /*ba0a0*/  LDL.64 R18, [R1+0xc8] ;  /* 0x0000c80001127983 */ /* 0x001ea20000100a00 */
[----:B------:R-:W4:Y:S11]  /*ba0b0*/  LDL.LU.64 R14, [R1+0x6c68] ;  /* 0x006c6800010e7983 */ /* 0x000f360000300a00 */
[----:B------:R-:W-:Y:S04]  /*ba0c0*/  @!UPT UIADD3 URZ, URZ, URZ, URZ ;  /* 0x0000003f3f3ff290 */ /* 0x000fe8000fffe03f */
[----:B------:R-:W-:Y:S02]  /*ba0d0*/  STL.64 [R1+0x5f0], R8 ;  /* 0x0005f00801007387 */ /* 0x000fe40000100a00 */
[----:B------:R0:W-:Y:S02]  /*ba0e0*/  STL.64 [R1+0x5f8], R10 ;  /* 0x0005f80a01007387 */ /* 0x0001e40000100a00 */
[----:B0-----:R-:W3:Y:S01]  /*ba0f0*/  LDL.LU.64 R10, [R1+0x6c60] ;  /* 0x006c6000010a7983 */ /* 0x001ee20000300a00 */
[----:B------:R-:W3:Y:S01]  /*ba100*/  LDL.LU.64 R8, [R1+0x6c58] ;  /* 0x006c580001087983 */ /* 0x000ee20000300a00 */
[C---:B----4-:R-:W-:Y:S02]  /*ba110*/  HMMA.16816.F32 R12, R4.reuse, R14, R24 ;  /* 0x0000000e040c723c */ /* 0x050fe40000001818 */
        /* <DEDUP_REMOVED lines=30> */
[----:B0-----:R-:W4:Y:S01]  /*ba300*/  LDL.LU R12, [R1+0x580] ;  /* 0x00058000010c7983 */ /* 0x001f220000300800 */
[----:B------:R-:W4:Y:S02]  /*ba310*/  LDL.LU R13, [R1+0x584] ;  /* 0x00058400010d7983 */ /* 0x000f240000300800 */
[----:B------:R-:W4:Y:S02]  /*ba320*/  LDL.LU R14, [R1+0x588] ;  /* 0x00058800010e7983 */ /* 0x000f240000300800 */
[----:B------:R-:W4:Y:S01]  /*ba330*/  LDL.LU R15, [R1+0x58c] ;  /* 0x00058c00010f7983 */ /* 0x000f220000300800 */
[----:B---3--:R-:W-:Y:S11]  /*ba340*/  HMMA.16816.F32 R20, R4, R10, R20 ;  /* 0x0000000a0414723c */ /* 0x008ff60000001814 */
[----:B------:R-:W-:Y:S11]  /*ba350*/  @!UPT UIADD3 URZ, URZ, URZ, URZ ;  /* 0x0000003f3f3ff290 */ /* 0x000ff6000fffe03f */
[----:B------:R-:W-:Y:S01]  /*ba360*/  @!UPT UIADD3 URZ, URZ, URZ, URZ ;  /* 0x0000003f3f3ff290 */ /* 0x000fe2000fffe03f */
[----:B------:R-:W-:Y:S01]  /*ba370*/  STL.64 [R1+0x5a0], R20 ;  /* 0x0005a01401007387 */ /* 0x000fe20000100a00 */
[----:B------:R0:W-:Y:S03]  /*ba380*/  STL.64 [R1+0x5a8], R22 ;  /* 0x0005a81601007387 */ /* 0x0001e60000100a00 */
[----:B0-----:R-:W3:Y:S01]  /*ba390*/  LDL.LU.64 R22, [R1+0x6bf8] ;  /* 0x006bf80001167983 */ /* 0x001ee20000300a00 */
[----:B------:R-:W3:Y:S02]  /*ba3a0*/  LDL.LU.64 R20, [R1+0x6bf0] ;  /* 0x006bf00001147983 */ /* 0x000ee40000300a00 */
[----:B------:R0:W-:Y:S02]  /*ba3b0*/  STL.64 [R1+0x6af8], R10 ;  /* 0x006af80a01007387 */ /* 0x0001e40000100a00 */
[----:B--2---:R3:W-:Y:S02]  /*ba3c0*/  STL.64 [R1+0x6af0], R8 ;  /* 0x006af00801007387 */ /* 0x0047e40000100a00 */
[----:B0-----:R-:W-:-:S02]  /*ba3d0*/  IMAD.MOV.U32 R10, RZ, RZ, R25 ;  /* 0x000000ffff0a7224 */ /* 0x001fc400078e0019 */
[----:B------:R-:W-:-:S07]  /*ba3e0*/  IMAD.MOV.U32 R11, RZ, RZ, R24 ;  /* 0x000000ffff0b7224 */ /* 0x000fce00078e0018 */
[C---:B---3--:R-:W-:Y:S01]  /*ba3f0*/  HMMA.16816.F32 R8, R4.reuse, R10, R20 ;  /* 0x0000000a0408723c */ /* 0x048fe20000001814 */
[----:B------:R-:W2:Y:S01]  /*ba400*/  LDL.LU.64 R20, [R1+0x6be8] ;  /* 0x006be80001147983 */ /* 0x000ea20000300a00 */
[----:B------:R-:W-:Y:S11]  /*ba410*/  IMAD.MOV.U32 R25, RZ, RZ, R18 ;  /* 0x000000ffff197224 */ /* 0x000ff600078e0012 */
[----:B------:R-:W-:Y:S10]  /*ba420*/  @!UPT UIADD3 URZ, URZ, URZ, URZ ;  /* 0x0000003f3f3ff290 */ /* 0x000ff4000fffe03f */
[----:B------:R-:W-:Y:S01]  /*ba430*/  STL.64 [R1+0x590], R8 ;  /* 0x0005900801007387 */ /* 0x000fe20000100a00 */
[----:B------:R4:W-:Y:S02]  /*ba440*/  STL.64 [R1+0x598], R10 ;  /* 0x0005980a01007387 */ /* 0x0009e40000100a00 */
[----:B----4-:R-:W-:Y:S01]  /*ba450*/  HMMA.16816.F32 R8, R4, R18, R12 ;  /* 0x000000120408723c */ /* 0x010fe2000000180c */
[----:B------:R-:W-:-:S06]  /*ba460*/  IMAD.MOV.U32 R24, RZ, RZ, R19 ;  /* 0x000000ffff187224 */ /* 0x000fcc00078e0013 */
[----:B------:R-:W-:Y:S02]  /*ba470*/  IMAD.MOV.U32 R14, RZ, RZ, R3 ;  /* 0x000000ffff0e7224 */ /* 0x000fe400078e0003 */
[----:B------:R-:W-:Y:S11]  /*ba480*/  IMAD.MOV.U32 R15, RZ, RZ, R28 ;  /* 0x000000ffff0f7224 */ /* 0x000ff600078e001c */
[----:B------:R-:W-:Y:S03]  /*ba490*/  @!UPT UIADD3 URZ, URZ, URZ, URZ ;  /* 0x0000003f3f3ff290 */ /* 0x000fe6000fffe03f */
[----:B------:R-:W-:Y:S01]  /*ba4a0*/  STL.64 [R1+0x580], R8 ;  /* 0x0005800801007387 */ /* 0x000fe20000100a00 */
[----:B------:R-:W-:Y:S02]  /*ba4b0*/  STL.64 [R1+0x588], R10 ;  /* 0x0005880a01007387 */ /* 0x000fe40000100a00 */
[----:B--2---:R-:W-:Y:S02]  /*ba4c0*/  IMAD.MOV.U32 R18, RZ, RZ, R21 ;  /* 0x000000ffff127224 */ /* 0x004fe400078e0015 */
[----:B------:R-:W-:-:S05]  /*ba4d0*/  IMAD.MOV.U32 R19, RZ, RZ, R20 ;  /* 0x000000ffff137224 */ /* 0x000fca00078e0014 */
[----:B------:R0:W-:Y:S01]  /*ba4e0*/  STL.64 [R1+0x6b68], R18 ;  /* 0x006b681201007387 */ /* 0x0001e20000100a00 */
[----:B------:R-:W2:Y:S02]  /*ba4f0*/  LDL.LU R20, [R1+0x230] ;  /* 0x0002300001147983 */ /* 0x000ea40000300800 */
[----:B------:R-:W2:Y:S02]  /*ba500*/  LDL.LU R21, [R1+0x234] ;  /* 0x0002340001157983 */ /* 0x000ea40000300800 */
[----:B------:R-:W3:Y:S01]  /*ba510*/  LDL.LU R22, [R1+0x238] ;  /* 0x0002380001167983 */ /* 0x000ee20000300800 */
[----:B------:R-:W3:Y:S01]  /*ba520*/  LDL.LU R23, [R1+0x23c] ;  /* 0x00023c0001177983 */ /* 0x000ee20000300800 */
[----:B0-----:R-:W-:Y:S02]  /*ba530*/  IMAD.MOV.U32 R18, RZ, RZ, R2 ;  /* 0x000000ffff127224 */ /* 0x001fe400078e0002 */
[----:B------:R-:W-:Y:S01]  /*ba540*/  IMAD.MOV.U32 R19, RZ, RZ, R29 ;  /* 0x000000ffff137224 */ /* 0x000fe200078e001d */
[----:B------:R-:W4:Y:S01]  /*ba550*/  LDL.LU R2, [R1+0x6be4] ;  /* 0x006be40001027983 */ /* 0x000f220000300800 */
[----:B------:R-:W2:Y:S02]  /*ba560*/  LDL.LU R29, [R1+0x6be0] ;  /* 0x006be000011d7983 */ /* 0x000ea40000300800 */
[----:B------:R-:W2:Y:S02]  /*ba570*/  LDL.LU R3, [R1+0x6bdc] ;  /* 0x006bdc0001037983 */ /* 0x000ea40000300800 */
[----:B------:R-:W2:Y:S01]  /*ba580*/  LDL.LU R28, [R1+0x6bd8] ;  /* 0x006bd800011c7983 */ /* 0x000ea20000300800 */
[----:B------:R0:W-:Y:S01]  /*ba590*/  STL.64 [R1+0x6b98], R14 ;  /* 0x006b980e01007387 */ /* 0x0001e20000100a00 */
[----:B------:R-:W2:Y:S02]  /*ba5a0*/  LDL.LU R12, [R1+0x550] ;  /* 0x00055000010c7983 */ /* 0x000ea40000300800 */
[----:B------:R-:W2:Y:S01]  /*ba5b0*/  LDL.LU R13, [R1+0x554] ;  /* 0x00055400010d7983 */ /* 0x000ea20000300800 */
[----:B0-----:R-:W2:Y:S01]  /*ba5c0*/  LDL.LU R14, [R1+0x558] ;  /* 0x00055800010e7983 */ /* 0x001ea20000300800 */
[----:B------:R-:W2:Y:S03]  /*ba5d0*/  LDL.LU R15, [R1+0x55c] ;  /* 0x00055c00010f7983 */ /* 0x000ea60000300800 */
[----:B--2---:R0:W-:Y:S01]  /*ba5e0*/  STL.64 [R1+0x6ba8], R14 ;  /* 0x006ba80e01007387 */ /* 0x0041e20000100a00 */
[----:B------:R-:W-:Y:S03]  /*ba5f0*/  STL.64 [R1+0x6ba0], R12 ;  /* 0x006ba00c01007387 */ /* 0x000fe60000100a00 */
[----:B0-----:R-:W2:Y:S01]  /*ba600*/  LDL R14, [R1+0xa8] ;  /* 0x0000a800010e7983 */ /* 0x001ea20000100800 */
[----:B------:R-:W-:-:S05]  /*ba610*/  IMAD.MOV.U32 R15, RZ, RZ, R29 ;  /* 0x000000ffff0f7224 */ /* 0x000fca00078e001d */
[----:B--2---:R-:W-:Y:S01]  /*ba620*/  STL.64 [R1+0x6bc0], R14 ;  /* 0x006bc00e01007387 */ /* 0x004fe20000100a00 */
        /* <DEDUP_REMOVED lines=22> */
[----:B------:R-:W2:Y:S01]  /*ba790*/  LDL.LU R23, [R1+0x51c] ;  /* 0x00051c0001177983 */ /* 0x000ea20000300800 */
[----:B------:R-:W3:Y:S01]  /*ba7a0*/  LDL.64 R18, [R1+0x78] ;  /* 0x0000780001127983 */ /* 0x000ee20000100a00 */
        /* <DEDUP_REMOVED lines=19> */
[----:B------:R-:W-:Y:S01]  /*ba8e0*/  STL.64 [R1+0x570], R12 ;  /* 0x0005700c01007387 */ /* 0x000fe20000100a00 */
        /* <DEDUP_REMOVED lines=8> */
[----:B0-----:R-:W2:Y:S01]  /*ba970*/  LDL.LU.64 R14, [R1+0x6ba8] ;  /* 0x006ba800010e7983 */ /* 0x001ea20000300a00 */
[----:B------:R-:W2:Y:S02]  /*ba980*/  LDL.LU.64 R12, [R1+0x6ba0] ;  /* 0x006ba000010c7983 */ /* 0x000ea40000300a00 */
[----:B----4-:R-:W-:Y:S02]  /*ba990*/  IMAD.MOV.U32 R26, RZ, RZ, R2 ;  /* 0x000000ffff1a7224 */ /* 0x010fe400078e0002 */
[----:B------:R-:W-:-:S07]  /*ba9a0*/  IMAD.MOV.U32 R27, RZ, RZ, R0 ;  /* 0x000000ffff1b7224 */ /* 0x000fce00078e0000 */
[C---:B--2---:R-:W-:Y:S01]  /*ba9b0*/  HMMA.16816.F32 R24, R4.reuse, R26, R12 ;  /* 0x0000001a0418723c */ /* 0x044fe2000000180c */
[----:B------:R-:W3:Y:S11]  /*ba9c0*/  LDL.LU.64 R14, [R1+0x6b98] ;  /* 0x006b9800010e7983 */ /* 0x000ef60000300a00 */
[----:B------:R-:W-:Y:S11]  /*ba9d0*/  @!UPT UIADD3 URZ, URZ, URZ, URZ ;  /* 0x0000003f3f3ff290 */ /* 0x000ff6000fffe03f */
[----:B------:R-:W-:Y:S01]  /*ba9e0*/  STL.64 [R1+0x550], R24 ;  /* 0x0005501801007387 */ /* 0x000fe20000100a00 */
[----:B------:R0:W-:Y:S03]  /*ba9f0*/  STL.64 [R1+0x558], R26 ;  /* 0x0005581a01007387 */ /* 0x0001e60000100a00 */
[----:B0-----:R-:W2:Y:S04]  /*baa00*/  LDL.LU.64 R26, [R1+0x8] ;  /* 0x00000800011a7983 */ /* 0x001ea80000300a00 */
[----:B--2---:R0:W-:Y:S04]  /*baa10*/  STL.64 [R1+0x6b20], R26 ;  /* 0x006b201a01007387 */ /* 0x0041e80000100a00 */
[----:B0-----:R-:W2:Y:S01]  /*baa20*/  LDL.LU.64 R26, [R1+0x18] ;  /* 0x00001800011a7983 */ /* 0x001ea20000300a00 */
[C---:B---3--:R-:W-:Y:S08]  /*baa30*/  HMMA.16816.F32 R8, R4.reuse, R14, R8 ;  /* 0x0000000e0408723c */ /* 0x048ff00000001808 */
[----:B------:R-:W-:Y:S01]  /*baa40*/  HMMA.16816.F32 R20, R4, R18, R20 ;  /* 0x000000120414723c */ /* 0x000fe20000001814 */
[----:B--2---:R0:W-:Y:S04]  /*baa50*/  STL.64 [R1+0x6b38], R26 ;  /* 0x006b381a01007387 */ /* 0x0041e80000100a00 */
[----:B0-----:R-:W2:Y:S01]  /*baa60*/  LDL.LU.64 R26, [R1+0x28] ;  /* 0x00002800011a7983 */ /* 0x001ea20000300a00 */
[----:B------:R-:W3:Y:S09]  /*baa70*/  LDL.LU R12, [R1+0x1f0] ;  /* 0x0001f000010c7983 */ /* 0x000ef20000300800 */
[----:B------:R-:W-:Y:S02]  /*baa80*/  STL.64 [R1+0x540], R8 ;  /* 0x0005400801007387 */ /* 0x000fe40000100a00 */
[----:B------:R-:W-:Y:S01]  /*baa90*/  STL.64 [R1+0x548], R10 ;  /* 0x0005480a01007387 */ /* 0x000fe20000100a00 */
[----:B------:R-:W3:Y:S01]  /*baaa0*/  LDL.LU R13, [R1+0x1f4] ;  /* 0x0001f400010d7983 */ /* 0x000ee20000300800 */
        /* <DEDUP_REMOVED lines=37> */
[----:B------:R0:W-:Y:S01]  /*bad00*/  STL.64 [R1+0x230], R4 ;  /* 0x0002300401007387 */ /* 0x0001e20000100a00 */
[----:B------:R1:W-:Y:S03]  /*bad10*/  STL.64 [R1+0x238], R6 ;  /* 0x0002380601007387 */ /* 0x0003e60000100a00 */
[----:B0-----:R-:W2:Y:S01]  /*bad20*/  LDL.LU R4, [R1+0x220] ;  /* 0x0002200001047983 */ /* 0x001ea20000300800 */
[----:B------:R-:W2:Y:S02]  /*bad30*/  LDL.LU R5, [R1+0x224] ;  /* 0x0002240001057983 */ /* 0x000ea40000300800 */
[----:B-1----:R-:W2:Y:S02]  /*bad40*/  LDL.LU R6, [R1+0x228] ;  /* 0x0002280001067983 */ /* 0x002ea40000300800 */
[----:B------:R-:W2:Y:S01]  /*bad50*/  LDL.LU R7, [R1+0x22c] ;  /* 0x00022c0001077983 */ /* 0x000ea20000300800 */
[----:B------:R0:W-:Y:S01]  /*bad60*/  STL.64 [R1+0x6a30], R18 ;  /* 0x006a301201007387 */ /* 0x0001e20000100a00 */
[----:B------:R-:W3:Y:S02]  /*bad70*/  LDL.LU R16, [R1+0x200] ;  /* 0x0002000001107983 */ /* 0x000ee40000300800 */
[----:B------:R-:W3:Y:S02]  /*bad80*/  LDL.LU R17, [R1+0x204] ;  /* 0x0002040001117983 */ /* 0x000ee40000300800 */
[----:B------:R-:W-:Y:S01]  /*bad90*/  IMAD.MOV.U32 R3, RZ, RZ, R27 ;  /* 0x000000ffff037224 */ /* 0x000fe200078e001b */
[----:B0-----:R-:W3:Y:S01]  /*bada0*/  LDL.LU R18, [R1+0x208] ;  /* 0x0002080001127983 */ /* 0x001ee20000300800 */
[----:B------:R-:W3:Y:S01]  /*badb0*/  LDL.LU R19, [R1+0x20c] ;  /* 0x00020c0001137983 */ /* 0x000ee20000300800 */
[C---:B--2---:R-:W-:Y:S11]  /*badc0*/  HMMA.16816.F32 R4, R20.reuse, R26, R4 ;  /* 0x0000001a1404723c */ /* 0x044ff60000001804 */
[----:B------:R-:W-:Y:S11]  /*badd0*/  @!UPT UIADD3 URZ, URZ, URZ, URZ ;  /* 0x0000003f3f3ff290 */ /* 0x000ff6000fffe03f */
[----:B------:R-:W-:Y:S01]  /*bade0*/  @!UPT UIADD3 URZ, URZ, URZ, URZ ;  /* 0x0000003f3f3ff290 */ /* 0x000fe2000fffe03f */
[----:B------:R0:W-:Y:S01]  /*badf0*/  STL.64 [R1+0x220], R4 ;  /* 0x0002200401007387 */ /* 0x0001e20000100a00 */
[----:B------:R1:W-:Y:S02]  /*bae00*/  STL.64 [R1+0x228], R6 ;  /* 0x0002280601007387 */ /* 0x0003e40000100a00 */
[----:B0-----:R-:W-:Y:S02]  /*bae10*/  IMAD.MOV.U32 R4, RZ, RZ, R26 ;  /* 0x000000ffff047224 */ /* 0x001fe400078e001a */
[----:B------:R-:W3:Y:S02]  /*bae20*/  LDL.LU.64 R26, [R1+0x6b38] ;  /* 0x006b3800011a7983 */ /* 0x000ee40000300a00 */
[C---:B---3--:R-:W-:Y:S01]  /*bae30*/  HMMA.16816.F32 R12, R20.reuse, R26, R12 ;  /* 0x0000001a140c723c */ /* 0x048fe2000000180c */
[----:B-1----:R-:W-:Y:S02]  /*bae40*/  IMAD.MOV.U32 R6, RZ, RZ, R26 ;  /* 0x000000ffff067224 */ /* 0x002fe400078e001a */
[----:B------:R-:W-:Y:S11]  /*bae50*/  IMAD.MOV.U32 R5, RZ, RZ, R27 ;  /* 0x000000ffff057224 */ /* 0x000ff600078e001b */
[----:B------:R-:W-:Y:S09]  /*bae60*/  @!UPT UIADD3 URZ, URZ, URZ, URZ ;  /* 0x0000003f3f3ff290 */ /* 0x000ff2000fffe03f */
[----:B------:R-:W-:Y:S01]  /*bae70*/  STL.64 [R1+0x210], R12 ;  /* 0x0002100c01007387 */ /* 0x000fe20000100a00 */
[----:B------:R0:W-:Y:S03]  /*bae80*/  STL.64 [R1+0x218], R14 ;  /* 0x0002180e01007387 */ /* 0x0001e60000100a00 */
[----:B0-----:R-:W2:Y:S01]  /*bae90*/  LDL.LU.64 R14, [R1+0x6b30] ;  /* 0x006b3000010e7983 */ /* 0x001ea20000300a00 */
[----:B------:R-:W2:Y:S02]  /*baea0*/  LDL.LU.64 R12, [R1+0x6b28] ;  /* 0x006b2800010c7983 */ /* 0x000ea40000300a00 */
[----:B------:R-:W3:Y:S02]  /*baeb0*/  LDL.LU.64 R26, [R1+0x6b20] ;  /* 0x006b2000011a7983 */ /* 0x000ee40000300a00 */
[----:B------:R0:W-:Y:S01]  /*baec0*/  STL [R1+0x6ad8], R6 ;  /* 0x006ad80601007387 */ /* 0x0001e20000100800 */
[----:B------:R1:W-:Y:S04]  /*baed0*/  STL.64 [R1+0x6ad0], R4 ;  /* 0x006ad00401007387 */ /* 0x0003e80000100a00 */
        /* <DEDUP_REMOVED lines=8> */
[----:B------:R0:W-:Y:S02]  /*baf60*/  STL.64 [R1+0x200], R16 ;  /* 0x0002001001007387 */ /* 0x0001e40000100a00 */
[----:B------:R-:W-:Y:S02]  /*baf70*/  STL.64 [R1+0x208], R18 ;  /* 0x0002081201007387 */ /* 0x000fe40000100a00 */
[----:B0-----:R-:W-:Y:S02]  /*baf80*/  IMAD.MOV.U32 R17, RZ, RZ, R26 ;  /* 0x000000ffff117224 */ /* 0x001fe400078e001a */
[----:B------:R-:W-:Y:S02]  /*baf90*/  IMAD.MOV.U32 R16, RZ, RZ, R27 ;  /* 0x000000ffff107224 */ /* 0x000fe400078e001b */
[----:B------:R-:W3:Y:S01]  /*bafa0*/  LDL.LU.64 R26, [R1+0x6b18] ;  /* 0x006b1800011a7983 */ /* 0x000ee20000300a00 */
[----:B------:R-:W2:Y:S02]  /*bafb0*/  LDL.LU.64 R24, [R1+0x6b10] ;  /* 0x006b100001187983 */ /* 0x000ea40000300a00 */
        /* <DEDUP_REMOVED lines=17> */
[----:B0-----:R-:W2:Y:S01]  /*bb0d0*/  LDL.LU.64 R10, [R1+0x6af8] ;  /* 0x006af800010a7983 */ /* 0x001ea20000300a00 */
[----:B------:R-:W4:Y:S02]  /*bb0e0*/  LDL.LU.64 R8, [R1+0x6af0] ;  /* 0x006af00001087983 */ /* 0x000f240000300a00 */
[----:B------:R-:W-:Y:S02]  /*bb0f0*/  STL.64 [R1+0x69c0], R14 ;  /* 0x0069c00e01007387 */ /* 0x000fe40000100a00 */
[----:B---3--:R-:W-:Y:S01]  /*bb100*/  STL.64 [R1+0x69b8], R12 ;  /* 0x0069b80c01007387 */ /* 0x008fe20000100a00 */
[----:B--2---:R-:W-:Y:S11]  /*bb110*/  HMMA.16816.F32 R4, R20, R10, R4 ;  /* 0x0000000a1404723c */ /* 0x004ff60000001804 */
        /* <DEDUP_REMOVED lines=10> */
[----:B------:R-:W3:Y:S02]  /*bb1c0*/  LDL.LU R11, [R1+0x1bc] ;  /* 0x0001bc00010b7983 */ /* 0x000ee40000300800 */
[----:B------:R-:W-:-:S02]  /*bb1d0*/  IMAD.MOV.U32 R14, RZ, RZ, R25 ;  /* 0x000000ffff0e7224 */ /* 0x000fc400078e0019 */
[----:B------:R-:W-:Y:S01]  /*bb1e0*/  IMAD.MOV.U32 R15, RZ, RZ, R24 ;  /* 0x000000ffff0f7224 */ /* 0x000fe200078e0018 */
[C---:B--2---:R-:W-:Y:S01]  /*bb1f0*/  HMMA.16816.F32 R16, R20.reuse, R6, R16 ;  /* 0x000000061410723c */ /* 0x044fe20000001810 */
[----:B------:R-:W-:Y:S02]  /*bb200*/  IMAD.MOV.U32 R25, RZ, RZ, R6 ;  /* 0x000000ffff197224 */ /* 0x000fe400078e0006 */
[----:B------:R-:W-:Y:S11]  /*bb210*/  IMAD.MOV.U32 R24, RZ, RZ, R7 ;  /* 0x000000ffff187224 */ /* 0x000ff600078e0007 */
[----:B------:R-:W-:Y:S09]  /*bb220*/  @!UPT UIADD3 URZ, URZ, URZ, URZ ;  /* 0x0000003f3f3ff290 */ /* 0x000ff2000fffe03f */
[----:B------:R0:W-:Y:S01]  /*bb230*/  STL.64 [R1+0x1c0], R16 ;  /* 0x0001c01001007387 */ /* 0x0001e20000100a00 */
[----:B------:R-:W-:Y:S03]  /*bb240*/  STL.64 [R1+0x1c8], R18 ;  /* 0x0001c81201007387 */ /* 0x000fe60000100a00 */
[----:B0-----:R-:W2:Y:S01]  /*bb250*/  LDL.LU.64 R16, [R1+0x6ae0] ;  /* 0x006ae00001107983 */ /* 0x001ea20000300a00 */
[----:B------:R-:W4:Y:S02]  /*bb260*/  LDL.LU R6, [R1+0x6ad8] ;  /* 0x006ad80001067983 */ /* 0x000f240000300800 */
[----:B------:R-:W2:Y:S02]  /*bb270*/  LDL.LU.64 R4, [R1+0x6ad0] ;  /* 0x006ad00001047983 */ /* 0x000ea40000300a00 */
[----:B------:R-:W-:Y:S01]  /*bb280*/  STL.64 [R1+0x69e0], R26 ;  /* 0x0069e01a01007387 */ /* 0x000fe20000100a00 */
[----:B------:R-:W-:Y:S01]  /*bb290*/  STL.64 [R1+0x69d8], R24 ;  /* 0x0069d81801007387 */ /* 0x000fe20000100a00 */
[----:B------:R-:W2:Y:S01]  /*bb2a0*/  LDL R7, [R1+0x8f0] ;  /* 0x0008f00001077983 */ /* 0x000ea20000100800 */
[----:B---3--:R-:W-:Y:S02]  /*bb2b0*/  HMMA.16816.F32 R8, R20, R14, R8 ;  /* 0x0000000e1408723c */ /* 0x008fe40000001808 */
[----:B--2---:R-:W-:Y:S01]  /*bb2c0*/  STL [R1+0x6ac8], R7 ;  /* 0x006ac80701007387 */ /* 0x004fe20000100800 */
[----:B------:R-:W2:Y:S11]  /*bb2d0*/  LDL.LU R12, [R1+0xf0] ;  /* 0x0000f000010c7983 */ /* 0x000eb60000300800 */
[----:B------:R-:W-:Y:S09]  /*bb2e0*/  @!UPT UIADD3 URZ, URZ, URZ, URZ ;  /* 0x0000003f3f3ff290 */ /* 0x000ff2000fffe03f */
[----:B------:R-:W-:Y:S02]  /*bb2f0*/  STL.64 [R1+0x1b0], R8 ;  /* 0x0001b00801007387 */ /* 0x000fe40000100a00 */
[----:B------:R0:W-:Y:S01]  /*bb300*/  STL.64 [R1+0x1b8], R10 ;  /* 0x0001b80a01007387 */ /* 0x0001e20000100a00 */
[----:B------:R-:W2:Y:S01]  /*bb310*/  LDL.LU R13, [R1+0xf4] ;  /* 0x0000f400010d7983 */ /* 0x000ea20000300800 */
[----:B------:R-:W3:Y:S02]  /*bb320*/  LDL.LU R14, [R1+0xf8] ;  /* 0x0000f800010e7983 */ /* 0x000ee40000300800 */
[----:B------:R-:W3:Y:S02]  /*bb330*/  LDL.LU R15, [R1+0xfc] ;  /* 0x0000fc00010f7983 */ /* 0x000ee40000300800 */
[----:B0-----:R-:W-:Y:S02]  /*bb340*/  IMAD.MOV.U32 R10, RZ, RZ, R17 ;  /* 0x000000ffff0a7224 */ /* 0x001fe400078e0011 */
[----:B------:R-:W-:Y:S01]  /*bb350*/  IMAD.MOV.U32 R11, RZ, RZ, R16 ;  /* 0x000000ffff0b7224 */ /* 0x000fe200078e0010 */
[----:B---3--:R4:W-:Y:S01]  /*bb360*/  STL.64 [R1+0x69f0], R14 ;  /* 0x0069f00e01007387 */ /* 0x0089e20000100a00 */
[----:B--2---:R-:W-:Y:S03]  /*bb370*/  STL.64 [R1+0x69e8], R12 ;  /* 0x0069e80c01007387 */ /* 0x004fe60000100a00 */
[----:B------:R-:W-:Y:S02]  /*bb380*/  STL.64 [R1+0x69f8], R10 ;  /* 0x0069f80a01007387 */ /* 0x000fe40000100a00 */
[----:B------:R-:W2:Y:S01]  /*bb390*/  LDL.LU R24, [R1+0x100] ;  /* 0x0001000001187983 */ /* 0x000ea20000300800 */
[----:B------:R-:W2:Y:S01]  /*bb3a0*/  LDL.LU R25, [R1+0x104] ;  /* 0x0001040001197983 */ /* 0x000ea20000300800 */
[----:B------:R-:W3:Y:S02]  /*bb3b0*/  LDL.LU R26, [R1+0x108] ;  /* 0x00010800011a7983 */ /* 0x000ee40000300800 */
[----:B------:R-:W3:Y:S02]  /*bb3c0*/  LDL.LU R27, [R1+0x10c] ;  /* 0x00010c00011b7983 */ /* 0x000ee40000300800 */
[----:B----4-:R-:W-:-:S02]  /*bb3d0*/  IMAD.MOV.U32 R14, RZ, RZ, R6 ;  /* 0x000000ffff0e7224 */ /* 0x010fc400078e0006 */
[----:B------:R-:W-:Y:S01]  /*bb3e0*/  IMAD.MOV.U32 R15, RZ, RZ, R5 ;  /* 0x000000ffff0f7224 */ /* 0x000fe200078e0005 */
[----:B---3--:R0:W-:Y:S01]  /*bb3f0*/  STL.64 [R1+0x6a08], R26 ;  /* 0x006a081a01007387 */ /* 0x0081e20000100a00 */
[----:B--2---:R1:W-:Y:S03]  /*bb400*/  STL.64 [R1+0x6a00], R24 ;  /* 0x006a001801007387 */ /* 0x0043e60000100a00 */
[----:B------:R-:W-:Y:S02]  /*bb410*/  STL.64 [R1+0x6a10], R14 ;  /* 0x006a100e01007387 */ /* 0x000fe40000100a00 */
[----:B------:R-:W2:Y:S02]  /*bb420*/  LDL.LU.64 R18, [R1+0x58] ;  /* 0x0000580001127983 */ /* 0x000ea40000300a00 */
[----:B0-----:R-:W-:Y:S02]  /*bb430*/  IMAD.MOV.U32 R26, RZ, RZ, R4 ;  /* 0x000000ffff1a7224 */ /* 0x001fe400078e0004 */
[----:B------:R-:W-:Y:S01]  /*bb440*/  IMAD.MOV.U32 R27, RZ, RZ, R3 ;  /* 0x000000ffff1b7224 */ /* 0x000fe200078e0003 */
[----:B--2---:R-:W-:Y:S04]  /*bb450*/  STL.64 [R1+0x6a48], R18 ;  /* 0x006a481201007387 */ /* 0x004fe80000100a00 */
[----:B------:R0:W-:Y:S02]  /*bb460*/  STL.64 [R1+0x6a28], R26 ;  /* 0x006a281a01007387 */ /* 0x0001e40000100a00 */
[----:B-1----:R-:W2:Y:S02]  /*bb470*/  LDL.LU R24, [R1+0x130] ;  /* 0x0001300001187983 */ /* 0x002ea40000300800 */
[----:B------:R-:W2:Y:S01]  /*bb480*/  LDL.LU R25, [R1+0x134] ;  /* 0x0001340001197983 */ /* 0x000ea20000300800 */
[----:B0-----:R-:W3:Y:S01]  /*bb490*/  LDL.LU R26, [R1+0x138] ;  /* 0x00013800011a7983 */ /* 0x001ee20000300800 */
[----:B------:R-:W3:Y:S02]  /*bb4a0*/  LDL.LU R27, [R1+0x13c] ;  /* 0x00013c00011b7983 */ /* 0x000ee40000300800 */
[----:B------:R-:W4:Y:S02]  /*bb4b0*/  LDL.64 R18, [R1+0x68] ;  /* 0x0000680001127983 */ /* 0x000f240000100a00 */
        /* <DEDUP_REMOVED lines=9> */
[----:B------:R0:W-:Y:S04]  /*bb550*/  STL.64 [R1+0x6a78], R18 ;  /* 0x006a781201007387 */ /* 0x0001e80000100a00 */
[----:B0-----:R-:W4:Y:S04]  /*bb560*/  LDL.LU.64 R18, [R1+0x88] ;  /* 0x0000880001127983 */ /* 0x001f280000300a00 */
[----:B----4-:R0:W-:Y:S04]  /*bb570*/  STL.64 [R1+0x6a90], R18 ;  /* 0x006a901201007387 */ /* 0x0101e80000100a00 */
[----:B0-----:R-:W4:Y:S04]  /*bb580*/  LDL.64 R18, [R1+0x98] ;  /* 0x0000980001127983 */ /* 0x001f280000100a00 */
[----:B----4-:R0:W-:Y:S04]  /*bb590*/  STL.64 [R1+0x6aa8], R18 ;  /* 0x006aa81201007387 */ /* 0x0101e80000100a00 */
[----:B0-----:R-:W4:Y:S04]  /*bb5a0*/  LDL.LU.64 R18, [R1+0xa8] ;  /* 0x0000a80001127983 */ /* 0x001f280000300a00 */
[----:B----4-:R-:W-:Y:S01]  /*bb5b0*/  STL.64 [R1+0x6ac0], R18 ;  /* 0x006ac01201007387 */ /* 0x010fe20000100a00 */
[----:B---3--:R-:W-:Y:S02]  /*bb5c0*/  STL.64 [R1+0x6a58], R26 ;  /* 0x006a581a01007387 */ /* 0x008fe40000100a00 */
[----:B--2---:R0:W-:Y:S02]  /*bb5d0*/  STL.64 [R1+0x6a50], R24 ;  /* 0x006a501801007387 */ /* 0x0041e40000100a00 */
[----:B0-----:R-:W2:Y:S01]  /*bb5e0*/  LDL.LU R24, [R1+0x150] ;  /* 0x0001500001187983 */ /* 0x001ea20000300800 */
[----:B------:R-:W2:Y:S02]  /*bb5f0*/  LDL.LU R25, [R1+0x154] ;  /* 0x0001540001197983 */ /* 0x000ea40000300800 */
[----:B------:R-:W3:Y:S02]  /*bb600*/  LDL.LU R26, [R1+0x158] ;  /* 0x00015800011a7983 */ /* 0x000ee40000300800 */
[----:B------:R-:W3:Y:S01]  /*bb610*/  LDL.LU R27, [R1+0x15c] ;  /* 0x00015c00011b7983 */ /* 0x000ee20000300800 */
[----:B------:R-:W4:Y:S01]  /*bb620*/  LDL.LU R4, [R1+0x1a0] ;  /* 0x0001a00001047983 */ /* 0x000f220000300800 */
[----:B------:R-:W4:Y:S02]  /*bb630*/  LDL.LU R5, [R1+0x1a4] ;  /* 0x0001a40001057983 */ /* 0x000f240000300800 */
[----:B------:R-:W4:Y:S02]  /*bb640*/  LDL.LU R6, [R1+0x1a8] ;  /* 0x0001a80001067983 */ /* 0x000f240000300800 */
[----:B------:R-:W4:Y:S01]  /*bb650*/  LDL.LU R7, [R1+0x1ac] ;  /* 0x0001ac0001077983 */ /* 0x000f220000300800 */
[----:B------:R-:W4:Y:S04]  /*bb660*/  LDL.LU.64 R18, [R1+0xb8] ;  /* 0x0000b80001127983 */ /* 0x000f280000300a00 */
        /* <DEDUP_REMOVED lines=34> */
[----:B------:R1:W-:Y:S02]  /*bb890*/  STL.64 [R1+0x1a8], R6 ;  /* 0x0001a80601007387 */ /* 0x0003e40000100a00 */
[----:B0-----:R-:W-:Y:S01]  /*bb8a0*/  IMAD.MOV.U32 R5, RZ, RZ, R18 ;  /* 0x000000ffff057224 */ /* 0x001fe200078e0012 */
[----:B-1----:R-:W2:Y:S01]  /*bb8b0*/  LDL.LU R7, [R1+0x6ac8] ;  /* 0x006ac80001077983 */ /* 0x002ea20000300800 */
[----:B------:R-:W-:-:S02]  /*bb8c0*/  IMAD.MOV.U32 R4, RZ, RZ, R19 ;  /* 0x000000ffff047224 */ /* 0x000fc400078e0013 */
[----:B------:R-:W2:Y:S02]  /*bb8d0*/  LDL.LU.64 R18, [R1+0x6ac0] ;  /* 0x006ac00001127983 */ /* 0x000ea40000300a00 */
        /* <DEDUP_REMOVED lines=58> */
[----:B------:R-:W-:-:S02]  /*bbc80*/  IMAD.MOV.U32 R29, RZ, RZ, R19 ;  /* 0x000000ffff1d7224 */ /* 0x000fc400078e0013 */
[----:B------:R-:W3:Y:S11]  /*bbc90*/  LDL.LU.64 R18, [R1+0x6a20] ;  /* 0x006a200001127983 */ /* 0x000ef60000300a00 */
[----:B------:R-:W-:Y:S08]  /*bbca0*/  @!UPT UIADD3 URZ, URZ, URZ, URZ ;  /* 0x0000003f3f3ff290 */ /* 0x000ff0000fffe03f */
[----:B------:R0:W-:Y:S01]  /*bbcb0*/  STL.64 [R1+0x940], R20 ;  /* 0x0009401401007387 */ /* 0x0001e20000100a00 */
[----:B------:R1:W-:Y:S02]  /*bbcc0*/  STL.64 [R1+0x948], R22 ;  /* 0x0009481601007387 */ /* 0x0003e40000100a00 */
[----:B------:R-:W3:Y:S01]  /*bbcd0*/  LDL.LU.64 R16, [R1+0x6a18] ;  /* 0x006a180001107983 */ /* 0x000ee20000300a00 */
[----:B0-----:R-:W2:Y:S01]  /*bbce0*/  LDL.LU R20, [R1+0xd0] ;  /* 0x0000d00001147983 */ /* 0x001ea20000300800 */
[----:B------:R-:W2:Y:S02]  /*bbcf0*/  LDL.LU R21, [R1+0xd4] ;  /* 0x0000d40001157983 */ /* 0x000ea40000300800 */
[----:B-1----:R-:W2:Y:S02]  /*bbd00*/  LDL.LU R22, [R1+0xd8] ;  /* 0x0000d80001167983 */ /* 0x002ea40000300800 */
[----:B------:R-:W2:Y:S01]  /*bbd10*/  LDL.LU R23, [R1+0xdc] ;  /* 0x0000dc0001177983 */ /* 0x000ea20000300800 */
[C---:B---3--:R-:W-:Y:S01]  /*bbd20*/  HMMA.16816.F32 R24, R16.reuse, R26, R12 ;  /* 0x0000001a1018723c */ /* 0x048fe2000000180c */
[----:B------:R-:W4:Y:S11]  /*bbd30*/  LDL.LU.64 R14, [R1+0x6a10] ;  /* 0x006a1000010e7983 */ /* 0x000f360000300a00 */
[----:B------:R-:W-:Y:S11]  /*bbd40*/  @!UPT UIADD3 URZ, URZ, URZ, URZ ;  /* 0x0000003f3f3ff290 */ /* 0x000ff6000fffe03f */
[----:B------:R-:W-:Y:S01]  /*bbd50*/  STL.64 [R1+0x930], R24 ;  /* 0x0009301801007387 */ /* 0x000fe20000100a00 */
[----:B------:R0:W-:Y:S03]  /*bbd60*/  STL.64 [R1+0x938], R26 ;  /* 0x0009381a01007387 */ /* 0x0001e60000100a00 */
        /* <DEDUP_REMOVED lines=10> */
[----:B------:R-:W4:Y:S01]  /*bbe10*/  LDL.LU.64 R26, [R1+0x69e0] ;  /* 0x0069e000011a7983 */ /* 0x000f220000300a00 */
[----:B------:R-:W3:Y:S11]  /*bbe20*/  LDL.LU.64 R24, [R1+0x69d8] ;  /* 0x0069d80001187983 */ /* 0x000ef60000300a00 */
[----:B------:R-:W-:Y:S09]  /*bbe30*/  @!UPT UIADD3 URZ, URZ, URZ, URZ ;  /* 0x0000003f3f3ff290 */ /* 0x000ff2000fffe03f */
[----:B------:R-:W-:Y:S01]  /*bbe40*/  STL.64 [R1+0x910], R8 ;  /* 0x0009100801007387 */ /* 0x000fe20000100a00 */
[----:B------:R0:W-:Y:S03]  /*bbe50*/  STL.64 [R1+0x918], R10 ;  /* 0x0009180a01007387 */ /* 0x0001e60000100a00 */
[----:B0-----:R-:W2:Y:S01]  /*bbe60*/  LDL.LU.64 R10, [R1+0x69d0] ;  /* 0x0069d000010a7983 */ /* 0x001ea20000300a00 */
[----:B------:R-:W2:Y:S01]  /*bbe70*/  LDL.LU.64 R8, [R1+0x69c8] ;  /* 0x0069c80001087983 */ /* 0x000ea20000300a00 */
[----:B----4-:R-:W-:Y:S11]  /*bbe80*/  HMMA.16816.F32 R12, R16, R26, R12 ;  /* 0x0000001a100c723c */ /* 0x010ff6000000180c */
[----:B------:R-:W-:Y:S11]  /*bbe90*/  @!UPT UIADD3 URZ, URZ, URZ, URZ ;  /* 0x0000003f3f3ff290 */ /* 0x000ff6000fffe03f */
[----:B------:R-:W-:Y:S01]  /*bbea0*/  @!UPT UIADD3 URZ, URZ, URZ, URZ ;  /* 0x0000003f3f3ff290 */ /* 0x000fe2000fffe03f */
[----:B------:R-:W-:Y:S01]  /*bbeb0*/  STL.64 [R1+0x900], R12 ;  /* 0x0009000c01007387 */ /* 0x000fe20000100a00 */
[----:B------:R0:W-:Y:S03]  /*bbec0*/  STL.64 [R1+0x908], R14 ;  /* 0x0009080e01007387 */ /* 0x0001e60000100a00 */
[----:B0-----:R-:W4:Y:S01]  /*bbed0*/  LDL.LU.64 R14, [R1+0x69c0] ;  /* 0x0069c000010e7983 */ /* 0x001f220000300a00 */
[----:B------:R-:W2:Y:S02]  /*bbee0*/  LDL.LU.64 R12, [R1+0x69b8] ;  /* 0x0069b800010c7983 */ /* 0x000ea40000300a00 */
[----:B---3--:R0:W-:Y:S02]  /*bbef0*/  STL.64 [R1+0x69b0], R24 ;  /* 0x0069b01801007387 */ /* 0x0081e40000100a00 */
[----:B0-----:R-:W4:Y:S01]  /*bbf00*/  LDL.LU R24, [R1+0xe0] ;  /* 0x0000e00001187983 */ /* 0x001f220000300800 */
[----:B------:R-:W4:Y:S02]  /*bbf10*/  LDL.LU R25, [R1+0xe4] ;  /* 0x0000e40001197983 */ /* 0x000f240000300800 */
[----:B------:R-:W4:Y:S02]  /*bbf20*/  LDL.LU R26, [R1+0xe8] ;  /* 0x0000e800011a7983 */ /* 0x000f240000300800 */
[----:B------:R-:W4:Y:S01]  /*bbf30*/  LDL.LU R27, [R1+0xec] ;  /* 0x0000ec00011b7983 */ /* 0x000f220000300800 */
[----:B------:R-:W0:Y:S04]  /*bbf40*/  S2R R3, SR_TID.X ;  /* 0x0000000000037919 */ /* 0x000e280000002100 */
[----:B------:R-:W1:Y:S01]  /*bbf50*/  S2R R28, SR_TID.X ;  /* 0x00000000001c7919 */ /* 0x000e620000002100 */
[----:B0-----:R-:W-:Y:S01]  /*bbf60*/  LOP3.LUT R3, R3, 0x7, RZ, 0xc0, !PT ;  /* 0x0000000703037812 */ /* 0x001fe200078ec0ff */
[----:B-1----:R-:W-:-:S04]  /*bbf70*/  IMAD.SHL.U32 R28, R28, 0x2, RZ ;  /* 0x000000021c1c7824 */ /* 0x002fc800078e00ff */
[----:B------:R-:W-:-:S05]  /*bbf80*/  IMAD R3, R3, 0x210, RZ ;  /* 0x0000021003037824 */ /* 0x000fca00078e02ff */
[----:B------:R-:W-:Y:S01]  /*bbf90*/  LOP3.LUT R6, R3, 0x30, R28, 0x78, !PT ;  /* 0x0000003003067812 */ /* 0x000fe200078e781c */
[C---:B----4-:R-:W-:Y:S11]  /*bbfa0*/  HMMA.16816.F32 R24, R16.reuse, R14, R24 ;  /* 0x0000000e1018723c */ /* 0x050ff60000001818 */
[----:B------:R-:W-:Y:S11]  /*bbfb0*/  @!UPT UIADD3 URZ, URZ, URZ, URZ ;  /* 0x0000003f3f3ff290 */ /* 0x000ff6000fffe03f */
[----:B------:R-:W-:Y:S01]  /*bbfc0*/  @!UPT UIADD3 URZ, URZ, URZ, URZ ;  /* 0x0000003f3f3ff290 */ /* 0x000fe2000fffe03f */
[----:B------:R-:W-:Y:S01]  /*bbfd0*/  STL.64 [R1+0x8e0], R24 ;  /* 0x0008e01801007387 */ /* 0x000fe20000100a00 */
[----:B------:R2:W-:Y:S02]  /*bbfe0*/  STL.64 [R1+0x8e8], R26 ;  /* 0x0008e81a01007387 */ /* 0x0005e40000100a00 */
[----:B--2---:R-:W-:Y:S01]  /*bbff0*/  HMMA.16816.F32 R24, R16, R10, R20 ;  /* 0x0000000a1018723c */ /* 0x004fe20000001814 */
[----:B------:R-:W0:Y:S11]  /*bc000*/  LDSM.16.MT88.4 R20, [R7+0x30000] ;  /* 0x030000000714783b */ /* 0x000e360000004200 */
[----:B------:R-:W-:Y:S11]  /*bc010*/  @!UPT UIADD3 URZ, URZ, URZ, URZ ;  /* 0x0000003f3f3ff290 */ /* 0x000ff6000fffe03f */
[----:B------:R-:W-:Y:S01]  /*bc020*/  STL.64 [R1+0x8d0], R24 ;  /* 0x0008d01801007387 */ /* 0x000fe20000100a00 */
[----:B------:R-:W-:Y:S02]  /*bc030*/  STL.64 [R1+0x8d8], R26 ;  /* 0x0008d81a01007387 */ /* 0x000fe40000100a00 */
[----:B------:R-:W1:Y:S04]  /*bc040*/  LDSM.16.M88.4 R24, [R6+0x40180] ;  /* 0x040180000618783b */ /* 0x000e680000000200 */
[----:B------:R-:W-:Y:S01]  /*bc050*/  STL [R1+0x6990], R7 ;  /* 0x0069900701007387 */ /* 0x000fe20000100800 */
[----:B0-----:R-:W-:Y:S01]  /*bc060*/  STL.64 [R1+0x68b8], R22 ;  /* 0x0068b81601007387 */ /* 0x001fe20000100a00 */
[----:B------:R-:W-:Y:S03]  /*bc070*/  STL.64 [R1+0x68b0], R20 ;  /* 0x0068b01401007387 */ /* 0x000fe60000100a00 */
[----:B-1----:R-:W-:Y:S01]  /*bc080*/  STL.64 [R1+0x20], R24 ;  /* 0x0000201801007387 */ /* 0x002fe20000100a00 */
[----:B------:R-:W-:-:S02]  /*bc090*/  IMAD.MOV.U32 R3, RZ, RZ, R24 ;  /* 0x000000ffff037224 */ /* 0x000fc400078e0018 */
[----:B------:R-:W-:Y:S02]  /*bc0a0*/  STL.64 [R1+0x28], R26 ;  /* 0x0000281a01007387 */ /* 0x000fe40000100a00 */
[----:B------:R-:W-:Y:S02]  /*bc0b0*/  IMAD.MOV.U32 R28, RZ, RZ, R25 ;  /* 0x000000ffff1c7224 */ /* 0x000fe400078e0019 */
[----:B------:R-:W0:Y:S02]  /*bc0c0*/  LDSM.16.M88.4 R24, [R6+0x41180] ;  /* 0x041180000618783b */ /* 0x000e240000000200 */
[----:B0-----:R-:W-:Y:S02]  /*bc0d0*/  IMAD.MOV.U32 R21, RZ, RZ, R24 ;  /* 0x000000ffff157224 */ /* 0x001fe400078e0018 */
[----:B------:R-:W-:Y:S01]  /*bc0e0*/  IMAD.MOV.U32 R20, RZ, RZ, R25 ;  /* 0x000000ffff147224 */ /* 0x000fe200078e0019 */
[----:B------:R0:W-:Y:S01]  /*bc0f0*/  STL.64 [R1+0x10], R24 ;  /* 0x0000101801007387 */ /* 0x0001e20000100a00 */
[----:B------:R-:W-:Y:S03]  /*bc100*/  STL.64 [R1+0x18], R26 ;  /* 0x0000181a01007387 */ /* 0x000fe60000100a00 */
[----:B0-----:R-:W2:Y:S01]  /*bc110*/  LDL.LU.64 R24, [R1+0x69b0] ;  /* 0x0069b00001187983 */ /* 0x001ea20000300a00 */
[----:B------:R-:W-:Y:S02]  /*bc120*/  STL.64 [R1+0x6988], R20 ;  /* 0x0069881401007387 */ /* 0x000fe40000100a00 */
[----:B------:R-:W0:Y:S02]  /*bc130*/  LDSM.16.M88.4 R20, [R6+0x42180] ;  /* 0x042180000614783b */ /* 0x000e240000000200 */
[----:B0-----:R0:W-:Y:S02]  /*bc140*/  STL.64 [R1], R20 ;  /* 0x0000001401007387 */ /* 0x0011e40000100a00 */
[----:B------:R1:W-:Y:S02]  /*bc150*/  STL.64 [R1+0x8], R22 ;  /* 0x0000081601007387 */ /* 0x0003e40000100a00 */
[----:B0-----:R-:W3:Y:S01]  /*bc160*/  LDL.LU R20, [R1+0x8c0] ;  /* 0x0008c00001147983 */ /* 0x001ee20000300800 */
[----:B------:R-:W3:Y:S02]  /*bc170*/  LDL.LU R21, [R1+0x8c4] ;  /* 0x0008c40001157983 */ /* 0x000ee40000300800 */
[----:B-1----:R-:W4:Y:S02]  /*bc180*/  LDL.LU R22, [R1+0x8c8] ;  /* 0x0008c80001167983 */ /* 0x002f240000300800 */
[----:B------:R-:W4:Y:S02]  /*bc190*/  LDL.LU R23, [R1+0x8cc] ;  /* 0x0008cc0001177983 */ /* 0x000f240000300800 */
[----:B----4-:R2:W-:Y:S02]  /*bc1a0*/  STL.64 [R1+0x69a0], R22 ;  /* 0x0069a01601007387 */ /* 0x0105e40000100a00 */
[----:B--2---:R-:W-:-:S02]  /*bc1b0*/  IMAD.MOV.U32 R22, RZ, RZ, R25 ;  /* 0x000000ffff167224 */ /* 0x004fc400078e0019 */
[----:B------:R-:W-:Y:S02]  /*bc1c0*/  IMAD.MOV.U32 R23, RZ, RZ, R24 ;  /* 0x000000ffff177224 */ /* 0x000fe400078e0018 */
[----:B------:R-:W0:Y:S04]  /*bc1d0*/  LDSM.16.M88.4 R24, [R6+0x43180] ;  /* 0x043180000618783b */ /* 0x000e280000000200 */
[----:B---3--:R-:W-:Y:S04]  /*bc1e0*/  STL.64 [R1+0x6998], R20 ;  /* 0x0069981401007387 */ /* 0x008fe80000100a00 */
[----:B0-----:R0:W-:Y:S01]  /*bc1f0*/  STL [R1+0x5fbc], R26 ;  /* 0x005fbc1a01007387 */ /* 0x0011e20000100800 */
[----:B------:R1:W-:Y:S02]  /*bc200*/  STL [R1+0x5fb8], R27 ;  /* 0x005fb81b01007387 */ /* 0x0003e40000100800 */
[----:B------:R2:W-:Y:S02]  /*bc210*/  STL.64 [R1+0x68a8], R24 ;  /* 0x0068a81801007387 */ /* 0x0005e40000100a00 */
[----:B0-----:R-:W-:-:S02]  /*bc220*/  IMAD.MOV.U32 R26, RZ, RZ, R5 ;  /* 0x000000ffff1a7224 */ /* 0x001fc400078e0005 */
[----:B-1----:R-:W-:-:S05]  /*bc230*/  IMAD.MOV.U32 R27, RZ, RZ, R4 ;  /* 0x000000ffff1b7224 */ /* 0x002fca00078e0004 */
[----:B------:R0:W-:Y:S01]  /*bc240*/  STL.64 [R1+0x69a8], R26 ;  /* 0x0069a81a01007387 */ /* 0x0001e20000100a00 */
[----:B--2---:R-:W2:Y:S02]  /*bc250*/  LDL.LU R24, [R1+0x880] ;  /* 0x0008800001187983 */ /* 0x004ea40000300800 */
[----:B------:R-:W2:Y:S02]  /*bc260*/  LDL.LU R25, [R1+0x884] ;  /* 0x0008840001197983 */ /* 0x000ea40000300800 */
[----:B0-----:R-:W-:Y:S02]  /*bc270*/  IMAD.MOV.U32 R26, RZ, RZ, R13 ;  /* 0x000000ffff1a7224 */ /* 0x001fe400078e000d */
[----:B------:R-:W-:Y:S02]  /*bc280*/  IMAD.MOV.U32 R27, RZ, RZ, R12 ;  /* 0x000000ffff1b7224 */ /* 0x000fe400078e000c */
[----:B------:R-:W0:Y:S04]  /*bc290*/  LDSM.16.M88.4 R12, [R6+0x44180] ;  /* 0x04418000060c783b */ /* 0x000e280000000200 */
[----:B0-----:R0:W-:Y:S02]  /*bc2a0*/  STL.64 [R1+0x6860], R14 ;  /* 0x0068600e01007387 */ /* 0x0011e40000100a00 */
[----:B0-----:R-:W-:-:S02]  /*bc2b0*/  IMAD.MOV.U32 R14, RZ, RZ, R9 ;  /* 0x000000ffff0e7224 */ /* 0x001fc400078e0009 */
[----:B------:R-:W-:Y:S02]  /*bc2c0*/  IMAD.MOV.U32 R15, RZ, RZ, R8 ;  /* 0x000000ffff0f7224 */ /* 0x000fe400078e0008 */
[----:B------:R-:W0:Y:S04]  /*bc2d0*/  LDSM.16.M88.4 R8, [R6+0x45180] ;  /* 0x045180000608783b */ /* 0x000e280000000200 */
[----:B------:R1:W-:Y:S04]  /*bc2e0*/  STL.64 [R1+0x6858], R12 ;  /* 0x0068580c01007387 */ /* 0x0003e80000100a00 */
[----:B-1----:R-:W3:Y:S01]  /*bc2f0*/  LDL.LU R12, [R1+0x8b0] ;  /* 0x0008b000010c7983 */ /* 0x002ee20000300800 */
[----:B------:R-:W3:Y:S03]  /*bc300*/  LDL.LU R13, [R1+0x8b4] ;  /* 0x0008b400010d7983 */ /* 0x000ee60000300800 */
[----:B0-----:R-:W-:Y:S01]  /*bc310*/  STL [R1+0x5fdc], R10 ;  /* 0x005fdc0a01007387 */ /* 0x001fe20000100800 */
[----:B------:R-:W-:Y:S01]  /*bc320*/  STL [R1+0x5fd8], R11 ;  /* 0x005fd80b01007387 */ /* 0x000fe20000100800 */
[C---:B--2---:R-:W-:Y:S02]  /*bc330*/  HMMA.16816.F32 R20, R16.reuse, R22, R24 ;  /* 0x000000161014723c */ /* 0x044fe40000001818 */
[----:B------:R-:W3:Y:S11]  /*bc340*/  LDL.LU.64 R26, [R1+0x69a8] ;  /* 0x0069a800011a7983 */ /* 0x000ef60000300a00 */
[----:B------:R-:W-:Y:S10]  /*bc350*/  @!UPT UIADD3 URZ, URZ, URZ, URZ ;  /* 0x0000003f3f3ff290 */ /* 0x000ff4000fffe03f */
[----:B------:R-:W-:Y:S01]  /*bc360*/  STL.64 [R1+0x890], R20 ;  /* 0x0008901401007387 */ /* 0x000fe20000100a00 */
        /* <DEDUP_REMOVED lines=26> */
[----:B------:R-:W1:Y:S04]  /*bc510*/  LDSM.16.M88.4 R4, [R6+0x4f180] ;  /* 0x04f180000604783b */ /* 0x000e680000000200 */
[----:B0-----:R-:W-:Y:S01]  /*bc520*/  STL.64 [R1+0xe0], R20 ;  /* 0x0000e01401007387 */ /* 0x001fe20000100a00 */
[----:B------:R0:W-:Y:S03]  /*bc530*/  STL.64 [R1+0xe8], R22 ;  /* 0x0000e81601007387 */ /* 0x0001e60000100a00 */
[----:B0-----:R-:W2:Y:S01]  /*bc540*/  LDL.LU.64 R22, [R1+0x69a0] ;  /* 0x0069a00001167983 */ /* 0x001ea20000300a00 */
[----:B------:R-:W2:Y:S02]  /*bc550*/  LDL.LU.64 R20, [R1+0x6998] ;  /* 0x0069980001147983 */ /* 0x000ea40000300a00 */
[----:B-1----:R-:W-:Y:S02]  /*bc560*/  STL.64 [R1+0xd0], R4 ;  /* 0x0000d00401007387 */ /* 0x002fe40000100a00 */
[----:B------:R0:W-:Y:S02]  /*bc570*/  STL.64 [R1+0xd8], R6 ;  /* 0x0000d80601007387 */ /* 0x0001e40000100a00 */
[----:B0-----:R-:W4:Y:S04]  /*bc580*/  LDL.LU R7, [R1+0x6990] ;  /* 0x0069900001077983 */ /* 0x001f280000300800 */
[----:B----4-:R-:W0:Y:S04]  /*bc590*/  LDSM.16.MT88.4 R4, [R7+0x30080] ;  /* 0x030080000704783b */ /* 0x010e280000004200 */
[----:B0-----:R0:W-:Y:S01]  /*bc5a0*/  STL.64 [R1+0x67c8], R6 ;  /* 0x0067c80601007387 */ /* 0x0011e20000100a00 */
[----:B------:R2:W-:Y:S03]  /*bc5b0*/  STL.64 [R1+0x67c0], R4 ;  /* 0x0067c00401007387 */ /* 0x0005e60000100a00 */
[----:B0-----:R-:W2:Y:S01]  /*bc5c0*/  LDL.LU R6, [R1+0xc8] ;  /* 0x0000c80001067983 */ /* 0x001ea20000300800 */
[----:B------:R-:W2:Y:S02]  /*bc5d0*/  LDL.LU R7, [R1+0xcc] ;  /* 0x0000cc0001077983 */ /* 0x000ea40000300800 */
[C---:B--2---:R-:W-:Y:S01]  /*bc5e0*/  HMMA.16816.F32 R4, R16.reuse, R6, R20 ;  /* 0x000000061004723c */ /* 0x044fe20000001814 */
[----:B------:R-:W2:Y:S11]  /*bc5f0*/  LDL.LU.64 R20, [R1+0x6988] ;  /* 0x0069880001147983 */ /* 0x000eb60000300a00 */
[----:B------:R-:W-:Y:S11]  /*bc600*/  @!UPT UIADD3 URZ, URZ, URZ, URZ ;  /* 0x0000003f3f3ff290 */ /* 0x000ff6000fffe03f */
[----:B------:R-:W-:Y:S01]  /*bc610*/  STL.64 [R1+0x8c0], R4 ;  /* 0x0008c00401007387 */ /* 0x000fe20000100a00 */
[----:B------:R3:W-:Y:S02]  /*bc620*/  STL.64 [R1+0x8c8], R6 ;  /* 0x0008c80601007387 */ /* 0x0007e40000100a00 */
[----:B---3--:R-:W-:Y:S11]  /*bc630*/  HMMA.16816.F32 R4, R16, R26, R12 ;  /* 0x0000001a1004723c */ /* 0x008ff6000000180c */
[----:B------:R-:W-:Y:S11]  /*bc640*/  @!UPT UIADD3 URZ, URZ, URZ, URZ ;  /* 0x0000003f3f3ff290 */ /* 0x000ff6000fffe03f */
[----:B------:R-:W-:Y:S01]  /*bc650*/  @!UPT UIADD3 URZ, URZ, URZ, URZ ;  /* 0x0000003f3f3ff290 */ /* 0x000fe2000fffe03f */
[----:B------:R0:W-:Y:S01]  /*bc660*/  STL.64 [R1+0x8b0], R4 ;  /* 0x0008b00401007387 */ /* 0x0001e20000100a00 */
[----:B------:R-:W-:Y:S02]  /*bc670*/  IMAD.MOV.U32 R10, RZ, RZ, R6 ;  /* 0x000000ffff0a7224 */ /* 0x000fe400078e0006 */
[----:B------:R-:W-:Y:S01]  /*bc680*/  IMAD.MOV.U32 R11, RZ, RZ, R7 ;  /* 0x000000ffff0b7224 */ /* 0x000fe200078e0007 */
[----:B0-----:R-:W3:Y:S01]  /*bc690*/  LDL.LU R4, [R1+0x4d0] ;  /* 0x0004d00001047983 */ /* 0x001ee20000300800 */
[----:B------:R-:W3:Y:S02]  /*bc6a0*/  LDL.LU R5, [R1+0x4d4] ;  /* 0x0004d40001057983 */ /* 0x000ee40000300800 */
[----:B------:R-:W4:Y:S02]  /*bc6b0*/  LDL.LU R6, [R1+0x4d8] ;  /* 0x0004d80001067983 */ /* 0x000f240000300800 */
[----:B------:R-:W4:Y:S01]  /*bc6c0*/  LDL.LU R7, [R1+0x4dc] ;  /* 0x0004dc0001077983 */ /* 0x000f220000300800 */
[----:B------:R-:W2:Y:S01]  /*bc6d0*/  LDL.LU R22, [R1+0x48] ;  /* 0x0000480001167983 */ /* 0x000ea20000300800 */
[----:B------:R-:W-:-:S02]  /*bc6e0*/  IMAD.MOV.U32 R23, RZ, RZ, R29 ;  /* 0x000000ffff177224 */ /* 0x000fc400078e001d */
[----:B------:R-:W3:Y:S03]  /*bc6f0*/  LDL.LU R29, [R1+0x6980] ;  /* 0x00698000011d7983 */ /* 0x000ee60000300800 */
[----:B--2---:R0:W-:Y:S01]  /*bc700*/  STL.64 [R1+0x68d0], R22 ;  /* 0x0068d01601007387 */ /* 0x0041e20000100a00 */
[----:B------:R-:W2:Y:S02]  /*bc710*/  LDL.LU R24, [R1+0x4f0] ;  /* 0x0004f00001187983 */ /* 0x000ea40000300800 */
[----:B------:R-:W2:Y:S02]  /*bc720*/  LDL.LU R25, [R1+0x4f4] ;  /* 0x0004f40001197983 */ /* 0x000ea40000300800 */
[----:B------:R-:W2:Y:S01]  /*bc730*/  LDL.LU R26, [R1+0x4f8] ;  /* 0x0004f800011a7983 */ /* 0x000ea20000300800 */
[----:B------:R-:W2:Y:S01]  /*bc740*/  LDL.LU R27, [R1+0x4fc] ;  /* 0x0004fc00011b7983 */ /* 0x000ea20000300800 */
[----:B0-----:R-:W-:-:S02]  /*bc750*/  IMAD.MOV.U32 R22, RZ, RZ, R0 ;  /* 0x000000ffff167224 */ /* 0x001fc400078e0000 */
[----:B------:R-:W-:Y:S01]  /*bc760*/  IMAD.MOV.U32 R23, RZ, RZ, R2 ;  /* 0x000000ffff177224 */ /* 0x000fe200078e0002 */
        /* <DEDUP_REMOVED lines=8> */
[----:B0-----:R-:W2:Y:S01]  /*bc7f0*/  LDL.LU R24, [R1+0x500] ;  /* 0x0005000001187983 */ /* 0x001ea20000300800 */
[----:B------:R-:W2:Y:S02]  /*bc800*/  LDL.LU R25, [R1+0x504] ;  /* 0x0005040001197983 */ /* 0x000ea40000300800 */
[----:B------:R-:W2:Y:S02]  /*bc810*/  LDL.LU R26, [R1+0x508] ;  /* 0x00050800011a7983 */ /* 0x000ea40000300800 */
[----:B------:R-:W2:Y:S01]  /*bc820*/  LDL.LU R27, [R1+0x50c] ;  /* 0x00050c00011b7983 */ /* 0x000ea20000300800 */
[----:B------:R-:W2:Y:S01]  /*bc830*/  LDL.LU R22, [R1+0x68] ;  /* 0x0000680001167983 */ /* 0x000ea20000300800 */
[----:B------:R-:W-:-:S02]  /*bc840*/  IMAD.MOV.U32 R14, RZ, RZ, R2 ;  /* 0x000000ffff0e7224 */ /* 0x000fc400078e0002 */
[----:B------:R-:W-:Y:S02]  /*bc850*/  IMAD.MOV.U32 R15, RZ, RZ, R0 ;  /* 0x000000ffff0f7224 */ /* 0x000fe400078e0000 */
[----:B---3--:R-:W-:Y:S02]  /*bc860*/  IMAD.MOV.U32 R23, RZ, RZ, R29 ;  /* 0x000000ffff177224 */ /* 0x008fe400078e001d */
[----:B------:R-:W3:Y:S01]  /*bc870*/  LDL.LU R29, [R1+0x6974] ;  /* 0x00697400011d7983 */ /* 0x000ee20000300800 */
[----:B------:R-:W3:Y:S02]  /*bc880*/  LDL.LU R2, [R1+0x6970] ;  /* 0x0069700001027983 */ /* 0x000ee40000300800 */
[----:B------:R-:W3:Y:S02]  /*bc890*/  LDL.LU R0, [R1+0x696c] ;  /* 0x00696c0001007983 */ /* 0x000ee40000300800 */
[----:B------:R-:W-:Y:S01]  /*bc8a0*/  STL.64 [R1+0x6928], R14 ;  /* 0x0069280e01007387 */ /* 0x000fe20000100a00 */
[----:B--2---:R-:W-:Y:S01]  /*bc8b0*/  STL.64 [R1+0x6908], R22 ;  /* 0x0069081601007387 */ /* 0x004fe20000100a00 */
[----:B------:R0:W-:Y:S03]  /*bc8c0*/  STL.64 [R1+0x6900], R20 ;  /* 0x0069001401007387 */ /* 0x0001e60000100a00 */
[----:B0-----:R-:W2:Y:S01]  /*bc8d0*/  LDL.LU R20, [R1+0x860] ;  /* 0x0008600001147983 */ /* 0x001ea20000300800 */
[----:B------:R-:W2:Y:S02]  /*bc8e0*/  LDL.LU R21, [R1+0x864] ;  /* 0x0008640001157983 */ /* 0x000ea40000300800 */
[----:B------:R-:W2:Y:S02]  /*bc8f0*/  LDL.LU R22, [R1+0x868] ;  /* 0x0008680001167983 */ /* 0x000ea40000300800 */
[----:B------:R-:W2:Y:S01]  /*bc900*/  LDL.LU R23, [R1+0x86c] ;  /* 0x00086c0001177983 */ /* 0x000ea20000300800 */
[----:B------:R-:W2:Y:S01]  /*bc910*/  LDL.LU R14, [R1+0x98] ;  /* 0x00009800010e7983 */ /* 0x000ea20000300800 */
[----:B---3--:R-:W-:-:S02]  /*bc920*/  IMAD.MOV.U32 R15, RZ, RZ, R29 ;  /* 0x000000ffff0f7224 */ /* 0x008fc400078e001d */
[----:B------:R-:W3:Y:S03]  /*bc930*/  LDL.LU R29, [R1+0x6968] ;  /* 0x00696800011d7983 */ /* 0x000ee60000300800 */
        /* <DEDUP_REMOVED lines=40> */
[----:B------:R-:W2:Y:S01]  /*bcbc0*/  LDL.LU R7, [R1+0x4ec] ;  /* 0x0004ec0001077983 */ /* 0x000ea20000300800 */
[----:B------:R-:W-:Y:S01]  /*bcbd0*/  HMMA.16816.F32 R12, R16, R14, R20 ;  /* 0x0000000e100c723c */ /* 0x000fe20000001814 */
[----:B--2---:R-:W-:Y:S01]  /*bcbe0*/  STL.64 [R1+0x68a0], R6 ;  /* 0x0068a00601007387 */ /* 0x004fe20000100a00 */
[----:B----4-:R0:W-:Y:S02]  /*bcbf0*/  STL.64 [R1+0x6898], R4 ;  /* 0x0068980401007387 */ /* 0x0101e40000100a00 */
[----:B0-----:R-:W-:-:S02]  /*bcc00*/  IMAD.MOV.U32 R4, RZ, RZ, R3 ;  /* 0x000000ffff047224 */ /* 0x001fc400078e0003 */
[----:B------:R-:W-:Y:S01]  /*bcc10*/  IMAD.MOV.U32 R5, RZ, RZ, R28 ;  /* 0x000000ffff057224 */ /* 0x000fe200078e001c */
[----:B------:R-:W2:Y:S01]  /*bcc20*/  LDL.LU R3, [R1+0x695c] ;  /* 0x00695c0001037983 */ /* 0x000ea20000300800 */
[----:B------:R-:W4:Y:S02]  /*bcc30*/  LDL.LU R28, [R1+0x6958] ;  /* 0x00695800011c7983 */ /* 0x000f240000300800 */
[----:B------:R-:W-:Y:S02]  /*bcc40*/  STL [R1+0x5fe4], R11 ;  /* 0x005fe40b01007387 */ /* 0x000fe40000100800 */
[----:B------:R-:W-:Y:S01]  /*bcc50*/  STL [R1+0x5fe0], R10 ;  /* 0x005fe00a01007387 */ /* 0x000fe20000100800 */
[----:B------:R-:W2:Y:S01]  /*bcc60*/  LDL.LU.64 R22, [R1+0x6950] ;  /* 0x0069500001167983 */ /* 0x000ea20000300a00 */
[----:B------:R-:W2:Y:S09]  /*bcc70*/  LDL.LU.64 R20, [R1+0x6948] ;  /* 0x0069480001147983 */ /* 0x000eb20000300a00 */
        /* <DEDUP_REMOVED lines=26> */
[----:B------:R-:W2:Y:S02]  /*bce20*/  LDL.LU R15, [R1+0x4cc] ;  /* 0x0004cc00010f7983 */ /* 0x000ea40000300800 */
[----:B--2---:R-:W-:Y:S01]  /*bce30*/  STL.64 [R1+0x6870], R14 ;  /* 0x0068700e01007387 */ /* 0x004fe20000100a00 */
[----:B------:R0:W-:Y:S02]  /*bce40*/  STL.64 [R1+0x6868], R12 ;  /* 0x0068680c01007387 */ /* 0x0001e40000100a00 */
[----:B0-----:R-:W-:-:S02]  /*bce50*/  IMAD.MOV.U32 R12, RZ, RZ, R21 ;  /* 0x000000ffff0c7224 */ /* 0x001fc400078e0015 */
        /* <DEDUP_REMOVED lines=18> */
[----:B------:R-:W2:Y:S02]  /*bcf80*/  LDL.LU.64 R22, [R1+0x68b8] ;  /* 0x0068b80001167983 */ /* 0x000ea40000300a00 */
[----:B------:R-:W2:Y:S11]  /*bcf90*/  LDL.LU.64 R20, [R1+0x68b0] ;  /* 0x0068b00001147983 */ /* 0x000eb60000300a00 */
[----:B------:R-:W-:Y:S05]  /*bcfa0*/  @!UPT UIADD3 URZ, URZ, URZ, URZ ;  /* 0x0000003f3f3ff290 */ /* 0x000fea000fffe03f */
[----:B------:R0:W-:Y:S01]  /*bcfb0*/  STL.64 [R1+0x500], R16 ;  /* 0x0005001001007387 */ /* 0x0001e20000100a00 */
[----:B------:R1:W-:Y:S03]  /*bcfc0*/  STL.64 [R1+0x508], R18 ;  /* 0x0005081201007387 */ /* 0x0003e60000100a00 */
[----:B0-----:R-:W4:Y:S01]  /*bcfd0*/  LDL.LU R16, [R1+0x4a0] ;  /* 0x0004a00001107983 */ /* 0x001f220000300800 */
[----:B------:R-:W4:Y:S02]  /*bcfe0*/  LDL.LU R17, [R1+0x4a4] ;  /* 0x0004a40001117983 */ /* 0x000f240000300800 */
[----:B-1----:R-:W4:Y:S02]  /*bcff0*/  LDL.LU R18, [R1+0x4a8] ;  /* 0x0004a80001127983 */ /* 0x002f240000300800 */
[----:B---3--:R-:W-:Y:S01]  /*bd000*/  IMAD.MOV.U32 R19, RZ, RZ, R29 ;  /* 0x000000ffff137224 */ /* 0x008fe200078e001d */
[C---:B--2---:R-:W-:Y:S11]  /*bd010*/  HMMA.16816.F32 R4, R20.reuse, R4, R24 ;  /* 0x000000041404723c */ /* 0x044ff60000001818 */
[----:B------:R-:W-:Y:S11]  /*bd020*/  @!UPT UIADD3 URZ, URZ, URZ, URZ ;  /* 0x0000003f3f3ff290 */ /* 0x000ff6000fffe03f */
[----:B------:R-:W-:Y:S02]  /*bd030*/  @!UPT UIADD3 URZ, URZ, URZ, URZ ;  /* 0x0000003f3f3ff290 */ /* 0x000fe4000fffe03f */
[----:B------:R-:W-:Y:S02]  /*bd040*/  IMAD.MOV.U32 R27, RZ, RZ, R6 ;  /* 0x000000ffff1b7224 */ /* 0x000fe400078e0006 */
[----:B------:R-:W-:Y:S02]  /*bd050*/  IMAD.MOV.U32 R29, RZ, RZ, R7 ;  /* 0x000000ffff1d7224 */ /* 0x000fe400078e0007 */
[----:B------:R-:W-:Y:S01]  /*bd060*/  IMAD.MOV.U32 R26, RZ, RZ, R5 ;  /* 0x000000ffff1a7224 */ /* 0x000fe200078e0005 */
[----:B----4-:R-:W-:Y:S01]  /*bd070*/  STL.64 [R1+0x6880], R18 ;  /* 0x0068801201007387 */ /* 0x010fe20000100a00 */
[----:B------:R0:W-:Y:S02]  /*bd080*/  STL.64 [R1+0x6878], R16 ;  /* 0x0068781001007387 */ /* 0x0001e40000100a00 */
[----:B------:R-:W2:Y:S01]  /*bd090*/  LDL R11, [R1+0x8f0] ;  /* 0x0008f000010b7983 */ /* 0x000ea20000100800 */
[----:B0-----:R-:W3:Y:S01]  /*bd0a0*/  LDL.64 R16, [R1] ;  /* 0x0000000001107983 */ /* 0x001ee20000100a00 */
[----:B------:R-:W4:Y:S02]  /*bd0b0*/  LDL.LU.64 R24, [R1+0x68a8] ;  /* 0x0068a80001187983 */ /* 0x000f240000300a00 */
[----:B------:R0:W-:Y:S02]  /*bd0c0*/  STL [R1+0x4f0], R4 ;  /* 0x0004f00401007387 */ /* 0x0001e40000100800 */
[----:B------:R-:W2:Y:S01]  /*bd0d0*/  LDL.LU.64 R6, [R1+0x68a0] ;  /* 0x0068a00001067983 */ /* 0x000ea20000300a00 */
[----:B0-----:R-:W2:Y:S01]  /*bd0e0*/  LDL.LU.64 R4, [R1+0x6898] ;  /* 0x0068980001047983 */ /* 0x001ea20000300a00 */
[----:B------:R-:W-:Y:S02]  /*bd0f0*/  STL [R1+0x5fc8], R29 ;  /* 0x005fc81d01007387 */ /* 0x000fe40000100800 */
[----:B------:R-:W-:Y:S02]  /*bd100*/  STL [R1+0x5fc4], R27 ;  /* 0x005fc41b01007387 */ /* 0x000fe40000100800 */
[----:B------:R-:W-:Y:S01]  /*bd110*/  STL [R1+0x5fc0], R26 ;  /* 0x005fc01a01007387 */ /* 0x000fe20000100800 */
[C---:B--2---:R-:W-:Y:S01]  /*bd120*/  HMMA.16816.F32 R12, R20.reuse, R12, R4 ;  /* 0x0000000c140c723c */ /* 0x044fe20000001804 */
[----:B------:R-:W3:Y:S01]  /*bd130*/  LDL.LU.64 R6, [R1+0x6890] ;  /* 0x0068900001067983 */ /* 0x000ee20000300a00 */
[----:B------:R-:W3:Y:S11]  /*bd140*/  LDL.LU.64 R4, [R1+0x6888] ;  /* 0x0068880001047983 */ /* 0x000ef60000300a00 */
[----:B------:R-:W-:Y:S10]  /*bd150*/  @!UPT UIADD3 URZ, URZ, URZ, URZ ;  /* 0x0000003f3f3ff290 */ /* 0x000ff4000fffe03f */
[----:B------:R-:W-:Y:S01]  /*bd160*/  STL.64 [R1+0x4e0], R12 ;  /* 0x0004e00c01007387 */ /* 0x000fe20000100a00 */
[----:B------:R3:W-:Y:S02]  /*bd170*/  STL.64 [R1+0x4e8], R14 ;  /* 0x0004e80e01007387 */ /* 0x0007e40000100a00 */
[----:B------:R-:W2:Y:S01]  /*bd180*/  LDL.LU.64 R18, [R1+0x6880] ;  /* 0x0068800001127983 */ /* 0x000ea20000300a00 */
[----:B---3--:R-:W-:Y:S07]  /*bd190*/  HMMA.16816.F32 R12, R20, R16, R4 ;  /* 0x00000010140c723c */ /* 0x008fee0000001804 */
[----:B------:R-:W-:-:S02]  /*bd1a0*/  IMAD.MOV.U32 R7, RZ, RZ, R16 ;  /* 0x000000ffff077224 */ /* 0x000fc400078e0010 */
[----:B------:R-:W-:Y:S02]  /*bd1b0*/  IMAD.MOV.U32 R6, RZ, RZ, R17 ;  /* 0x000000ffff067224 */ /* 0x000fe400078e0011 */
[----:B------:R-:W2:Y:S11]  /*bd1c0*/  LDL.LU.64 R16, [R1+0x6878] ;  /* 0x0068780001107983 */ /* 0x000eb60000300a00 */
[----:B------:R-:W-:Y:S01]  /*bd1d0*/  @!UPT UIADD3 URZ, URZ, URZ, URZ ;  /* 0x0000003f3f3ff290 */ /* 0x000fe2000fffe03f */
[----:B------:R0:W-:Y:S01]  /*bd1e0*/  STL [R1+0x4d0], R12 ;  /* 0x0004d00c01007387 */ /* 0x0001e20000100800 */
[----:B------:R-:W-:Y:S02]  /*bd1f0*/  IMAD.MOV.U32 R27, RZ, RZ, R14 ;  /* 0x000000ffff1b7224 */ /* 0x000fe400078e000e */
[----:B------:R-:W-:Y:S02]  /*bd200*/  IMAD.MOV.U32 R26, RZ, RZ, R15 ;  /* 0x000000ffff1a7224 */ /* 0x000fe400078e000f */
[----:B------:R-:W-:Y:S01]  /*bd210*/  IMAD.MOV.U32 R29, RZ, RZ, R13 ;  /* 0x000000ffff1d7224 */ /* 0x000fe200078e000d */
[----:B------:R-:W4:Y:S04]  /*bd220*/  LDL.LU.64 R14, [R1+0x6870] ;  /* 0x00687000010e7983 */ /* 0x000f280000300a00 */
[----:B0-----:R-:W4:Y:S01]  /*bd230*/  LDL.LU.64 R12, [R1+0x6868] ;  /* 0x00686800010c7983 */ /* 0x001f220000300a00 */
[----:B------:R-:W-:Y:S02]  /*bd240*/  STL.64 [R1+0x6850], R6 ;  /* 0x0068500601007387 */ /* 0x000fe40000100a00 */
[----:B------:R-:W-:Y:S02]  /*bd250*/  STL [R1+0x5fd4], R29 ;  /* 0x005fd41d01007387 */ /* 0x000fe40000100800 */
[----:B------:R-:W-:Y:S01]  /*bd260*/  STL [R1+0x5fd0], R27 ;  /* 0x005fd01b01007387 */ /* 0x000fe20000100800 */
[----:B------:R-:W-:Y:S01]  /*bd270*/  STL [R1+0x5fcc], R26 ;  /* 0x005fcc1a01007387 */ /* 0x000fe20000100800 */
[----:B----4-:R-:W-:Y:S11]  /*bd280*/  HMMA.16816.F32 R12, R20, R24, R12 ;  /* 0x00000018140c723c */ /* 0x010ff6000000180c */
[----:B------:R-:W-:Y:S11]  /*bd290*/  @!UPT UIADD3 URZ, URZ, URZ, URZ ;  /* 0x0000003f3f3ff290 */ /* 0x000ff6000fffe03f */
[----:B------:R-:W-:Y:S01]  /*bd2a0*/  @!UPT UIADD3 URZ, URZ, URZ, URZ ;  /* 0x0000003f3f3ff290 */ /* 0x000fe2000fffe03f */
[----:B------:R-:W-:Y:S01]  /*bd2b0*/  STL.64 [R1+0x4c0], R12 ;  /* 0x0004c00c01007387 */ /* 0x000fe20000100a00 */
[----:B------:R0:W-:Y:S03]  /*bd2c0*/  STL.64 [R1+0x4c8], R14 ;  /* 0x0004c80e01007387 */ /* 0x0001e60000100a00 */
[----:B0-----:R-:W3:Y:S01]  /*bd2d0*/  LDL.LU.64 R14, [R1+0x6860] ;  /* 0x00686000010e7983 */ /* 0x001ee20000300a00 */
[----:B------:R-:W4:Y:S02]  /*bd2e0*/  LDL.LU.64 R12, [R1+0x6858] ;  /* 0x00685800010c7983 */ /* 0x000f240000300a00 */
[----:B------:R-:W-:Y:S02]  /*bd2f0*/  IMAD.MOV.U32 R4, RZ, RZ, R28 ;  /* 0x000000ffff047224 */ /* 0x000fe400078e001c */
[----:B------:R-:W-:Y:S02]  /*bd300*/  IMAD.MOV.U32 R5, RZ, RZ, R3 ;  /* 0x000000ffff057224 */ /* 0x000fe400078e0003 */
[----:B------:R-:W-:-:S02]  /*bd310*/  IMAD.MOV.U32 R6, RZ, RZ, R2 ;  /* 0x000000ffff067224 */ /* 0x000fc400078e0002 */
[----:B------:R-:W-:-:S07]  /*bd320*/  IMAD.MOV.U32 R7, RZ, RZ, R0 ;  /* 0x000000ffff077224 */ /* 0x000fce00078e0000 */
[C---:B----4-:R-:W-:Y:S11]  /*bd330*/  HMMA.16816.F32 R4, R20.reuse, R12, R4 ;  /* 0x0000000c1404723c */ /* 0x050ff60000001804 */
[----:B------:R-:W-:Y:S11]  /*bd340*/  @!UPT UIADD3 URZ, URZ, URZ, URZ ;  /* 0x0000003f3f3ff290 */ /* 0x000ff6000fffe03f */
[----:B------:R-:W-:Y:S01]  /*bd350*/  @!UPT UIADD3 URZ, URZ, URZ, URZ ;  /* 0x0000003f3f3ff290 */ /* 0x000fe2000fffe03f */
[----:B------:R2:W-:Y:S01]  /*bd360*/  STL [R1+0x4bc], R7 ;  /* 0x0004bc0701007387 */ /* 0x0005e20000100800 */
[----:B------:R-:W-:Y:S02]  /*bd370*/  IMAD.MOV.U32 R29, RZ, RZ, R4 ;  /* 0x000000ffff1d7224 */ /* 0x000fe400078e0004 */
[----:B------:R-:W-:Y:S02]  /*bd380*/  IMAD.MOV.U32 R27, RZ, RZ, R5 ;  /* 0x000000ffff1b7224 */ /* 0x000fe400078e0005 */
[----:B------:R-:W-:Y:S02]  /*bd390*/  IMAD.MOV.U32 R26, RZ, RZ, R6 ;  /* 0x000000ffff1a7224 */ /* 0x000fe400078e0006 */
[C---:B--2---:R-:W-:Y:S01]  /*bd3a0*/  HMMA.16816.F32 R4, R20.reuse, R8, R16 ;  /* 0x000000081404723c */ /* 0x044fe20000001810 */
[----:B---3--:R-:W-:Y:S01]  /*bd3b0*/  STL.64 [R1+0x6778], R14 ;  /* 0x0067780e01007387 */ /* 0x008fe20000100a00 */
[----:B------:R0:W-:Y:S02]  /*bd3c0*/  STL.64 [R1+0x6770], R12 ;  /* 0x0067700c01007387 */ /* 0x0001e40000100a00 */
[----:B------:R-:W-:Y:S02]  /*bd3d0*/  STL [R1+0x5ff0], R26 ;  /* 0x005ff01a01007387 */ /* 0x000fe40000100800 */
[----:B------:R-:W-:Y:S01]  /*bd3e0*/  STL [R1+0x5fec], R27 ;  /* 0x005fec1b01007387 */ /* 0x000fe20000100800 */
[----:B------:R1:W-:Y:S01]  /*bd3f0*/  STL.64 [R1+0x67f0], R24 ;  /* 0x0067f01801007387 */ /* 0x0003e20000100a00 */
[----:B------:R-:W-:Y:S03]  /*bd400*/  STL [R1+0x5fe8], R29 ;  /* 0x005fe81d01007387 */ /* 0x000fe60000100800 */
[----:B------:R-:W2:Y:S11]  /*bd410*/  LDSM.16.MT88.4 R16, [R11+0x30100] ;  /* 0x030100000b10783b */ /* 0x000eb60000004200 */
[----:B------:R-:W-:Y:S02]  /*bd420*/  @!UPT UIADD3 URZ, URZ, URZ, URZ ;  /* 0x0000003f3f3ff290 */ /* 0x000fe4000fffe03f */
[----:B------:R-:W-:Y:S02]  /*bd430*/  IMAD.MOV.U32 R28, RZ, RZ, R4 ;  /* 0x000000ffff1c7224 */ /* 0x000fe400078e0004 */
[----:B------:R-:W-:Y:S01]  /*bd440*/  IMAD.MOV.U32 R3, RZ, RZ, R5 ;  /* 0x000000ffff037224 */ /* 0x000fe200078e0005 */
[----:B------:R-:W3:Y:S01]  /*bd450*/  LDL.LU R4, [R1+0x830] ;  /* 0x0008300001047983 */ /* 0x000ee20000300800 */
[----:B------:R-:W-:Y:S02]  /*bd460*/  IMAD.MOV.U32 R2, RZ, RZ, R6 ;  /* 0x000000ffff027224 */ /* 0x000fe400078e0006 */
[----:B------:R-:W3:Y:S02]  /*bd470*/  LDL.LU R5, [R1+0x834] ;  /* 0x0008340001057983 */ /* 0x000ee40000300800 */
[----:B------:R-:W-:Y:S01]  /*bd480*/  IMAD.MOV.U32 R0, RZ, RZ, R7 ;  /* 0x000000ffff007224 */ /* 0x000fe200078e0007 */
[----:B------:R-:W3:Y:S01]  /*bd490*/  LDL.LU R6, [R1+0x838] ;  /* 0x0008380001067983 */ /* 0x000ee20000300800 */
[----:B------:R-:W3:Y:S02]  /*bd4a0*/  LDL.LU R7, [R1+0x83c] ;  /* 0x00083c0001077983 */ /* 0x000ee40000300800 */
[----:B0-----:R-:W4:Y:S02]  /*bd4b0*/  LDL.64 R12, [R1+0x120] ;  /* 0x00012000010c7983 */ /* 0x001f240000100a00 */
[----:B-1----:R-:W3:Y:S01]  /*bd4c0*/  LDL.64 R24, [R1+0x30] ;  /* 0x0000300001187983 */ /* 0x002ee20000100a00 */
[----:B----4-:R0:W-:Y:S04]  /*bd4d0*/  STL.64 [R1+0x6808], R12 ;  /* 0x0068080c01007387 */ /* 0x0101e80000100a00 */
[----:B0-----:R-:W4:Y:S04]  /*bd4e0*/  LDL.64 R12, [R1+0x130] ;  /* 0x00013000010c7983 */ /* 0x001f280000100a00 */
[----:B----4-:R0:W-:Y:S04]  /*bd4f0*/  STL.64 [R1+0x6820], R12 ;  /* 0x0068200c01007387 */ /* 0x0101e80000100a00 */
[----:B0-----:R-:W4:Y:S04]  /*bd500*/  LDL.64 R12, [R1+0x140] ;  /* 0x00014000010c7983 */ /* 0x001f280000100a00 */
[----:B----4-:R0:W-:Y:S04]  /*bd510*/  STL.64 [R1+0x6838], R12 ;  /* 0x0068380c01007387 */ /* 0x0101e80000100a00 */
[----:B0-----:R-:W4:Y:S01]  /*bd520*/  LDL.64 R12, [R1+0x150] ;  /* 0x00015000010c7983 */ /* 0x001f220000100a00 */
[----:B------:R-:W-:Y:S02]  /*bd530*/  STL [R1+0x6000], R0 ;  /* 0x0060000001007387 */ /* 0x000fe40000100800 */
[----:B------:R-:W-:Y:S02]  /*bd540*/  STL [R1+0x5ffc], R2 ;  /* 0x005ffc0201007387 */ /* 0x000fe40000100800 */
[----:B------:R-:W-:Y:S01]  /*bd550*/  STL [R1+0x5ff8], R3 ;  /* 0x005ff80301007387 */ /* 0x000fe20000100800 */
[----:B------:R-:W-:Y:S01]  /*bd560*/  STL [R1+0x5ff4], R28 ;  /* 0x005ff41c01007387 */ /* 0x000fe20000100800 */
[----:B------:R-:W-:Y:S02]  /*bd570*/  STL [R1+0x6738], R11 ;  /* 0x0067380b01007387 */ /* 0x000fe40000100800 */
[----:B--2---:R-:W-:Y:S02]  /*bd580*/  STL.64 [R1+0x6658], R18 ;  /* 0x0066581201007387 */ /* 0x004fe40000100a00 */
[----:B------:R0:W-:Y:S02]  /*bd590*/  STL.64 [R1+0x6650], R16 ;  /* 0x0066501001007387 */ /* 0x0001e40000100a00 */
        /* <DEDUP_REMOVED lines=27> */
[----:B------:R0:W-:Y:S02]  /*bd750*/  STL.64 [R1+0x838], R6 ;  /* 0x0008380601007387 */ /* 0x0001e40000100a00 */
[----:B------:R-:W-:Y:S02]  /*bd760*/  IMAD.MOV.U32 R10, RZ, RZ, R24 ;  /* 0x000000ffff0a7224 */ /* 0x000fe400078e0018 */
[----:B------:R-:W-:Y:S01]  /*bd770*/  IMAD.MOV.U32 R3, RZ, RZ, R25 ;  /* 0x000000ffff037224 */ /* 0x000fe200078e0019 */
[----:B0-----:R-:W3:Y:S01]  /*bd780*/  LDL.LU.64 R6, [R1+0x6850] ;  /* 0x0068500001067983 */ /* 0x001ee20000300a00 */
[----:B------:R-:W3:Y:S02]  /*bd790*/  LDL.LU R24, [R1+0x7e0] ;  /* 0x0007e00001187983 */ /* 0x000ee40000300800 */
[----:B------:R-:W3:Y:S02]  /*bd7a0*/  LDL.LU R25, [R1+0x7e4] ;  /* 0x0007e40001197983 */ /* 0x000ee40000300800 */
[----:B------:R-:W3:Y:S01]  /*bd7b0*/  LDL.LU R26, [R1+0x7e8] ;  /* 0x0007e800011a7983 */ /* 0x000ee20000300800 */
[----:B------:R-:W3:Y:S01]  /*bd7c0*/  LDL.LU R27, [R1+0x7ec] ;  /* 0x0007ec00011b7983 */ /* 0x000ee20000300800 */
[----:B------:R-:W3:Y:S02]  /*bd7d0*/  LDL.64 R4, [R1+0x110] ;  /* 0x0001100001047983 */ /* 0x000ee40000100a00 */
[----:B------:R-:W-:Y:S02]  /*bd7e0*/  STL [R1+0x6740], R3 ;  /* 0x0067400301007387 */ /* 0x000fe40000100800 */
        /* <DEDUP_REMOVED lines=43> */
[----:B------:R-:W4:Y:S01]  /*bdaa0*/  LDL.LU R14, [R1+0x458] ;  /* 0x00045800010e7983 */ /* 0x000f220000300800 */
[----:B------:R-:W4:Y:S02]  /*bdab0*/  LDL.LU R15, [R1+0x45c] ;  /* 0x00045c00010f7983 */ /* 0x000f240000300800 */
[----:B---3--:R-:W-:Y:S01]  /*bdac0*/  IMAD.MOV.U32 R11, RZ, RZ, R5 ;  /* 0x000000ffff0b7224 */ /* 0x008fe200078e0005 */
[----:B----4-:R-:W-:Y:S01]  /*bdad0*/  STL.64 [R1+0x6788], R14 ;  /* 0x0067880e01007387 */ /* 0x010fe20000100a00 */
[----:B--2---:R0:W-:Y:S02]  /*bdae0*/  STL.64 [R1+0x6780], R12 ;  /* 0x0067800c01007387 */ /* 0x0041e40000100a00 */
[----:B0-----:R-:W-:-:S02]  /*bdaf0*/  IMAD.MOV.U32 R12, RZ, RZ, R7 ;  /* 0x000000ffff0c7224 */ /* 0x001fc400078e0007 */
[----:B------:R-:W-:-:S05]  /*bdb00*/  IMAD.MOV.U32 R13, RZ, RZ, R6 ;  /* 0x000000ffff0d7224 */ /* 0x000fca00078e0006 */
[----:B------:R0:W-:Y:S02]  /*bdb10*/  STL.64 [R1+0x67a0], R12 ;  /* 0x0067a00c01007387 */ /* 0x0001e40000100a00 */
[----:B0-----:R-:W-:Y:S02]  /*bdb20*/  HMMA.16816.F32 R12, R20, R4, R24 ;  /* 0x00000004140c723c */ /* 0x001fe40000001818 */
[----:B------:R-:W-:Y:S11]  /*bdb30*/  STL [R1+0x675c], R10 ;  /* 0x00675c0a01007387 */ /* 0x000ff60000100800 */
[----:B------:R-:W-:Y:S10]  /*bdb40*/  @!UPT UIADD3 URZ, URZ, URZ, URZ ;  /* 0x0000003f3f3ff290 */ /* 0x000ff4000fffe03f */
[----:B------:R-:W-:Y:S01]  /*bdb50*/  STL.64 [R1+0x7e0], R12 ;  /* 0x0007e00c01007387 */ /* 0x000fe20000100a00 */
[----:B------:R-:W-:Y:S02]  /*bdb60*/  STL.64 [R1+0x7e8], R14 ;  /* 0x0007e80e01007387 */ /* 0x000fe40000100a00 */
[----:B------:R-:W-:Y:S02]  /*bdb70*/  STL [R1+0x6800], R11 ;  /* 0x0068000b01007387 */ /* 0x000fe40000100800 */
[----:B------:R0:W-:Y:S02]  /*bdb80*/  STL.64 [R1+0x67f8], R8 ;  /* 0x0067f80801007387 */ /* 0x0001e40000100a00 */
[----:B0-----:R-:W2:Y:S01]  /*bdb90*/  LDL.LU R8, [R1+0x7d0] ;  /* 0x0007d00001087983 */ /* 0x001ea20000300800 */
[----:B------:R-:W2:Y:S02]  /*bdba0*/  LDL.LU R9, [R1+0x7d4] ;  /* 0x0007d40001097983 */ /* 0x000ea40000300800 */
[----:B------:R-:W2:Y:S02]  /*bdbb0*/  LDL.LU R10, [R1+0x7d8] ;  /* 0x0007d800010a7983 */ /* 0x000ea40000300800 */
[----:B------:R-:W2:Y:S01]  /*bdbc0*/  LDL.LU R11, [R1+0x7dc] ;  /* 0x0007dc00010b7983 */ /* 0x000ea20000300800 */
[----:B------:R-:W3:Y:S01]  /*bdbd0*/  LDL.64 R16, [R1+0xe0] ;  /* 0x0000e00001107983 */ /* 0x000ee20000100a00 */
[----:B------:R-:W-:-:S03]  /*bdbe0*/  IMAD.MOV.U32 R29, RZ, RZ, R4 ;  /* 0x000000ffff1d7224 */ /* 0x000fc600078e0004 */
[----:B---3--:R0:W-:Y:S01]  /*bdbf0*/  STL.64 [R1+0x67e8], R16 ;  /* 0x0067e81001007387 */ /* 0x0081e20000100a00 */
[----:B------:R-:W3:Y:S02]  /*bdc00*/  LDL.LU R4, [R1+0x490] ;  /* 0x0004900001047983 */ /* 0x000ee40000300800 */
[----:B------:R-:W3:Y:S02]  /*bdc10*/  LDL.LU R5, [R1+0x494] ;  /* 0x0004940001057983 */ /* 0x000ee40000300800 */
[----:B------:R-:W4:Y:S01]  /*bdc20*/  LDL.LU R6, [R1+0x498] ;  /* 0x0004980001067983 */ /* 0x000f220000300800 */
[----:B------:R-:W4:Y:S01]  /*bdc30*/  LDL.LU R7, [R1+0x49c] ;  /* 0x00049c0001077983 */ /* 0x000f220000300800 */
[----:B------:R-:W2:Y:S02]  /*bdc40*/  LDL.LU R24, [R1+0x7c0] ;  /* 0x0007c00001187983 */ /* 0x000ea40000300800 */
[----:B------:R-:W2:Y:S02]  /*bdc50*/  LDL.LU R25, [R1+0x7c4] ;  /* 0x0007c40001197983 */ /* 0x000ea40000300800 */
[----:B------:R-:W2:Y:S01]  /*bdc60*/  LDL.LU R26, [R1+0x7c8] ;  /* 0x0007c800011a7983 */ /* 0x000ea20000300800 */
[----:B------:R-:W2:Y:S04]  /*bdc70*/  LDL.LU R27, [R1+0x7cc] ;  /* 0x0007cc00011b7983 */ /* 0x000ea80000300800 */
[----:B0-----:R-:W2:Y:S04]  /*bdc80*/  LDL.64 R16, [R1+0xf0] ;  /* 0x0000f00001107983 */ /* 0x001ea80000100a00 */
[----:B----4-:R-:W-:Y:S01]  /*bdc90*/  STL.64 [R1+0x67e0], R6 ;  /* 0x0067e00601007387 */ /* 0x010fe20000100a00 */
[----:B---3--:R0:W-:Y:S03]  /*bdca0*/  STL.64 [R1+0x67d8], R4 ;  /* 0x0067d80401007387 */ /* 0x0081e60000100a00 */
[----:B0-----:R-:W3:Y:S01]  /*bdcb0*/  LDL.LU R4, [R1+0x7b0] ;  /* 0x0007b00001047983 */ /* 0x001ee20000300800 */
[----:B------:R-:W3:Y:S02]  /*bdcc0*/  LDL.LU R5, [R1+0x7b4] ;  /* 0x0007b40001057983 */ /* 0x000ee40000300800 */
[----:B------:R-:W3:Y:S02]  /*bdcd0*/  LDL.LU R6, [R1+0x7b8] ;  /* 0x0007b80001067983 */ /* 0x000ee40000300800 */
[----:B------:R-:W3:Y:S01]  /*bdce0*/  LDL.LU R7, [R1+0x7bc] ;  /* 0x0007bc0001077983 */ /* 0x000ee20000300800 */
[----:B------:R-:W4:Y:S04]  /*bdcf0*/  LDL.64 R12, [R1+0x10] ;  /* 0x00001000010c7983 */ /* 0x000f280000100a00 */
[----:B----4-:R0:W-:Y:S04]  /*bdd00*/  STL.64 [R1+0x67b8], R12 ;  /* 0x0067b80c01007387 */ /* 0x0101e80000100a00 */
[----:B0-----:R-:W2:Y:S02]  /*bdd10*/  LDL.64 R12, [R1+0x100] ;  /* 0x00010000010c7983 */ /* 0x001ea40000100a00 */
        /* <DEDUP_REMOVED lines=8> */
[----:B------:R-:W-:Y:S02]  /*bdda0*/  IMAD.MOV.U32 R3, RZ, RZ, R13 ;  /* 0x000000ffff037224 */ /* 0x000fe400078e000d */
[----:B------:R-:W3:Y:S04]  /*bddb0*/  LDL.64 R12, [R1+0x20] ;  /* 0x00002000010c7983 */ /* 0x000ee80000100a00 */
        /* <DEDUP_REMOVED lines=79> */
[----:B0-----:R-:W3:Y:S01]  /*be2b0*/  LDL.LU.64 R14, [R1+0x6778] ;  /* 0x00677800010e7983 */ /* 0x001ee20000300a00 */
[----:B------:R-:W2:Y:S02]  /*be2c0*/  LDL.LU.64 R12, [R1+0x6770] ;  /* 0x00677000010c7983 */ /* 0x000ea40000300a00 */
        /* <DEDUP_REMOVED lines=8> */
[----:B---3--:R-:W-:Y:S02]  /*be350*/  STL.64 [R1+0x6610], R14 ;  /* 0x0066100e01007387 */ /* 0x008fe40000100a00 */
[----:B------:R4:W-:Y:S01]  /*be360*/  STL.64 [R1+0x6608], R12 ;  /* 0x0066080c01007387 */ /* 0x0009e20000100a00 */
[----:B------:R-:W3:Y:S01]  /*be370*/  LDL.64 R24, [R1] ;  /* 0x0000000001187983 */ /* 0x000ee20000100a00 */
[----:B----4-:R-:W-:Y:S03]  /*be380*/  HMMA.16816.F32 R12, R4, R8, R20 ;  /* 0x00000008040c723c */ /* 0x010fe60000001814 */
[----:B---3--:R-:W-:Y:S11]  /*be390*/  STL.64 [R1+0x6620], R24 ;  /* 0x0066201801007387 */ /* 0x008ff60000100a00 */
[----:B------:R-:W-:Y:S09]  /*be3a0*/  @!UPT UIADD3 URZ, URZ, URZ, URZ ;  /* 0x0000003f3f3ff290 */ /* 0x000ff2000fffe03f */
        /* <DEDUP_REMOVED lines=9> */
[----:B---3--:R-:W-:Y:S03]  /*be440*/  STL.64 [R1+0x6628], R12 ;  /* 0x0066280c01007387 */ /* 0x008fe60000100a00 */
[----:B------:R0:W-:Y:S02]  /*be450*/  STL.64 [R1+0x6638], R24 ;  /* 0x0066381801007387 */ /* 0x0001e40000100a00 */
[----:B0-----:R-:W-:Y:S02]  /*be460*/  IMAD.MOV.U32 R25, RZ, RZ, R16 ;  /* 0x000000ffff197224 */ /* 0x001fe400078e0010 */
[----:B------:R-:W-:Y:S01]  /*be470*/  IMAD.MOV.U32 R24, RZ, RZ, R17 ;  /* 0x000000ffff187224 */ /* 0x000fe200078e0011 */
[----:B------:R-:W3:Y:S01]  /*be480*/  LDL.LU R16, [R1+0x720] ;  /* 0x0007200001107983 */ /* 0x000ee20000300800 */
[----:B------:R-:W3:Y:S02]  /*be490*/  LDL.LU R17, [R1+0x724] ;  /* 0x0007240001117983 */ /* 0x000ee40000300800 */
[----:B------:R-:W4:Y:S02]  /*be4a0*/  LDL.LU R18, [R1+0x728] ;  /* 0x0007280001127983 */ /* 0x000f240000300800 */
[----:B------:R-:W4:Y:S02]  /*be4b0*/  LDL.LU R19, [R1+0x72c] ;  /* 0x00072c0001137983 */ /* 0x000f240000300800 */
[----:B----4-:R-:W-:Y:S01]  /*be4c0*/  STL.64 [R1+0x6678], R18 ;  /* 0x0066781201007387 */ /* 0x010fe20000100a00 */
[----:B---3--:R0:W-:Y:S02]  /*be4d0*/  STL.64 [R1+0x6670], R16 ;  /* 0x0066701001007387 */ /* 0x0081e40000100a00 */
[----:B0-----:R-:W-:-:S02]  /*be4e0*/  IMAD.MOV.U32 R16, RZ, RZ, R27 ;  /* 0x000000ffff107224 */ /* 0x001fc400078e001b */
[----:B------:R-:W-:-:S05]  /*be4f0*/  IMAD.MOV.U32 R17, RZ, RZ, R26 ;  /* 0x000000ffff117224 */ /* 0x000fca00078e001a */
[----:B------:R-:W-:Y:S01]  /*be500*/  STL.64 [R1+0x6690], R16 ;  /* 0x0066901001007387 */ /* 0x000fe20000100a00 */
[----:B------:R0:W-:Y:S03]  /*be510*/  STL.64 [R1+0x6660], R24 ;  /* 0x0066601801007387 */ /* 0x0001e60000100a00 */
[----:B0-----:R-:W3:Y:S01]  /*be520*/  LDL.LU R24, [R1+0x420] ;  /* 0x0004200001187983 */ /* 0x001ee20000300800 */
[----:B------:R-:W3:Y:S02]  /*be530*/  LDL.LU R25, [R1+0x424] ;  /* 0x0004240001197983 */ /* 0x000ee40000300800 */
[----:B------:R-:W4:Y:S02]  /*be540*/  LDL.LU R26, [R1+0x428] ;  /* 0x00042800011a7983 */ /* 0x000f240000300800 */
[----:B------:R-:W4:Y:S02]  /*be550*/  LDL.LU R27, [R1+0x42c] ;  /* 0x00042c00011b7983 */ /* 0x000f240000300800 */
[----:B--2---:R-:W-:-:S02]  /*be560*/  IMAD.MOV.U32 R16, RZ, RZ, R10 ;  /* 0x000000ffff107224 */ /* 0x004fc400078e000a */
        /* <DEDUP_REMOVED lines=34> */
[----:B------:R-:W3:Y:S01]  /*be790*/  LDL.LU R29, [R1+0x6744] ;  /* 0x00674400011d7983 */ /* 0x000ee20000300800 */
[----:B------:R-:W3:Y:S03]  /*be7a0*/  LDL.LU R3, [R1+0x6740] ;  /* 0x0067400001037983 */ /* 0x000ee60000300800 */
[----:B------:R2:W-:Y:S02]  /*be7b0*/  STL.64 [R1+0x66f0], R16 ;  /* 0x0066f01001007387 */ /* 0x0005e40000100a00 */
[----:B--2---:R-:W-:Y:S02]  /*be7c0*/  IMAD.MOV.U32 R16, RZ, RZ, R10 ;  /* 0x000000ffff107224 */ /* 0x004fe400078e000a */
        /* <DEDUP_REMOVED lines=12> */
[----:B--2---:R-:W0:Y:S04]  /*be890*/  LDSM.16.MT88.4 R20, [R11+0x30180] ;  /* 0x030180000b14783b */ /* 0x004e280000004200 */
[----:B------:R-:W-:Y:S04]  /*be8a0*/  STL.64 [R1+0x6720], R16 ;  /* 0x0067201001007387 */ /* 0x000fe80000100a00 */
[----:B----4-:R-:W-:Y:S01]  /*be8b0*/  STL.64 [R1+0x66e8], R26 ;  /* 0x0066e81a01007387 */ /* 0x010fe20000100a00 */
[----:B---3--:R1:W-:Y:S03]  /*be8c0*/  STL.64 [R1+0x66e0], R24 ;  /* 0x0066e01801007387 */ /* 0x0083e60000100a00 */
        /* <DEDUP_REMOVED lines=26> */
[----:B------:R-:W4:Y:S02]  /*bea70*/  LDL.LU R14, [R1+0x408] ;  /* 0x00040800010e7983 */ /* 0x000f240000300800 */
[----:B------:R-:W4:Y:S01]  /*bea80*/  LDL.LU R15, [R1+0x40c] ;  /* 0x00040c00010f7983 */ /* 0x000f220000300800 */
[C---:B--2---:R-:W-:Y:S01]  /*bea90*/  HMMA.16816.F32 R16, R4.reuse, R16, R24 ;  /* 0x000000100410723c */ /* 0x044fe20000001818 */
[----:B----4-:R-:W-:Y:S01]  /*beaa0*/  STL.64 [R1+0x6648], R14 ;  /* 0x0066480e01007387 */ /* 0x010fe20000100a00 */
[----:B---3--:R1:W-:Y:S03]  /*beab0*/  STL.64 [R1+0x6640], R12 ;  /* 0x0066400c01007387 */ /* 0x0083e60000100a00 */
[----:B-1----:R-:W2:Y:S01]  /*beac0*/  LDL.LU R12, [R1+0x410] ;  /* 0x00041000010c7983 */ /* 0x002ea20000300800 */
[----:B------:R-:W2:Y:S02]  /*bead0*/  LDL.LU R13, [R1+0x414] ;  /* 0x00041400010d7983 */ /* 0x000ea40000300800 */
[----:B------:R-:W2:Y:S02]  /*beae0*/  LDL.LU R14, [R1+0x418] ;  /* 0x00041800010e7983 */ /* 0x000ea40000300800 */
[----:B------:R-:W2:Y:S01]  /*beaf0*/  LDL.LU R15, [R1+0x41c] ;  /* 0x00041c00010f7983 */ /* 0x000ea20000300800 */
[----:B------:R-:W-:Y:S01]  /*beb00*/  STL [R1+0x6600], R11 ;  /* 0x0066000b01007387 */ /* 0x000fe20000100800 */
[----:B------:R-:W-:Y:S02]  /*beb10*/  STL.64 [R1+0x65f8], R8 ;  /* 0x0065f80801007387 */ /* 0x000fe40000100a00 */
[----:B0-----:R-:W-:Y:S02]  /*beb20*/  STL.64 [R1+0x6538], R22 ;  /* 0x0065381601007387 */ /* 0x001fe40000100a00 */
[----:B------:R0:W-:Y:S02]  /*beb30*/  STL.64 [R1+0x6530], R20 ;  /* 0x0065301401007387 */ /* 0x0001e40000100a00 */
        /* <DEDUP_REMOVED lines=64> */
[----:B------:R0:W-:Y:S01]  /*bef40*/  STL.64 [R1+0x720], R8 ;  /* 0x0007200801007387 */ /* 0x0001e20000100a00 */
[----:B------:R1:W-:Y:S03]  /*bef50*/  STL.64 [R1+0x728], R10 ;  /* 0x0007280a01007387 */ /* 0x0003e60000100a00 */
[----:B0-----:R-:W2:Y:S01]  /*bef60*/  LDL.LU R8, [R1+0x3d0] ;  /* 0x0003d00001087983 */ /* 0x001ea20000300800 */
[----:B------:R-:W2:Y:S02]  /*bef70*/  LDL.LU R9, [R1+0x3d4] ;  /* 0x0003d40001097983 */ /* 0x000ea40000300800 */
[----:B-1----:R-:W2:Y:S02]  /*bef80*/  LDL.LU R10, [R1+0x3d8] ;  /* 0x0003d800010a7983 */ /* 0x002ea40000300800 */
[----:B------:R-:W2:Y:S01]  /*bef90*/  LDL.LU R11, [R1+0x3dc] ;  /* 0x0003dc00010b7983 */ /* 0x000ea20000300800 */
[----:B----4-:R-:W-:Y:S01]  /*befa0*/  HMMA.16816.F32 R4, R4, R16, R24 ;  /* 0x000000100404723c */ /* 0x010fe20000001818 */
[----:B------:R-:W4:Y:S01]  /*befb0*/  LDL.LU.64 R24, [R1+0x6660] ;  /* 0x0066600001187983 */ /* 0x000f220000300a00 */
[----:B------:R-:W-:-:S02]  /*befc0*/  IMAD.MOV.U32 R2, RZ, RZ, R16 ;  /* 0x000000ffff027224 */ /* 0x000fc400078e0010 */
[----:B------:R-:W-:Y:S11]  /*befd0*/  IMAD.MOV.U32 R0, RZ, RZ, R17 ;  /* 0x000000ffff007224 */ /* 0x000ff600078e0011 */
[----:B------:R-:W-:Y:S08]  /*befe0*/  @!UPT UIADD3 URZ, URZ, URZ, URZ ;  /* 0x0000003f3f3ff290 */ /* 0x000ff0000fffe03f */
        /* <DEDUP_REMOVED lines=29> */
[----:B------:R-:W4:Y:S03]  /*bf1c0*/  LDL.LU.64 R24, [R1+0x6618] ;  /* 0x0066180001187983 */ /* 0x000f260000300a00 */
[----:B------:R0:W-:Y:S02]  /*bf1d0*/  STL.64 [R1+0x65d0], R20 ;  /* 0x0065d01401007387 */ /* 0x0001e40000100a00 */
[----:B0-----:R-:W3:Y:S01]  /*bf1e0*/  LDL.64 R20, [R1+0x150] ;  /* 0x0001500001147983 */ /* 0x001ee20000100a00 */
[C---:B----4-:R-:W-:Y:S03]  /*bf1f0*/  HMMA.16816.F32 R12, R16.reuse, R24, R12 ;  /* 0x00000018100c723c */ /* 0x050fe6000000180c */
[----:B---3--:R0:W-:Y:S04]  /*bf200*/  STL.64 [R1+0x65e0], R20 ;  /* 0x0065e01401007387 */ /* 0x0081e80000100a00 */
[----:B0-----:R-:W3:Y:S11]  /*bf210*/  LDL.64 R20, [R1+0x30] ;  /* 0x0000300001147983 */ /* 0x001ef60000100a00 */
[----:B------:R-:W-:Y:S05]  /*bf220*/  @!UPT UIADD3 URZ, URZ, URZ, URZ ;  /* 0x0000003f3f3ff290 */ /* 0x000fea000fffe03f */
[----:B------:R-:W-:Y:S02]  /*bf230*/  STL.64 [R1+0x3e0], R12 ;  /* 0x0003e00c01007387 */ /* 0x000fe40000100a00 */
[----:B------:R0:W-:Y:S02]  /*bf240*/  STL.64 [R1+0x3e8], R14 ;  /* 0x0003e80e01007387 */ /* 0x0001e40000100a00 */
[----:B0-----:R-:W4:Y:S01]  /*bf250*/  LDL.LU.64 R14, [R1+0x6610] ;  /* 0x00661000010e7983 */ /* 0x001f220000300a00 */
[----:B------:R-:W2:Y:S02]  /*bf260*/  LDL.LU.64 R12, [R1+0x6608] ;  /* 0x00660800010c7983 */ /* 0x000ea40000300a00 */
[----:B------:R0:W-:Y:S02]  /*bf270*/  STL.64 [R1+0x64f8], R24 ;  /* 0x0064f81801007387 */ /* 0x0001e40000100a00 */
[----:B0-----:R-:W2:Y:S04]  /*bf280*/  LDL.64 R24, [R1+0x140] ;  /* 0x0001400001187983 */ /* 0x001ea80000100a00 */
[----:B--2---:R0:W-:Y:S04]  /*bf290*/  STL.64 [R1+0x65d8], R24 ;  /* 0x0065d81801007387 */ /* 0x0041e80000100a00 */
[----:B0-----:R-:W2:Y:S01]  /*bf2a0*/  LDL.LU R24, [R1+0x700] ;  /* 0x0007000001187983 */ /* 0x001ea20000300800 */
[----:B------:R-:W2:Y:S02]  /*bf2b0*/  LDL.LU R25, [R1+0x704] ;  /* 0x0007040001197983 */ /* 0x000ea40000300800 */
[----:B------:R-:W2:Y:S02]  /*bf2c0*/  LDL.LU R26, [R1+0x708] ;  /* 0x00070800011a7983 */ /* 0x000ea40000300800 */
[----:B------:R-:W2:Y:S01]  /*bf2d0*/  LDL.LU R27, [R1+0x70c] ;  /* 0x00070c00011b7983 */ /* 0x000ea20000300800 */
[C---:B------:R-:W-:Y:S01]  /*bf2e0*/  HMMA.16816.F32 R8, R16.reuse, R12, R8 ;  /* 0x0000000c1008723c */ /* 0x040fe20000001808 */
[----:B--2---:R-:W-:Y:S01]  /*bf2f0*/  STL.64 [R1+0x65f0], R26 ;  /* 0x0065f01a01007387 */ /* 0x004fe20000100a00 */
[----:B------:R0:W-:Y:S03]  /*bf300*/  STL.64 [R1+0x65e8], R24 ;  /* 0x0065e81801007387 */ /* 0x0001e60000100a00 */
[----:B0-----:R-:W3:Y:S01]  /*bf310*/  LDL.LU R24, [R1+0x710] ;  /* 0x0007100001187983 */ /* 0x001ee20000300800 */
[----:B------:R-:W3:Y:S02]  /*bf320*/  LDL.LU R25, [R1+0x714] ;  /* 0x0007140001197983 */ /* 0x000ee40000300800 */
[----:B------:R-:W3:Y:S02]  /*bf330*/  LDL.LU R26, [R1+0x718] ;  /* 0x00071800011a7983 */ /* 0x000ee40000300800 */
[----:B------:R-:W3:Y:S11]  /*bf340*/  LDL.LU R27, [R1+0x71c] ;  /* 0x00071c00011b7983 */ /* 0x000ef60000300800 */
[----:B------:R-:W-:Y:S02]  /*bf350*/  @!UPT UIADD3 URZ, URZ, URZ, URZ ;  /* 0x0000003f3f3ff290 */ /* 0x000fe4000fffe03f */
[----:B------:R-:W-:Y:S01]  /*bf360*/  STL.64 [R1+0x3d0], R8 ;  /* 0x0003d00801007387 */ /* 0x000fe20000100a00 */
[----:B------:R0:W-:Y:S03]  /*bf370*/  STL.64 [R1+0x3d8], R10 ;  /* 0x0003d80a01007387 */ /* 0x0001e60000100a00 */
[----:B0-----:R-:W2:Y:S01]  /*bf380*/  LDL.LU R11, [R1+0x6600] ;  /* 0x00660000010b7983 */ /* 0x001ea20000300800 */
[----:B------:R-:W2:Y:S02]  /*bf390*/  LDL.LU.64 R8, [R1+0x65f8] ;  /* 0x0065f80001087983 */ /* 0x000ea40000300a00 */
[----:B----4-:R-:W-:Y:S02]  /*bf3a0*/  STL.64 [R1+0x64f0], R14 ;  /* 0x0064f00e01007387 */ /* 0x010fe40000100a00 */
[----:B------:R0:W-:Y:S02]  /*bf3b0*/  STL.64 [R1+0x64e8], R12 ;  /* 0x0064e80c01007387 */ /* 0x0001e40000100a00 */
[----:B0-----:R-:W4:Y:S01]  /*bf3c0*/  LDL.LU R12, [R1+0x6f0] ;  /* 0x0006f000010c7983 */ /* 0x001f220000300800 */
[----:B------:R-:W4:Y:S02]  /*bf3d0*/  LDL.LU R13, [R1+0x6f4] ;  /* 0x0006f400010d7983 */ /* 0x000f240000300800 */
[----:B------:R-:W4:Y:S02]  /*bf3e0*/  LDL.LU R14, [R1+0x6f8] ;  /* 0x0006f800010e7983 */ /* 0x000f240000300800 */
[----:B------:R-:W4:Y:S01]  /*bf3f0*/  LDL.LU R15, [R1+0x6fc] ;  /* 0x0006fc00010f7983 */ /* 0x000f220000300800 */
[C---:B--2---:R-:W-:Y:S08]  /*bf400*/  HMMA.16816.F32 R4, R16.reuse, R8, R4 ;  /* 0x000000081004723c */ /* 0x044ff00000001804 */
[----:B---3--:R-:W-:Y:S11]  /*bf410*/  HMMA.16816.F32 R24, R16, R20, R24 ;  /* 0x000000141018723c */ /* 0x008ff60000001818 */
[----:B------:R-:W-:Y:S04]  /*bf420*/  @!UPT UIADD3 URZ, URZ, URZ, URZ ;  /* 0x0000003f3f3ff290 */ /* 0x000fe8000fffe03f */
[----:B------:R-:W-:Y:S01]  /*bf430*/  STL.64 [R1+0x3c0], R4 ;  /* 0x0003c00401007387 */ /* 0x000fe20000100a00 */
[----:B------:R-:W-:Y:S02]  /*bf440*/  STL.64 [R1+0x3c8], R6 ;  /* 0x0003c80601007387 */ /* 0x000fe40000100a00 */
[----:B------:R-:W0:Y:S04]  /*bf450*/  LDSM.16.MT88.4 R4, [R11+0x30200] ;  /* 0x030200000b04783b */ /* 0x000e280000004200 */
[----:B------:R-:W-:Y:S01]  /*bf460*/  STL [R1+0x64c0], R11 ;  /* 0x0064c00b01007387 */ /* 0x000fe20000100800 */
[----:B0-----:R-:W-:Y:S01]  /*bf470*/  STL.64 [R1+0x63e8], R6 ;  /* 0x0063e80601007387 */ /* 0x001fe20000100a00 */
[----:B------:R0:W-:Y:S02]  /*bf480*/  STL.64 [R1+0x63e0], R4 ;  /* 0x0063e00401007387 */ /* 0x0001e40000100a00 */
[----:B------:R-:W-:Y:S02]  /*bf490*/  STL.64 [R1+0x710], R24 ;  /* 0x0007101801007387 */ /* 0x000fe40000100a00 */
[----:B------:R1:W-:Y:S02]  /*bf4a0*/  STL.64 [R1+0x718], R26 ;  /* 0x0007181a01007387 */ /* 0x0003e40000100a00 */
[----:B0-----:R-:W-:-:S02]  /*bf4b0*/  IMAD.MOV.U32 R4, RZ, RZ, R2 ;  /* 0x000000ffff047224 */ /* 0x001fc400078e0002 */
[----:B------:R-:W-:Y:S01]  /*bf4c0*/  IMAD.MOV.U32 R5, RZ, RZ, R0 ;  /* 0x000000ffff057224 */ /* 0x000fe200078e0000 */
[----:B-1----:R-:W2:Y:S01]  /*bf4d0*/  LDL.LU.64 R26, [R1+0x65f0] ;  /* 0x0065f000011a7983 */ /* 0x002ea20000300a00 */
[----:B------:R-:W2:Y:S02]  /*bf4e0*/  LDL.LU.64 R24, [R1+0x65e8] ;  /* 0x0065e80001187983 */ /* 0x000ea40000300a00 */
[----:B------:R-:W-:Y:S02]  /*bf4f0*/  IMAD.MOV.U32 R2, RZ, RZ, R20 ;  /* 0x000000ffff027224 */ /* 0x000fe400078e0014 */
[----:B------:R-:W-:Y:S02]  /*bf500*/  IMAD.MOV.U32 R0, RZ, RZ, R21 ;  /* 0x000000ffff007224 */ /* 0x000fe400078e0015 */
[----:B------:R-:W2:Y:S03]  /*bf510*/  LDL.LU.64 R20, [R1+0x65e0] ;  /* 0x0065e00001147983 */ /* 0x000ea60000300a00 */
[----:B------:R-:W-:Y:S02]  /*bf520*/  STL [R1+0x64c8], R0 ;  /* 0x0064c80001007387 */ /* 0x000fe40000100800 */
[----:B------:R-:W-:Y:S01]  /*bf530*/  STL [R1+0x64c4], R2 ;  /* 0x0064c40201007387 */ /* 0x000fe20000100800 */
[C---:B--2---:R-:W-:Y:S11]  /*bf540*/  HMMA.16816.F32 R24, R16.reuse, R20, R24 ;  /* 0x000000141018723c */ /* 0x044ff60000001818 */
[----:B------:R-:W-:Y:S11]  /*bf550*/  @!UPT UIADD3 URZ, URZ, URZ, URZ ;  /* 0x0000003f3f3ff290 */ /* 0x000ff6000fffe03f */
[----:B------:R-:W-:Y:S01]  /*bf560*/  @!UPT UIADD3 URZ, URZ, URZ, URZ ;  /* 0x0000003f3f3ff290 */ /* 0x000fe2000fffe03f */
[----:B------:R0:W-:Y:S01]  /*bf570*/  STL.64 [R1+0x700], R24 ;  /* 0x0007001801007387 */ /* 0x0001e20000100a00 */
[----:B------:R-:W-:Y:S03]  /*bf580*/  STL.64 [R1+0x708], R26 ;  /* 0x0007081a01007387 */ /* 0x000fe60000100a00 */
[----:B0-----:R-:W4:Y:S01]  /*bf590*/  LDL.LU.64 R24, [R1+0x65d8] ;  /* 0x0065d80001187983 */ /* 0x001f220000300a00 */
[----:B------:R-:W-:Y:S02]  /*bf5a0*/  IMAD.MOV.U32 R3, RZ, RZ, R21 ;  /* 0x000000ffff037224 */ /* 0x000fe400078e0015 */
[----:B------:R-:W-:Y:S02]  /*bf5b0*/  IMAD.MOV.U32 R6, RZ, RZ, R20 ;  /* 0x000000ffff067224 */ /* 0x000fe400078e0014 */
[----:B------:R-:W2:Y:S01]  /*bf5c0*/  LDL.LU.64 R20, [R1+0x65d0] ;  /* 0x0065d00001147983 */ /* 0x000ea20000300a00 */
[----:B------:R-:W-:Y:S02]  /*bf5d0*/  STL [R1+0x64d0], R3 ;  /* 0x0064d00301007387 */ /* 0x000fe40000100800 */
[----:B------:R-:W-:Y:S01]  /*bf5e0*/  STL [R1+0x64cc], R6 ;  /* 0x0064cc0601007387 */ /* 0x000fe20000100800 */
        /* <DEDUP_REMOVED lines=10> */
[----:B------:R-:W-:Y:S02]  /*bf690*/  IMAD.MOV.U32 R10, RZ, RZ, R24 ;  /* 0x000000ffff0a7224 */ /* 0x000fe400078e0018 */
[----:B--2---:R-:W-:Y:S02]  /*bf6a0*/  IMAD.MOV.U32 R25, RZ, RZ, R20 ;  /* 0x000000ffff197224 */ /* 0x004fe400078e0014 */
[----:B------:R-:W-:Y:S01]  /*bf6b0*/  IMAD.MOV.U32 R24, RZ, RZ, R21 ;  /* 0x000000ffff187224 */ /* 0x000fe200078e0015 */
[----:B----4-:R-:W-:Y:S01]  /*bf6c0*/  STL.64 [R1+0x6508], R14 ;  /* 0x0065080e01007387 */ /* 0x010fe20000100a00 */
[----:B---3--:R-:W-:Y:S02]  /*bf6d0*/  STL.64 [R1+0x6500], R12 ;  /* 0x0065000c01007387 */ /* 0x008fe40000100a00 */
[----:B------:R-:W2:Y:S02]  /*bf6e0*/  LDL.LU R20, [R1+0x3b0] ;  /* 0x0003b00001147983 */ /* 0x000ea40000300800 */
[----:B------:R-:W2:Y:S01]  /*bf6f0*/  LDL.LU R21, [R1+0x3b4] ;  /* 0x0003b40001157983 */ /* 0x000ea20000300800 */
[----:B------:R-:W3:Y:S01]  /*bf700*/  LDL.LU R22, [R1+0x3b8] ;  /* 0x0003b80001167983 */ /* 0x000ee20000300800 */
[----:B------:R-:W3:Y:S03]  /*bf710*/  LDL.LU R23, [R1+0x3bc] ;  /* 0x0003bc0001177983 */ /* 0x000ee60000300800 */
[----:B---3--:R-:W-:Y:S01]  /*bf720*/  STL.64 [R1+0x6548], R22 ;  /* 0x0065481601007387 */ /* 0x008fe20000100a00 */
[----:B--2---:R0:W-:Y:S03]  /*bf730*/  STL.64 [R1+0x6540], R20 ;  /* 0x0065401401007387 */ /* 0x0041e60000100a00 */
[----:B0-----:R-:W2:Y:S04]  /*bf740*/  LDL.64 R20, [R1+0xe0] ;  /* 0x0000e00001147983 */ /* 0x001ea80000100a00 */
[----:B--2---:R0:W-:Y:S04]  /*bf750*/  STL.64 [R1+0x6558], R20 ;  /* 0x0065581401007387 */ /* 0x0041e80000100a00 */
[----:B0-----:R-:W2:Y:S04]  /*bf760*/  LDL.64 R20, [R1+0xf0] ;  /* 0x0000f00001147983 */ /* 0x001ea80000100a00 */
[----:B--2---:R-:W-:Y:S01]  /*bf770*/  STL.64 [R1+0x6570], R20 ;  /* 0x0065701401007387 */ /* 0x004fe20000100a00 */
[----:B------:R0:W-:Y:S03]  /*bf780*/  STL.64 [R1+0x6510], R24 ;  /* 0x0065101801007387 */ /* 0x0001e60000100a00 */
[----:B0-----:R-:W2:Y:S04]  /*bf790*/  LDL.64 R24, [R1+0x10] ;  /* 0x0000100001187983 */ /* 0x001ea80000100a00 */
[----:B--2---:R0:W-:Y:S04]  /*bf7a0*/  STL.64 [R1+0x6518], R24 ;  /* 0x0065181801007387 */ /* 0x0041e80000100a00 */
[----:B0-----:R-:W2:Y:S04]  /*bf7b0*/  LDL.64 R24, [R1+0x20] ;  /* 0x0000200001187983 */ /* 0x001ea80000100a00 */
[----:B--2---:R0:W-:Y:S04]  /*bf7c0*/  STL.64 [R1+0x6550], R24 ;  /* 0x0065501801007387 */ /* 0x0041e80000100a00 */
[----:B0-----:R-:W2:Y:S01]  /*bf7d0*/  LDL.LU R24, [R1+0x690] ;  /* 0x0006900001187983 */ /* 0x001ea20000300800 */
[----:B------:R-:W2:Y:S02]  /*bf7e0*/  LDL.LU R25, [R1+0x694] ;  /* 0x0006940001197983 */ /* 0x000ea40000300800 */
[----:B------:R-:W3:Y:S02]  /*bf7f0*/  LDL.LU R26, [R1+0x698] ;  /* 0x00069800011a7983 */ /* 0x000ee40000300800 */
[----:B------:R-:W3:Y:S01]  /*bf800*/  LDL.LU R27, [R1+0x69c] ;  /* 0x00069c00011b7983 */ /* 0x000ee20000300800 */
[----:B------:R-:W4:Y:S04]  /*bf810*/  LDL.64 R20, [R1+0x100] ;  /* 0x0001000001147983 */ /* 0x000f280000100a00 */
[----:B----4-:R0:W-:Y:S04]  /*bf820*/  STL.64 [R1+0x6588], R20 ;  /* 0x0065881401007387 */ /* 0x0101e80000100a00 */
[----:B0-----:R-:W4:Y:S04]  /*bf830*/  LDL.64 R20, [R1+0x110] ;  /* 0x0001100001147983 */ /* 0x001f280000100a00 */
[----:B----4-:R0:W-:Y:S04]  /*bf840*/  STL.64 [R1+0x65a0], R20 ;  /* 0x0065a01401007387 */ /* 0x0101e80000100a00 */
        /* <DEDUP_REMOVED lines=36> */
[----:B------:R-:W3:Y:S02]  /*bfa90*/  LDL.LU R15, [R1+0x38c] ;  /* 0x00038c00010f7983 */ /* 0x000ee40000300800 */
[----:B----4-:R-:W-:-:S02]  /*bfaa0*/  IMAD.MOV.U32 R29, RZ, RZ, R20 ;  /* 0x000000ffff1d7224 */ /* 0x010fc400078e0014 */
[----:B------:R-:W-:Y:S01]  /*bfab0*/  IMAD.MOV.U32 R28, RZ, RZ, R21 ;  /* 0x000000ffff1c7224 */ /* 0x000fe200078e0015 */
[C---:B--2---:R-:W-:Y:S01]  /*bfac0*/  HMMA.16816.F32 R24, R16.reuse, R20, R24 ;  /* 0x000000141018723c */ /* 0x044fe20000001818 */
[----:B---3--:R-:W-:Y:S01]  /*bfad0*/  STL.64 [R1+0x6528], R14 ;  /* 0x0065280e01007387 */ /* 0x008fe20000100a00 */
        /* <DEDUP_REMOVED lines=57> */
[----:B0-----:R-:W3:Y:S01]  /*bfe70*/  LDL.LU.64 R24, [R1+0x6550] ;  /* 0x0065500001187983 */ /* 0x001ee20000300a00 */
[----:B------:R-:W4:Y:S02]  /*bfe80*/  LDL.LU.64 R22, [R1+0x6548] ;  /* 0x0065480001167983 */ /* 0x000f240000300a00 */
[----:B------:R-:W4:Y:S02]  /*bfe90*/  LDL.LU.64 R20, [R1+0x6540] ;  /* 0x0065400001147983 */ /* 0x000f240000300a00 */
[----:B----4-:R-:W-:Y:S01]  /*bfea0*/  HMMA.16816.F32 R16, R16, R4, R20 ;  /* 0x000000041010723c */ /* 0x010fe20000001814 */
        /* <DEDUP_REMOVED lines=51> */
[----:B------:R-:W-:Y:S03]  /*c01e0*/  STL.64 [R1+0x368], R26 ;  /* 0x0003681a01007387 */ /* 0x000fe60000100a00 */
[----:B0-----:R-:W3:Y:S04]  /*c01f0*/  LDL.64 R24, [R1] ;  /* 0x0000000001187983 */ /* 0x001ee80000100a00 */
[----:B---3--:R0:W-:Y:S04]  /*c0200*/  STL.64 [R1+0x63b0], R24 ;  /* 0x0063b01801007387 */ /* 0x0081e80000100a00 */
[----:B0-----:R-:W3:Y:S01]  /*c0210*/  LDL.LU R24, [R1+0x350] ;  /* 0x0003500001187983 */ /* 0x001ee20000300800 */
[----:B------:R-:W3:Y:S02]  /*c0220*/  LDL.LU R25, [R1+0x354] ;  /* 0x0003540001197983 */ /* 0x000ee40000300800 */
[----:B------:R-:W3:Y:S02]  /*c0230*/  LDL.LU R26, [R1+0x358] ;  /* 0x00035800011a7983 */ /* 0x000ee40000300800 */
[----:B------:R-:W3:Y:S01]  /*c0240*/  LDL.LU R27, [R1+0x35c] ;  /* 0x00035c00011b7983 */ /* 0x000ee20000300800 */
[----:B--2---:R-:W-:Y:S01]  /*c0250*/  STL.64 [R1+0x63a0], R14 ;  /* 0x0063a00e01007387 */ /* 0x004fe20000100a00 */
[----:B------:R3:W-:Y:S02]  /*c0260*/  STL.64 [R1+0x6398], R12 ;  /* 0x0063980c01007387 */ /* 0x0007e40000100a00 */
[----:B---3--:R-:W-:Y:S07]  /*c0270*/  HMMA.16816.F32 R12, R20, R8, R24 ;  /* 0x00000008140c723c */ /* 0x008fee0000001818 */
[----:B------:R-:W-:-:S02]  /*c0280*/  IMAD.MOV.U32 R24, RZ, RZ, R17 ;  /* 0x000000ffff187224 */ /* 0x000fc400078e0011 */
[----:B------:R-:W-:Y:S11]  /*c0290*/  IMAD.MOV.U32 R25, RZ, RZ, R16 ;  /* 0x000000ffff197224 */ /* 0x000ff600078e0010 */
[----:B------:R-:W-:Y:S03]  /*c02a0*/  @!UPT UIADD3 URZ, URZ, URZ, URZ ;  /* 0x0000003f3f3ff290 */ /* 0x000fe6000fffe03f */
[----:B------:R0:W-:Y:S01]  /*c02b0*/  STL.64 [R1+0x350], R12 ;  /* 0x0003500c01007387 */ /* 0x0001e20000100a00 */
[----:B------:R-:W-:Y:S02]  /*c02c0*/  STL.64 [R1+0x358], R14 ;  /* 0x0003580e01007387 */ /* 0x000fe40000100a00 */
[----:B------:R1:W-:Y:S01]  /*c02d0*/  STL.64 [R1+0x63c8], R24 ;  /* 0x0063c81801007387 */ /* 0x0003e20000100a00 */
[----:B0-----:R-:W2:Y:S01]  /*c02e0*/  LDL.LU R12, [R1+0x280] ;  /* 0x00028000010c7983 */ /* 0x001ea20000300800 */
[----:B------:R-:W2:Y:S02]  /*c02f0*/  LDL.LU R13, [R1+0x284] ;  /* 0x00028400010d7983 */ /* 0x000ea40000300800 */
[----:B-1----:R-:W-:Y:S02]  /*c0300*/  IMAD.MOV.U32 R24, RZ, RZ, R5 ;  /* 0x000000ffff187224 */ /* 0x002fe400078e0005 */
[----:B------:R-:W-:Y:S01]  /*c0310*/  IMAD.MOV.U32 R25, RZ, RZ, R4 ;  /* 0x000000ffff197224 */ /* 0x000fe200078e0004 */
[----:B------:R-:W3:Y:S01]  /*c0320*/  LDL.LU R14, [R1+0x288] ;  /* 0x00028800010e7983 */ /* 0x000ee20000300800 */
[----:B------:R-:W3:Y:S03]  /*c0330*/  LDL.LU R15, [R1+0x28c] ;  /* 0x00028c00010f7983 */ /* 0x000ee60000300800 */
[----:B------:R0:W-:Y:S04]  /*c0340*/  STL.64 [R1+0x63f0], R24 ;  /* 0x0063f01801007387 */ /* 0x0001e80000100a00 */
[----:B0-----:R-:W4:Y:S01]  /*c0350*/  LDL.LU R24, [R1+0x2c0] ;  /* 0x0002c00001187983 */ /* 0x001f220000300800 */
[----:B------:R-:W4:Y:S02]  /*c0360*/  LDL.LU R25, [R1+0x2c4] ;  /* 0x0002c40001197983 */ /* 0x000f240000300800 */
[----:B------:R-:W2:Y:S02]  /*c0370*/  LDL.LU R26, [R1+0x2c8] ;  /* 0x0002c800011a7983 */ /* 0x000ea40000300800 */
[----:B------:R-:W2:Y:S02]  /*c0380*/  LDL.LU R27, [R1+0x2cc] ;  /* 0x0002cc00011b7983 */ /* 0x000ea40000300800 */
[----:B------:R-:W-:-:S02]  /*c0390*/  IMAD.MOV.U32 R4, RZ, RZ, R2 ;  /* 0x000000ffff047224 */ /* 0x000fc400078e0002 */
[----:B------:R-:W-:Y:S01]  /*c03a0*/  IMAD.MOV.U32 R5, RZ, RZ, R28 ;  /* 0x000000ffff057224 */ /* 0x000fe200078e001c */
[----:B--2---:R-:W-:Y:S01]  /*c03b0*/  STL.64 [R1+0x6408], R26 ;  /* 0x0064081a01007387 */ /* 0x004fe20000100a00 */
[----:B----4-:R0:W-:Y:S02]  /*c03c0*/  STL.64 [R1+0x6400], R24 ;  /* 0x0064001801007387 */ /* 0x0101e40000100a00 */
        /* <DEDUP_REMOVED lines=41> */
[----:B------:R-:W3:Y:S02]  /*c0660*/  LDL.LU R24, [R1+0x2f0] ;  /* 0x0002f00001187983 */ /* 0x000ee40000300800 */
[----:B------:R-:W3:Y:S02]  /*c0670*/  LDL.LU R25, [R1+0x2f4] ;  /* 0x0002f40001197983 */ /* 0x000ee40000300800 */
[----:B------:R-:W3:Y:S01]  /*c0680*/  LDL.LU R26, [R1+0x2f8] ;  /* 0x0002f800011a7983 */ /* 0x000ee20000300800 */
[----:B------:R-:W3:Y:S01]  /*c0690*/  LDL.LU R27, [R1+0x2fc] ;  /* 0x0002fc00011b7983 */ /* 0x000ee20000300800 */
[----:B0-----:R-:W-:-:S02]  /*c06a0*/  IMAD.MOV.U32 R4, RZ, RZ, R29 ;  /* 0x000000ffff047224 */ /* 0x001fc400078e001d */
[----:B----4-:R-:W-:-:S05]  /*c06b0*/  IMAD.MOV.U32 R5, RZ, RZ, R28 ;  /* 0x000000ffff057224 */ /* 0x010fca00078e001c */
[----:B------:R-:W-:Y:S04]  /*c06c0*/  STL.64 [R1+0x6488], R4 ;  /* 0x0064880401007387 */ /* 0x000fe80000100a00 */
[----:B--2---:R-:W0:Y:S04]  /*c06d0*/  LDSM.16.MT88.4 R16, [R11+0x30280] ;  /* 0x030280000b10783b */ /* 0x004e280000004200 */
[----:B---3--:R-:W-:Y:S01]  /*c06e0*/  STL.64 [R1+0x6468], R26 ;  /* 0x0064681a01007387 */ /* 0x008fe20000100a00 */
[----:B------:R1:W-:Y:S03]  /*c06f0*/  STL.64 [R1+0x6460], R24 ;  /* 0x0064601801007387 */ /* 0x0003e60000100a00 */
[----:B-1----:R-:W2:Y:S01]  /*c0700*/  LDL.LU R24, [R1+0x300] ;  /* 0x0003000001187983 */ /* 0x002ea20000300800 */
        /* <DEDUP_REMOVED lines=35> */
[----:B------:R-:W2:Y:S02]  /*c0940*/  LDL.LU R14, [R1+0x2a8] ;  /* 0x0002a800010e7983 */ /* 0x000ea40000300800 */
[----:B------:R-:W2:Y:S02]  /*c0950*/  LDL.LU R15, [R1+0x2ac] ;  /* 0x0002ac00010f7983 */ /* 0x000ea40000300800 */
[----:B--2---:R-:W-:Y:S01]  /*c0960*/  STL.64 [R1+0x63d8], R14 ;  /* 0x0063d80e01007387 */ /* 0x004fe20000100a00 */
[----:B---3--:R1:W-:Y:S03]  /*c0970*/  STL.64 [R1+0x63d0], R12 ;  /* 0x0063d00c01007387 */ /* 0x0083e60000100a00 */
[----:B-1----:R-:W2:Y:S01]  /*c0980*/  LDL.LU R12, [R1+0x2b0] ;  /* 0x0002b000010c7983 */ /* 0x002ea20000300800 */
[----:B------:R-:W2:Y:S02]  /*c0990*/  LDL.LU R13, [R1+0x2b4] ;  /* 0x0002b400010d7983 */ /* 0x000ea40000300800 */
[----:B------:R-:W2:Y:S02]  /*c09a0*/  LDL.LU R14, [R1+0x2b8] ;  /* 0x0002b800010e7983 */ /* 0x000ea40000300800 */
[----:B------:R-:W2:Y:S01]  /*c09b0*/  LDL.LU R15, [R1+0x2bc] ;  /* 0x0002bc00010f7983 */ /* 0x000ea20000300800 */
[----:B------:R-:W-:Y:S01]  /*c09c0*/  STL [R1+0x6390], R11 ;  /* 0x0063900b01007387 */ /* 0x000fe20000100800 */
[----:B------:R1:W-:Y:S02]  /*c09d0*/  STL.64 [R1+0x6388], R8 ;  /* 0x0063880801007387 */ /* 0x0003e40000100a00 */
[----:B0-----:R-:W-:Y:S02]  /*c09e0*/  STL.64 [R1+0x62e8], R18 ;  /* 0x0062e81201007387 */ /* 0x001fe40000100a00 */
[----:B------:R0:W-:Y:S02]  /*c09f0*/  STL.64 [R1+0x62e0], R16 ;  /* 0x0062e01001007387 */ /* 0x0001e40000100a00 */
[----:B-1----:R-:W-:-:S02]  /*c0a00*/  IMAD.MOV.U32 R8, RZ, RZ, R2 ;  /* 0x000000ffff087224 */ /* 0x002fc400078e0002 */
[----:B------:R-:W-:Y:S01]  /*c0a10*/  IMAD.MOV.U32 R9, RZ, RZ, R0 ;  /* 0x000000ffff097224 */ /* 0x000fe200078e0000 */
[----:B0-----:R-:W3:Y:S01]  /*c0a20*/  LDL.LU R16, [R1+0x290] ;  /* 0x0002900001107983 */ /* 0x001ee20000300800 */
[----:B------:R-:W3:Y:S02]  /*c0a30*/  LDL.LU R17, [R1+0x294] ;  /* 0x0002940001117983 */ /* 0x000ee40000300800 */
[----:B------:R-:W3:Y:S02]  /*c0a40*/  LDL.LU R18, [R1+0x298] ;  /* 0x0002980001127983 */ /* 0x000ee40000300800 */
[----:B------:R-:W3:Y:S01]  /*c0a50*/  LDL.LU R19, [R1+0x29c] ;  /* 0x00029c0001137983 */ /* 0x000ee20000300800 */
[C---:B----4-:R-:W-:Y:S01]  /*c0a60*/  HMMA.16816.F32 R8, R20.reuse, R8, R4 ;  /* 0x000000081408723c */ /* 0x050fe20000001804 */
        /* <DEDUP_REMOVED lines=98> */
[----:B0-----:R-:W3:Y:S01]  /*c1090*/  LDL.64 R16, [R1+0x150] ;  /* 0x0001500001107983 */ /* 0x001ee20000100a00 */
[C---:B--2---:R-:W-:Y:S03]  /*c10a0*/  HMMA.16816.F32 R12, R4.reuse, R24, R12 ;  /* 0x00000018040c723c */ /* 0x044fe6000000180c */
[----:B---3--:R0:W-:Y:S04]  /*c10b0*/  STL.64 [R1+0x6378], R16 ;  /* 0x0063781001007387 */ /* 0x0081e80000100a00 */
[----:B0-----:R-:W2:Y:S11]  /*c10c0*/  LDL.64 R16, [R1+0x30] ;  /* 0x0000300001107983 */ /* 0x001eb60000100a00 */
[----:B------:R-:W-:Y:S05]  /*c10d0*/  @!UPT UIADD3 URZ, URZ, URZ, URZ ;  /* 0x0000003f3f3ff290 */ /* 0x000fea000fffe03f */
[----:B------:R-:W-:Y:S02]  /*c10e0*/  STL.64 [R1+0x280], R12 ;  /* 0x0002800c01007387 */ /* 0x000fe40000100a00 */
[----:B------:R0:W-:Y:S02]  /*c10f0*/  STL.64 [R1+0x288], R14 ;  /* 0x0002880e01007387 */ /* 0x0001e40000100a00 */
[----:B0-----:R-:W3:Y:S01]  /*c1100*/  LDL.LU.64 R14, [R1+0x63a0] ;  /* 0x0063a000010e7983 */ /* 0x001ee20000300a00 */
[----:B------:R-:W2:Y:S02]  /*c1110*/  LDL.LU.64 R12, [R1+0x6398] ;  /* 0x00639800010c7983 */ /* 0x000ea40000300a00 */
[----:B------:R0:W-:Y:S02]  /*c1120*/  STL.64 [R1+0x62a8], R24 ;  /* 0x0062a81801007387 */ /* 0x0001e40000100a00 */
[----:B0-----:R-:W3:Y:S01]  /*c1130*/  LDL.64 R24, [R1+0x140] ;  /* 0x0001400001187983 */ /* 0x001ee20000100a00 */
[----:B--2---:R-:W-:Y:S03]  /*c1140*/  HMMA.16816.F32 R8, R4, R12, R8 ;  /* 0x0000000c0408723c */ /* 0x004fe60000001808 */
[----:B---3--:R0:W-:Y:S04]  /*c1150*/  STL.64 [R1+0x6380], R24 ;  /* 0x0063801801007387 */ /* 0x0081e80000100a00 */
[----:B0-----:R-:W2:Y:S01]  /*c1160*/  LDL.LU R24, [R1+0x250] ;  /* 0x0002500001187983 */ /* 0x001ea20000300800 */
[----:B------:R-:W2:Y:S02]  /*c1170*/  LDL.LU R25, [R1+0x254] ;  /* 0x0002540001197983 */ /* 0x000ea40000300800 */
[----:B------:R-:W2:Y:S02]  /*c1180*/  LDL.LU R26, [R1+0x258] ;  /* 0x00025800011a7983 */ /* 0x000ea40000300800 */
[----:B------:R-:W2:Y:S11]  /*c1190*/  LDL.LU R27, [R1+0x25c] ;  /* 0x00025c00011b7983 */ /* 0x000eb60000300800 */
[----:B------:R-:W-:Y:S01]  /*c11a0*/  STL.64 [R1+0x270], R8 ;  /* 0x0002700801007387 */ /* 0x000fe20000100a00 */
[----:B------:R0:W-:Y:S03]  /*c11b0*/  STL.64 [R1+0x278], R10 ;  /* 0x0002780a01007387 */ /* 0x0001e60000100a00 */
[----:B0-----:R-:W3:Y:S01]  /*c11c0*/  LDL.LU R11, [R1+0x6390] ;  /* 0x00639000010b7983 */ /* 0x001ee20000300800 */
        /* <DEDUP_REMOVED lines=9> */
[C---:B----4-:R-:W-:Y:S01]  /*c1260*/  HMMA.16816.F32 R20, R4.reuse, R8, R20 ;  /* 0x000000080414723c */ /* 0x050fe20000001814 */
[----:B------:R0:W-:Y:S01]  /*c1270*/  STL [R1+0x6274], R8 ;  /* 0x0062740801007387 */ /* 0x0001e20000100800 */
[----:B------:R1:W-:Y:S11]  /*c1280*/  STL [R1+0x6270], R9 ;  /* 0x0062700901007387 */ /* 0x0003f60000100800 */
[----:B------:R-:W-:Y:S10]  /*c1290*/  @!UPT UIADD3 URZ, URZ, URZ, URZ ;  /* 0x0000003f3f3ff290 */ /* 0x000ff4000fffe03f */
[----:B------:R-:W-:Y:S01]  /*c12a0*/  STL.64 [R1+0x260], R20 ;  /* 0x0002601401007387 */ /* 0x000fe20000100a00 */
[----:B------:R-:W-:Y:S02]  /*c12b0*/  STL.64 [R1+0x268], R22 ;  /* 0x0002681601007387 */ /* 0x000fe40000100a00 */
[----:B---3--:R-:W3:Y:S01]  /*c12c0*/  LDSM.16.MT88.4 R20, [R11+0x30300] ;  /* 0x030300000b14783b */ /* 0x008ee20000004200 */
[C---:B--2---:R-:W-:Y:S01]  /*c12d0*/  HMMA.16816.F32 R24, R4.reuse, R16, R24 ;  /* 0x000000100418723c */ /* 0x044fe20000001818 */
[----:B------:R2:W-:Y:S02]  /*c12e0*/  STL [R1+0x6278], R11 ;  /* 0x0062780b01007387 */ /* 0x0005e40000100800 */
[----:B0-----:R-:W4:Y:S02]  /*c12f0*/  LDL.LU R8, [R1+0x670] ;  /* 0x0006700001087983 */ /* 0x001f240000300800 */
[----:B-1----:R-:W4:Y:S02]  /*c1300*/  LDL.LU R9, [R1+0x674] ;  /* 0x0006740001097983 */ /* 0x002f240000300800 */
[----:B------:R-:W4:Y:S01]  /*c1310*/  LDL.LU R10, [R1+0x678] ;  /* 0x00067800010a7983 */ /* 0x000f220000300800 */
[----:B--2---:R-:W4:Y:S04]  /*c1320*/  LDL.LU R11, [R1+0x67c] ;  /* 0x00067c00010b7983 */ /* 0x004f280000300800 */
[----:B---3--:R-:W-:Y:S01]  /*c1330*/  STL.64 [R1+0x6188], R22 ;  /* 0x0061881601007387 */ /* 0x008fe20000100a00 */
[----:B------:R0:W-:Y:S03]  /*c1340*/  STL.64 [R1+0x6180], R20 ;  /* 0x0061801401007387 */ /* 0x0001e60000100a00 */
[----:B0-----:R-:W2:Y:S07]  /*c1350*/  LDL.LU.64 R20, [R1+0xd0] ;  /* 0x0000d00001147983 */ /* 0x001eae0000300a00 */
[----:B------:R0:W-:Y:S02]  /*c1360*/  STL.64 [R1+0x250], R24 ;  /* 0x0002501801007387 */ /* 0x0001e40000100a00 */
[----:B------:R-:W-:Y:S01]  /*c1370*/  STL.64 [R1+0x258], R26 ;  /* 0x0002581a01007387 */ /* 0x000fe20000100a00 */
[----:B0-----:R-:W3:Y:S01]  /*c1380*/  LDL.LU.64 R24, [R1+0x6380] ;  /* 0x0063800001187983 */ /* 0x001ee20000300a00 */
[----:B------:R-:W4:Y:S02]  /*c1390*/  LDL.LU.64 R16, [R1+0x6378] ;  /* 0x0063780001107983 */ /* 0x000f240000300a00 */
[----:B------:R-:W-:Y:S02]  /*c13a0*/  STL [R1+0x6280], R0 ;  /* 0x0062800001007387 */ /* 0x000fe40000100800 */
[----:B------:R-:W-:Y:S01]  /*c13b0*/  STL [R1+0x627c], R2 ;  /* 0x00627c0201007387 */ /* 0x000fe20000100800 */
[C---:B----4-:R-:W-:Y:S01]  /*c13c0*/  HMMA.16816.F32 R8, R4.reuse, R16, R8 ;  /* 0x000000100408723c */ /* 0x050fe20000001808 */
[----:B------:R-:W-:Y:S11]  /*c13d0*/  IMAD.MOV.U32 R3, RZ, RZ, R17 ;  /* 0x000000ffff037224 */ /* 0x000ff600078e0011 */
[----:B------:R-:W-:Y:S11]  /*c13e0*/  @!UPT UIADD3 URZ, URZ, URZ, URZ ;  /* 0x0000003f3f3ff290 */ /* 0x000ff6000fffe03f */
[----:B------:R-:W-:Y:S01]  /*c13f0*/  STL.64 [R1+0x670], R8 ;  /* 0x0006700801007387 */ /* 0x000fe20000100a00 */
[----:B------:R0:W-:Y:S02]  /*c1400*/  STL.64 [R1+0x678], R10 ;  /* 0x0006780a01007387 */ /* 0x0001e40000100a00 */
[----:B0-----:R-:W-:Y:S02]  /*c1410*/  IMAD.MOV.U32 R10, RZ, RZ, R16 ;  /* 0x000000ffff0a7224 */ /* 0x001fe400078e0010 */
[----:B------:R-:W4:Y:S01]  /*c1420*/  LDL.LU.64 R16, [R1+0x6370] ;  /* 0x0063700001107983 */ /* 0x000f220000300a00 */
[----:B------:R-:W-:Y:S02]  /*c1430*/  STL [R1+0x6288], R3 ;  /* 0x0062880301007387 */ /* 0x000fe40000100800 */
[----:B------:R3:W-:Y:S02]  /*c1440*/  STL [R1+0x6284], R10 ;  /* 0x0062840a01007387 */ /* 0x0007e40000100800 */
[----:B---3--:R-:W-:Y:S01]  /*c1450*/  HMMA.16816.F32 R8, R4, R24, R12 ;  /* 0x000000180408723c */ /* 0x008fe2000000180c */
[----:B------:R-:W-:-:S02]  /*c1460*/  IMAD.MOV.U32 R23, RZ, RZ, R24 ;  /* 0x000000ffff177224 */ /* 0x000fc400078e0018 */
[----:B------:R-:W-:Y:S11]  /*c1470*/  IMAD.MOV.U32 R22, RZ, RZ, R25 ;  /* 0x000000ffff167224 */ /* 0x000ff600078e0019 */
[----:B------:R-:W-:Y:S09]  /*c1480*/  @!UPT UIADD3 URZ, URZ, URZ, URZ ;  /* 0x0000003f3f3ff290 */ /* 0x000ff2000fffe03f */
[----:B------:R-:W-:Y:S01]  /*c1490*/  STL.64 [R1+0x660], R8 ;  /* 0x0006600801007387 */ /* 0x000fe20000100a00 */
[----:B------:R-:W-:Y:S02]  /*c14a0*/  STL.64 [R1+0x668], R10 ;  /* 0x0006680a01007387 */ /* 0x000fe40000100a00 */
[----:B----4-:R-:W-:Y:S02]  /*c14b0*/  IMAD.MOV.U32 R24, RZ, RZ, R17 ;  /* 0x000000ffff187224 */ /* 0x010fe400078e0011 */
[----:B------:R-:W-:-:S05]  /*c14c0*/  IMAD.MOV.U32 R25, RZ, RZ, R16 ;  /* 0x000000ffff197224 */ /* 0x000fca00078e0010 */
[----:B------:R-:W-:Y:S01]  /*c14d0*/  STL.64 [R1+0x62c0], R24 ;  /* 0x0062c01801007387 */ /* 0x000fe20000100a00 */
        /* <DEDUP_REMOVED lines=8> */
[----:B--2---:R-:W-:Y:S01]  /*c1560*/  STL.64 [R1+0x62f8], R18 ;  /* 0x0062f81201007387 */ /* 0x004fe20000100a00 */
[----:B------:R0:W-:Y:S03]  /*c1570*/  STL.64 [R1+0x62f0], R16 ;  /* 0x0062f01001007387 */ /* 0x0001e60000100a00 */
[----:B0-----:R-:W2:Y:S04]  /*c1580*/  LDL.64 R16, [R1+0xe0] ;  /* 0x0000e00001107983 */ /* 0x001ea80000100a00 */
[----:B--2---:R0:W-:Y:S04]  /*c1590*/  STL.64 [R1+0x6308], R16 ;  /* 0x0063081001007387 */ /* 0x0041e80000100a00 */
[----:B0-----:R-:W2:Y:S04]  /*c15a0*/  LDL.64 R16, [R1+0xf0] ;  /* 0x0000f00001107983 */ /* 0x001ea80000100a00 */
[----:B--2---:R-:W-:Y:S01]  /*c15b0*/  STL.64 [R1+0x6320], R16 ;  /* 0x0063201001007387 */ /* 0x004fe20000100a00 */
[----:B------:R-:W2:Y:S03]  /*c15c0*/  LDL.64 R24, [R1+0x10] ;  /* 0x0000100001187983 */ /* 0x000ea60000100a00 */
[----:B--2---:R0:W-:Y:S04]  /*c15d0*/  STL.64 [R1+0x62d8], R24 ;  /* 0x0062d81801007387 */ /* 0x0041e80000100a00 */
[----:B0-----:R-:W2:Y:S04]  /*c15e0*/  LDL.64 R24, [R1+0x20] ;  /* 0x0000200001187983 */ /* 0x001ea80000100a00 */
        /* <DEDUP_REMOVED lines=21> */
[----:B------:R-:W2:Y:S01]  /*c1740*/  LDL.64 R16, [R1+0x120] ;  /* 0x0001200001107983 */ /* 0x000ea20000100a00 */
[----:B0-----:R-:W3:Y:S04]  /*c1750*/  LDL.64 R8, [R1+0x130] ;  /* 0x0001300001087983 */ /* 0x001ee80000100a00 */
[----:B--2---:R0:W-:Y:S04]  /*c1760*/  STL.64 [R1+0x6368], R16 ;  /* 0x0063681001007387 */ /* 0x0041e80000100a00 */
        /* <DEDUP_REMOVED lines=31> */
[----:B------:R-:W-:Y:S01]  /*c1960*/  STL [R1+0x6290], R22 ;  /* 0x0062901601007387 */ /* 0x000fe20000100800 */
[----:B------:R-:W-:Y:S08]  /*c1970*/  STL [R1+0x628c], R23 ;  /* 0x00628c1701007387 */ /* 0x000ff00000100800 */
[----:B------:R0:W-:Y:S02]  /*c1980*/  STL.64 [R1+0x650], R16 ;  /* 0x0006501001007387 */ /* 0x0001e40000100a00 */
[----:B------:R-:W-:Y:S01]  /*c1990*/  STL.64 [R1+0x658], R18 ;  /* 0x0006581201007387 */ /* 0x000fe20000100a00 */
[----:B0-----:R-:W4:Y:S01]  /*c19a0*/  LDL.LU.64 R16, [R1+0x6368] ;  /* 0x0063680001107983 */ /* 0x001f220000300a00 */
[----:B------:R-:W4:Y:S02]  /*c19b0*/  LDL.LU.64 R10, [R1+0x6360] ;  /* 0x00636000010a7983 */ /* 0x000f240000300a00 */
[----:B------:R-:W4:Y:S02]  /*c19c0*/  LDL.LU.64 R8, [R1+0x6358] ;  /* 0x0063580001087983 */ /* 0x000f240000300a00 */
[----:B------:R-:W-:Y:S01]  /*c19d0*/  STL [R1+0x6294], R29 ;  /* 0x0062941d01007387 */ /* 0x000fe20000100800 */
        /* <DEDUP_REMOVED lines=9> */
[----:B------:R-:W-:-:S02]  /*c1a70*/  IMAD.MOV.U32 R2, RZ, RZ, R16 ;  /* 0x000000ffff027224 */ /* 0x000fc400078e0010 */
[----:B-1----:R-:W-:Y:S11]  /*c1a80*/  IMAD.MOV.U32 R11, RZ, RZ, R17 ;  /* 0x000000ffff0b7224 */ /* 0x002ff600078e0011 */
        /* <DEDUP_REMOVED lines=80> */
[----:B---3--:R-:W-:Y:S11]  /*c1f90*/  HMMA.16816.F32 R24, R16, R12, R24 ;  /* 0x0000000c1018723c */ /* 0x008ff60000001818 */
[----:B------:R-:W-:Y:S11]  /*c1fa0*/  @!UPT UIADD3 URZ, URZ, URZ, URZ ;  /* 0x0000003f3f3ff290 */ /* 0x000ff6000fffe03f */
[----:B------:R-:W-:Y:S01]  /*c1fb0*/  @!UPT UIADD3 URZ, URZ, URZ, URZ ;  /* 0x0000003f3f3ff290 */ /* 0x000fe2000fffe03f */
[----:B------:R0:W-:Y:S01]  /*c1fc0*/  STL.64 [R1+0x5b0], R24 ;  /* 0x0005b01801007387 */ /* 0x0001e20000100a00 */
[----:B------:R-:W-:Y:S03]  /*c1fd0*/  STL.64 [R1+0x5b8], R26 ;  /* 0x0005b81a01007387 */ /* 0x000fe60000100a00 */
[----:B0-----:R-:W3:Y:S04]  /*c1fe0*/  LDL.64 R24, [R1] ;  /* 0x0000000001187983 */ /* 0x001ee80000100a00 */
[----:B---3--:R-:W-:Y:S01]  /*c1ff0*/  STL.64 [R1+0x6150], R24 ;  /* 0x0061501801007387 */ /* 0x008fe20000100a00 */
[----:B--2---:R-:W-:Y:S02]  /*c2000*/  STL.64 [R1+0x6130], R14 ;  /* 0x0061300e01007387 */ /* 0x004fe40000100a00 */
[----:B------:R0:W-:Y:S02]  /*c2010*/  STL.64 [R1+0x6128], R12 ;  /* 0x0061280c01007387 */ /* 0x0001e40000100a00 */
[----:B0-----:R-:W2:Y:S01]  /*c2020*/  LDL.LU R12, [R1+0x1f0] ;  /* 0x0001f000010c7983 */ /* 0x001ea20000300800 */
[----:B------:R-:W2:Y:S02]  /*c2030*/  LDL.LU R13, [R1+0x1f4] ;  /* 0x0001f400010d7983 */ /* 0x000ea40000300800 */
[----:B------:R-:W3:Y:S02]  /*c2040*/  LDL.LU R14, [R1+0x1f8] ;  /* 0x0001f800010e7983 */ /* 0x000ee40000300800 */
[----:B------:R-:W3:Y:S02]  /*c2050*/  LDL.LU R15, [R1+0x1fc] ;  /* 0x0001fc00010f7983 */ /* 0x000ee40000300800 */
[----:B------:R-:W-:-:S02]  /*c2060*/  IMAD.MOV.U32 R24, RZ, RZ, R7 ;  /* 0x000000ffff187224 */ /* 0x000fc400078e0007 */
[----:B------:R-:W-:-:S05]  /*c2070*/  IMAD.MOV.U32 R25, RZ, RZ, R6 ;  /* 0x000000ffff197224 */ /* 0x000fca00078e0006 */
[----:B------:R0:W-:Y:S02]  /*c2080*/  STL.64 [R1+0x6168], R24 ;  /* 0x0061681801007387 */ /* 0x0001e40000100a00 */
        /* <DEDUP_REMOVED lines=13> */
[----:B------:R-:W-:-:S02]  /*c2160*/  IMAD.MOV.U32 R20, RZ, RZ, R29 ;  /* 0x000000ffff147224 */ /* 0x000fc400078e001d */
[----:B------:R-:W-:Y:S01]  /*c2170*/  IMAD.MOV.U32 R21, RZ, RZ, R22 ;  /* 0x000000ffff157224 */ /* 0x000fe200078e0016 */
[----:B--2---:R-:W-:Y:S01]  /*c2180*/  STL.64 [R1+0x61a8], R26 ;  /* 0x0061a81a01007387 */ /* 0x004fe20000100a00 */
[----:B----4-:R-:W-:Y:S02]  /*c2190*/  STL.64 [R1+0x61a0], R24 ;  /* 0x0061a01801007387 */ /* 0x010fe40000100a00 */
        /* <DEDUP_REMOVED lines=105> */
[----:B------:R-:W0:Y:S01]  /*c2830*/  LDSM.16.MT88.4 R4, [R11+0x30380] ;  /* 0x030380000b04783b */ /* 0x000e220000004200 */
[C---:B--2---:R-:W-:Y:S01]  /*c2840*/  HMMA.16816.F32 R20, R16.reuse, R20, R24 ;  /* 0x000000141014723c */ /* 0x044fe20000001818 */
[----:B------:R-:W-:Y:S02]  /*c2850*/  STL [R1+0x6120], R11 ;  /* 0x0061200b01007387 */ /* 0x000fe40000100800 */
[----:B------:R1:W-:Y:S02]  /*c2860*/  STL.64 [R1+0x6118], R8 ;  /* 0x0061180801007387 */ /* 0x0003e40000100a00 */
[----:B-1----:R-:W2:Y:S01]  /*c2870*/  LDL.LU R8, [R1+0x1e0] ;  /* 0x0001e00001087983 */ /* 0x002ea20000300800 */
[----:B------:R-:W2:Y:S02]  /*c2880*/  LDL.LU R9, [R1+0x1e4] ;  /* 0x0001e40001097983 */ /* 0x000ea40000300800 */
[----:B------:R-:W2:Y:S02]  /*c2890*/  LDL.LU R10, [R1+0x1e8] ;  /* 0x0001e800010a7983 */ /* 0x000ea40000300800 */
[----:B------:R-:W2:Y:S01]  /*c28a0*/  LDL.LU R11, [R1+0x1ec] ;  /* 0x0001ec00010b7983 */ /* 0x000ea20000300800 */
[----:B0-----:R-:W-:Y:S01]  /*c28b0*/  STL [R1+0x609c], R6 ;  /* 0x00609c0601007387 */ /* 0x001fe20000100800 */
        /* <DEDUP_REMOVED lines=63> */
[----:B------:R-:W3:Y:S01]  /*c2cb0*/  LDL.LU.64 R24, [R1+0x6190] ;  /* 0x0061900001187983 */ /* 0x000ee20000300a00 */
[----:B------:R-:W-:Y:S02]  /*c2cc0*/  IMAD.MOV.U32 R3, RZ, RZ, R20 ;  /* 0x000000ffff037224 */ /* 0x000fe400078e0014 */
[----:B------:R-:W-:Y:S11]  /*c2cd0*/  IMAD.MOV.U32 R2, RZ, RZ, R21 ;  /* 0x000000ffff027224 */ /* 0x000ff600078e0015 */
[----:B------:R-:W-:Y:S07]  /*c2ce0*/  @!UPT UIADD3 URZ, URZ, URZ, URZ ;  /* 0x0000003f3f3ff290 */ /* 0x000fee000fffe03f */
[----:B------:R0:W-:Y:S01]  /*c2cf0*/  STL.64 [R1+0x230], R16 ;  /* 0x0002301001007387 */ /* 0x0001e20000100a00 */
[----:B------:R-:W-:Y:S02]  /*c2d00*/  STL.64 [R1+0x238], R18 ;  /* 0x0002381201007387 */ /* 0x000fe40000100a00 */
[----:B-1----:R-:W3:Y:S02]  /*c2d10*/  LDL.LU.64 R22, [R1+0x6188] ;  /* 0x0061880001167983 */ /* 0x002ee40000300a00 */
[----:B------:R-:W3:Y:S01]  /*c2d20*/  LDL.LU.64 R20, [R1+0x6180] ;  /* 0x0061800001147983 */ /* 0x000ee20000300a00 */
[----:B0-----:R-:W4:Y:S01]  /*c2d30*/  LDL.LU.64 R16, [R1+0x30] ;  /* 0x0000300001107983 */ /* 0x001f220000300a00 */
        /* <DEDUP_REMOVED lines=30> */
[----:B0-----:R-:W3:Y:S01]  /*c2f20*/  LDL.LU R24, [R1+0x1c0] ;  /* 0x0001c00001187983 */ /* 0x001ee20000300800 */
[----:B------:R-:W3:Y:S02]  /*c2f30*/  LDL.LU R25, [R1+0x1c4] ;  /* 0x0001c40001197983 */ /* 0x000ee40000300800 */
[----:B------:R-:W3:Y:S02]  /*c2f40*/  LDL.LU R26, [R1+0x1c8] ;  /* 0x0001c800011a7983 */ /* 0x000ee40000300800 */
[----:B------:R-:W3:Y:S01]  /*c2f50*/  LDL.LU R27, [R1+0x1cc] ;  /* 0x0001cc00011b7983 */ /* 0x000ee20000300800 */
[----:B--2---:R-:W-:Y:S11]  /*c2f60*/  HMMA.16816.F32 R8, R20, R12, R8 ;  /* 0x0000000c1408723c */ /* 0x004ff60000001808 */
[----:B------:R-:W-:Y:S11]  /*c2f70*/  @!UPT UIADD3 URZ, URZ, URZ, URZ ;  /* 0x0000003f3f3ff290 */ /* 0x000ff6000fffe03f */
[----:B------:R-:W-:Y:S01]  /*c2f80*/  @!UPT UIADD3 URZ, URZ, URZ, URZ ;  /* 0x0000003f3f3ff290 */ /* 0x000fe2000fffe03f */
[----:B------:R-:W-:Y:S01]  /*c2f90*/  STL.64 [R1+0x1e0], R8 ;  /* 0x0001e00801007387 */ /* 0x000fe20000100a00 */
[----:B------:R0:W-:Y:S03]  /*c2fa0*/  STL.64 [R1+0x1e8], R10 ;  /* 0x0001e80a01007387 */ /* 0x0001e60000100a00 */
[----:B0-----:R-:W2:Y:S01]  /*c2fb0*/  LDL.LU R11, [R1+0x6120] ;  /* 0x00612000010b7983 */ /* 0x001ea20000300800 */
[----:B------:R-:W2:Y:S02]  /*c2fc0*/  LDL.LU.64 R8, [R1+0x6118] ;  /* 0x0061180001087983 */ /* 0x000ea40000300a00 */
[----:B---3--:R-:W-:Y:S02]  /*c2fd0*/  STL.64 [R1+0x6040], R14 ;  /* 0x0060400e01007387 */ /* 0x008fe40000100a00 */
[----:B------:R0:W-:Y:S02]  /*c2fe0*/  STL.64 [R1+0x6038], R12 ;  /* 0x0060380c01007387 */ /* 0x0001e40000100a00 */
[----:B0-----:R-:W2:Y:S01]  /*c2ff0*/  LDL.LU R12, [R1+0x1d0] ;  /* 0x0001d000010c7983 */ /* 0x001ea20000300800 */
[----:B------:R-:W2:Y:S02]  /*c3000*/  LDL.LU R13, [R1+0x1d4] ;  /* 0x0001d400010d7983 */ /* 0x000ea40000300800 */
[----:B------:R-:W2:Y:S02]  /*c3010*/  LDL.LU R14, [R1+0x1d8] ;  /* 0x0001d800010e7983 */ /* 0x000ea40000300800 */
[----:B------:R-:W2:Y:S02]  /*c3020*/  LDL.LU R15, [R1+0x1dc] ;  /* 0x0001dc00010f7983 */ /* 0x000ea40000300800 */
[----:B----4-:R-:W-:-:S02]  /*c3030*/  IMAD.MOV.U32 R6, RZ, RZ, R16 ;  /* 0x000000ffff067224 */ /* 0x010fc400078e0010 */
[----:B------:R-:W-:Y:S01]  /*c3040*/  IMAD.MOV.U32 R7, RZ, RZ, R17 ;  /* 0x000000ffff077224 */ /* 0x000fe200078e0011 */
[C---:B--2---:R-:W-:Y:S01]  /*c3050*/  HMMA.16816.F32 R12, R20.reuse, R8, R12 ;  /* 0x00000008140c723c */ /* 0x044fe2000000180c */
[----:B------:R0:W-:Y:S04]  /*c3060*/  STL.64 [R1+0x6108], R8 ;  /* 0x0061080801007387 */ /* 0x0001e80000100a00 */
[----:B0-----:R-:W2:Y:S11]  /*c3070*/  LDL.LU.64 R8, [R1+0x150] ;  /* 0x0001500001087983 */ /* 0x001eb60000300a00 */
[----:B------:R-:W-:Y:S07]  /*c3080*/  @!UPT UIADD3 URZ, URZ, URZ, URZ ;  /* 0x0000003f3f3ff290 */ /* 0x000fee000fffe03f */
[----:B------:R-:W-:Y:S01]  /*c3090*/  STL.64 [R1+0x1d0], R12 ;  /* 0x0001d00c01007387 */ /* 0x000fe20000100a00 */
[----:B------:R0:W-:Y:S02]  /*c30a0*/  STL.64 [R1+0x1d8], R14 ;  /* 0x0001d80e01007387 */ /* 0x0001e40000100a00 */
[C---:B0-----:R-:W-:Y:S01]  /*c30b0*/  HMMA.16816.F32 R12, R20.reuse, R16, R24 ;  /* 0x00000010140c723c */ /* 0x041fe20000001818 */
[----:B------:R-:W0:Y:S11]  /*c30c0*/  LDSM.16.MT88.4 R16, [R11+0x34000] ;  /* 0x034000000b10783b */ /* 0x000e360000004200 */
[----:B------:R-:W-:Y:S11]  /*c30d0*/  @!UPT UIADD3 URZ, URZ, URZ, URZ ;  /* 0x0000003f3f3ff290 */ /* 0x000ff6000fffe03f */
[----:B------:R-:W-:Y:S01]  /*c30e0*/  STL.64 [R1+0x1c0], R12 ;  /* 0x0001c00c01007387 */ /* 0x000fe20000100a00 */
[----:B------:R-:W-:Y:S02]  /*c30f0*/  STL.64 [R1+0x1c8], R14 ;  /* 0x0001c80e01007387 */ /* 0x000fe40000100a00 */
[----:B------:R-:W-:Y:S02]  /*c3100*/  STL.64 [R1+0x60a8], R6 ;  /* 0x0060a80601007387 */ /* 0x000fe40000100a00 */
[----:B------:R1:W-:Y:S02]  /*c3110*/  STL.64 [R1+0x60a0], R4 ;  /* 0x0060a00401007387 */ /* 0x0003e40000100a00 */
[----:B-1----:R-:W3:Y:S04]  /*c3120*/  LDL.LU.64 R4, [R1+0x140] ;  /* 0x0001400001047983 */ /* 0x002ee80000300a00 */
[----:B---3--:R1:W-:Y:S04]  /*c3130*/  STL.64 [R1+0x6110], R4 ;  /* 0x0061100401007387 */ /* 0x0083e80000100a00 */
[----:B-1----:R-:W2:Y:S01]  /*c3140*/  LDL.LU R4, [R1+0x1b0] ;  /* 0x0001b00001047983 */ /* 0x002ea20000300800 */
[----:B------:R-:W2:Y:S02]  /*c3150*/  LDL.LU R5, [R1+0x1b4] ;  /* 0x0001b40001057983 */ /* 0x000ea40000300800 */
[----:B------:R-:W2:Y:S02]  /*c3160*/  LDL.LU R6, [R1+0x1b8] ;  /* 0x0001b80001067983 */ /* 0x000ea40000300800 */
[----:B------:R-:W2:Y:S01]  /*c3170*/  LDL.LU R7, [R1+0x1bc] ;  /* 0x0001bc0001077983 */ /* 0x000ea20000300800 */
[----:B0-----:R-:W-:Y:S01]  /*c3180*/  STL.64 [R1+0x5ee8], R18 ;  /* 0x005ee81201007387 */ /* 0x001fe20000100a00 */
[----:B------:R-:W-:Y:S02]  /*c3190*/  STL.64 [R1+0x5ee0], R16 ;  /* 0x005ee01001007387 */ /* 0x000fe40000100a00 */
[----:B------:R-:W3:Y:S02]  /*c31a0*/  LDL.LU R24, [R1+0x190] ;  /* 0x0001900001187983 */ /* 0x000ee40000300800 */
[----:B------:R-:W3:Y:S01]  /*c31b0*/  LDL.LU R25, [R1+0x194] ;  /* 0x0001940001197983 */ /* 0x000ee20000300800 */
[----:B------:R-:W3:Y:S01]  /*c31c0*/  LDL.LU R26, [R1+0x198] ;  /* 0x00019800011a7983 */ /* 0x000ee20000300800 */
[----:B------:R-:W3:Y:S02]  /*c31d0*/  LDL.LU R27, [R1+0x19c] ;  /* 0x00019c00011b7983 */ /* 0x000ee40000300800 */
[----:B------:R-:W4:Y:S02]  /*c31e0*/  LDL.LU.64 R12, [R1+0x110] ;  /* 0x00011000010c7983 */ /* 0x000f240000300a00 */
[----:B----4-:R0:W-:Y:S04]  /*c31f0*/  STL.64 [R1+0x60e0], R12 ;  /* 0x0060e00c01007387 */ /* 0x0101e80000100a00 */
[----:B0-----:R-:W4:Y:S01]  /*c3200*/  LDL.LU.64 R12, [R1+0x120] ;  /* 0x00012000010c7983 */ /* 0x001f220000300a00 */
[----:B--2---:R-:W-:Y:S01]  /*c3210*/  HMMA.16816.F32 R4, R20, R8, R4 ;  /* 0x000000081404723c */ /* 0x004fe20000001804 */
[----:B------:R-:W-:-:S02]  /*c3220*/  IMAD.MOV.U32 R18, RZ, RZ, R9 ;  /* 0x000000ffff127224 */ /* 0x000fc400078e0009 */
[----:B------:R-:W-:Y:S02]  /*c3230*/  IMAD.MOV.U32 R19, RZ, RZ, R8 ;  /* 0x000000ffff137224 */ /* 0x000fe400078e0008 */
[----:B------:R-:W-:Y:S02]  /*c3240*/  IMAD.MOV.U32 R16, RZ, RZ, R3 ;  /* 0x000000ffff107224 */ /* 0x000fe400078e0003 */
[----:B------:R-:W-:Y:S01]  /*c3250*/  IMAD.MOV.U32 R17, RZ, RZ, R2 ;  /* 0x000000ffff117224 */ /* 0x000fe200078e0002 */
[----:B----4-:R0:W-:Y:S04]  /*c3260*/  STL.64 [R1+0x60f8], R12 ;  /* 0x0060f80c01007387 */ /* 0x0101e80000100a00 */
[----:B0-----:R-:W3:Y:S11]  /*c3270*/  LDL.LU.64 R12, [R1+0x130] ;  /* 0x00013000010c7983 */ /* 0x001ef60000300a00 */
[----:B------:R0:W-:Y:S02]  /*c3280*/  STL.64 [R1+0x1b0], R4 ;  /* 0x0001b00401007387 */ /* 0x0001e40000100a00 */
[----:B------:R-:W-:Y:S01]  /*c3290*/  STL.64 [R1+0x1b8], R6 ;  /* 0x0001b80601007387 */ /* 0x000fe20000100a00 */
[----:B0-----:R-:W2:Y:S01]  /*c32a0*/  LDL.LU.64 R4, [R1+0x6110] ;  /* 0x0061100001047983 */ /* 0x001ea20000300a00 */
[----:B------:R-:W4:Y:S02]  /*c32b0*/  LDL.LU.64 R8, [R1+0x6108] ;  /* 0x0061080001087983 */ /* 0x000f240000300a00 */
[----:B------:R-:W-:Y:S02]  /*c32c0*/  STL [R1+0x6008], R18 ;  /* 0x0060081201007387 */ /* 0x000fe40000100800 */
[----:B------:R-:W-:Y:S01]  /*c32d0*/  STL [R1+0x6004], R19 ;  /* 0x0060041301007387 */ /* 0x000fe20000100800 */
[----:B------:R0:W-:Y:S04]  /*c32e0*/  STL.64 [R1+0x60c8], R16 ;  /* 0x0060c81001007387 */ /* 0x0001e80000100a00 */
        /* <DEDUP_REMOVED lines=28> */
[----:B------:R-:W3:Y:S01]  /*c34b0*/  LDL.LU.64 R4, [R1+0xf0] ;  /* 0x0000f00001047983 */ /* 0x000ee20000300a00 */
[----:B------:R-:W-:-:S03]  /*c34c0*/  IMAD.MOV.U32 R29, RZ, RZ, R13 ;  /* 0x000000ffff1d7224 */ /* 0x000fc600078e000d */
[----:B---3--:R0:W-:Y:S04]  /*c34d0*/  STL.64 [R1+0x60c0], R4 ;  /* 0x0060c00401007387 */ /* 0x0081e80000100a00 */
[----:B0-----:R-:W3:Y:S01]  /*c34e0*/  LDL.LU.64 R4, [R1+0x100] ;  /* 0x0001000001047983 */ /* 0x001ee20000300a00 */
[----:B------:R-:W-:Y:S02]  /*c34f0*/  STL [R1+0x6010], R10 ;  /* 0x0060100a01007387 */ /* 0x000fe40000100800 */
[----:B------:R-:W-:Y:S02]  /*c3500*/  STL [R1+0x600c], R11 ;  /* 0x00600c0b01007387 */ /* 0x000fe40000100800 */
[----:B------:R0:W-:Y:S01]  /*c3510*/  STL.64 [R1+0x190], R24 ;  /* 0x0001901801007387 */ /* 0x0001e20000100a00 */
[----:B------:R1:W-:Y:S04]  /*c3520*/  STL.64 [R1+0x198], R26 ;  /* 0x0001981a01007387 */ /* 0x0003e80000100a00 */
[----:B0-----:R-:W2:Y:S01]  /*c3530*/  LDL.LU.64 R24, [R1+0x6100] ;  /* 0x0061000001187983 */ /* 0x001ea20000300a00 */
[----:B-1----:R-:W-:-:S02]  /*c3540*/  IMAD.MOV.U32 R27, RZ, RZ, R12 ;  /* 0x000000ffff1b7224 */ /* 0x002fc400078e000c */
[----:B------:R-:W2:Y:S03]  /*c3550*/  LDL.LU.64 R12, [R1+0x60f8] ;  /* 0x0060f800010c7983 */ /* 0x000ea60000300a00 */
        /* <DEDUP_REMOVED lines=11> */
[----:B------:R0:W-:Y:S04]  /*c3610*/  STL.64 [R1+0x60b0], R24 ;  /* 0x0060b01801007387 */ /* 0x0001e80000100a00 */
[----:B0-----:R-:W3:Y:S01]  /*c3620*/  LDL.LU R24, [R1+0x950] ;  /* 0x0009500001187983 */ /* 0x001ee20000300800 */
[----:B------:R-:W3:Y:S02]  /*c3630*/  LDL.LU R25, [R1+0x954] ;  /* 0x0009540001197983 */ /* 0x000ee40000300800 */
[----:B------:R-:W3:Y:S02]  /*c3640*/  LDL.LU R26, [R1+0x958] ;  /* 0x00095800011a7983 */ /* 0x000ee40000300800 */
[----:B------:R-:W3:Y:S01]  /*c3650*/  LDL.LU R27, [R1+0x95c] ;  /* 0x00095c00011b7983 */ /* 0x000ee20000300800 */
[----:B--2---:R-:W-:Y:S01]  /*c3660*/  HMMA.16816.F32 R16, R20, R12, R16 ;  /* 0x0000000c1410723c */ /* 0x004fe20000001810 */
[----:B------:R-:W-:-:S02]  /*c3670*/  IMAD.MOV.U32 R2, RZ, RZ, R12 ;  /* 0x000000ffff027224 */ /* 0x000fc400078e000c */
[----:B------:R-:W-:Y:S11]  /*c3680*/  IMAD.MOV.U32 R3, RZ, RZ, R13 ;  /* 0x000000ffff037224 */ /* 0x000ff600078e000d */
[----:B------:R-:W-:Y:S09]  /*c3690*/  @!UPT UIADD3 URZ, URZ, URZ, URZ ;  /* 0x0000003f3f3ff290 */ /* 0x000ff2000fffe03f */
[----:B------:R-:W-:Y:S01]  /*c36a0*/  STL.64 [R1+0x170], R16 ;  /* 0x0001701001007387 */ /* 0x000fe20000100a00 */
[----:B------:R0:W-:Y:S03]  /*c36b0*/  STL.64 [R1+0x178], R18 ;  /* 0x0001781201007387 */ /* 0x0001e60000100a00 */
[----:B0-----:R-:W3:Y:S01]  /*c36c0*/  LDL.LU.64 R18, [R1+0x60d8] ;  /* 0x0060d80001127983 */ /* 0x001ee20000300a00 */
[----:B------:R-:W3:Y:S02]  /*c36d0*/  LDL.LU.64 R16, [R1+0x60d0] ;  /* 0x0060d00001107983 */ /* 0x000ee40000300a00 */
[----:B------:R-:W2:Y:S02]  /*c36e0*/  LDL.LU R12, [R1+0x900] ;  /* 0x00090000010c7983 */ /* 0x000ea40000300800 */
[----:B------:R-:W2:Y:S01]  /*c36f0*/  LDL.LU R13, [R1+0x904] ;  /* 0x00090400010d7983 */ /* 0x000ea20000300800 */
[----:B------:R-:W2:Y:S01]  /*c3700*/  LDL.LU R14, [R1+0x908] ;  /* 0x00090800010e7983 */ /* 0x000ea20000300800 */
[----:B------:R-:W2:Y:S03]  /*c3710*/  LDL.LU R15, [R1+0x90c] ;  /* 0x00090c00010f7983 */ /* 0x000ea60000300800 */
[----:B--2---:R-:W-:Y:S01]  /*c3720*/  STL.64 [R1+0x6050], R14 ;  /* 0x0060500e01007387 */ /* 0x004fe20000100a00 */
[----:B------:R0:W-:Y:S03]  /*c3730*/  STL.64 [R1+0x6048], R12 ;  /* 0x0060480c01007387 */ /* 0x0001e60000100a00 */
[----:B0-----:R-:W2:Y:S01]  /*c3740*/  LDL.LU R12, [R1] ;  /* 0x00000000010c7983 */ /* 0x001ea20000300800 */
[----:B---3--:R-:W-:Y:S01]  /*c3750*/  HMMA.16816.F32 R16, R20, R4, R16 ;  /* 0x000000041410723c */ /* 0x008fe20000001810 */
[----:B------:R-:W-:-:S02]  /*c3760*/  IMAD.MOV.U32 R13, RZ, RZ, R0 ;  /* 0x000000ffff0d7224 */ /* 0x000fc400078e0000 */
[----:B------:R-:W-:-:S03]  /*c3770*/  IMAD.MOV.U32 R0, RZ, RZ, R5 ;  /* 0x000000ffff007224 */ /* 0x000fc600078e0005 */
[----:B--2---:R0:W-:Y:S04]  /*c3780*/  STL.64 [R1+0x6068], R12 ;  /* 0x0060680c01007387 */ /* 0x0041e80000100a00 */
[----:B0-----:R-:W2:Y:S01]  /*c3790*/  LDL.LU R12, [R1+0x960] ;  /* 0x00096000010c7983 */ /* 0x001ea20000300800 */
[----:B------:R-:W2:Y:S02]  /*c37a0*/  LDL.LU R13, [R1+0x964] ;  /* 0x00096400010d7983 */ /* 0x000ea40000300800 */
[----:B------:R-:W2:Y:S02]  /*c37b0*/  LDL.LU R14, [R1+0x968] ;  /* 0x00096800010e7983 */ /* 0x000ea40000300800 */
[----:B------:R-:W2:Y:S08]  /*c37c0*/  LDL.LU R15, [R1+0x96c] ;  /* 0x00096c00010f7983 */ /* 0x000eb00000300800 */
[----:B------:R0:W-:Y:S01]  /*c37d0*/  STL.64 [R1+0x160], R16 ;  /* 0x0001601001007387 */ /* 0x0001e20000100a00 */
[----:B------:R1:W-:Y:S03]  /*c37e0*/  STL.64 [R1+0x168], R18 ;  /* 0x0001681201007387 */ /* 0x0003e60000100a00 */
[----:B0-----:R-:W3:Y:S01]  /*c37f0*/  LDL.LU.64 R16, [R1+0x60c8] ;  /* 0x0060c80001107983 */ /* 0x001ee20000300a00 */
[----:B-1----:R-:W-:-:S02]  /*c3800*/  IMAD.MOV.U32 R19, RZ, RZ, R4 ;  /* 0x000000ffff137224 */ /* 0x002fc400078e0004 */
[----:B------:R-:W2:Y:S02]  /*c3810*/  LDL.LU.64 R4, [R1+0x60c0] ;  /* 0x0060c00001047983 */ /* 0x000ea40000300a00 */
[C---:B--2---:R-:W-:Y:S11]  /*c3820*/  HMMA.16816.F32 R12, R20.reuse, R4, R12 ;  /* 0x00000004140c723c */ /* 0x044ff6000000180c */
[----:B------:R-:W-:Y:S11]  /*c3830*/  @!UPT UIADD3 URZ, URZ, URZ, URZ ;  /* 0x0000003f3f3ff290 */ /* 0x000ff6000fffe03f */
[----:B------:R-:W-:Y:S01]  /*c3840*/  @!UPT UIADD3 URZ, URZ, URZ, URZ ;  /* 0x0000003f3f3ff290 */ /* 0x000fe2000fffe03f */
[----:B------:R0:W-:Y:S01]  /*c3850*/  STL.64 [R1+0xc0], R12 ;  /* 0x0000c00c01007387 */ /* 0x0001e20000100a00 */
[----:B------:R-:W-:Y:S03]  /*c3860*/  STL.64 [R1+0xc8], R14 ;  /* 0x0000c80e01007387 */ /* 0x000fe60000100a00 */
[----:B0-----:R-:W2:Y:S01]  /*c3870*/  LDL.LU R12, [R1+0x10] ;  /* 0x00001000010c7983 */ /* 0x001ea20000300800 */
[----:B------:R-:W2:Y:S02]  /*c3880*/  LDL.LU R13, [R1+0x14] ;  /* 0x00001400010d7983 */ /* 0x000ea40000300800 */
[----:B------:R-:W-:Y:S02]  /*c3890*/  IMAD.MOV.U32 R11, RZ, RZ, R4 ;  /* 0x000000ffff0b7224 */ /* 0x000fe400078e0004 */
[----:B------:R-:W-:Y:S01]  /*c38a0*/  IMAD.MOV.U32 R18, RZ, RZ, R5 ;  /* 0x000000ffff127224 */ /* 0x000fe200078e0005 */
[----:B------:R-:W3:Y:S01]  /*c38b0*/  LDL.LU R4, [R1+0x940] ;  /* 0x0009400001047983 */ /* 0x000ee20000300800 */
[----:B------:R-:W3:Y:S02]  /*c38c0*/  LDL.LU R5, [R1+0x944] ;  /* 0x0009440001057983 */ /* 0x000ee40000300800 */
[----:B------:R-:W3:Y:S02]  /*c38d0*/  LDL.LU R6, [R1+0x948] ;  /* 0x0009480001067983 */ /* 0x000ee40000300800 */
[----:B------:R-:W3:Y:S01]  /*c38e0*/  LDL.LU R7, [R1+0x94c] ;  /* 0x00094c0001077983 */ /* 0x000ee20000300800 */
[----:B--2---:R0:W-:Y:S04]  /*c38f0*/  STL.64 [R1+0x6080], R12 ;  /* 0x0060800c01007387 */ /* 0x0041e80000100a00 */
[----:B0-----:R-:W2:Y:S02]  /*c3900*/  LDL.LU.64 R12, [R1+0xe0] ;  /* 0x0000e000010c7983 */ /* 0x001ea40000300a00 */
[C---:B--2---:R-:W-:Y:S11]  /*c3910*/  HMMA.16816.F32 R24, R20.reuse, R12, R24 ;  /* 0x0000000c1418723c */ /* 0x044ff60000001818 */
[----:B------:R-:W-:Y:S11]  /*c3920*/  @!UPT UIADD3 URZ, URZ, URZ, URZ ;  /* 0x0000003f3f3ff290 */ /* 0x000ff6000fffe03f */
[----:B------:R-:W-:Y:S01]  /*c3930*/  @!UPT UIADD3 URZ, URZ, URZ, URZ ;  /* 0x0000003f3f3ff290 */ /* 0x000fe2000fffe03f */
[----:B------:R-:W-:Y:S01]  /*c3940*/  STL.64 [R1+0xb0], R24 ;  /* 0x0000b01801007387 */ /* 0x000fe20000100a00 */
[----:B------:R0:W-:Y:S03]  /*c3950*/  STL.64 [R1+0xb8], R26 ;  /* 0x0000b81a01007387 */ /* 0x0001e60000100a00 */
[----:B0-----:R-:W2:Y:S01]  /*c3960*/  LDL.LU R26, [R1+0x60b8] ;  /* 0x0060b800011a7983 */ /* 0x001ea20000300800 */
[----:B------:R-:W3:Y:S02]  /*c3970*/  LDL.LU.64 R24, [R1+0x60b0] ;  /* 0x0060b00001187983 */ /* 0x000ee40000300a00 */
[----:B------:R-:W-:Y:S02]  /*c3980*/  IMAD.MOV.U32 R27, RZ, RZ, R12 ;  /* 0x000000ffff1b7224 */ /* 0x000fe400078e000c */
[----:B------:R-:W-:Y:S01]  /*c3990*/  IMAD.MOV.U32 R10, RZ, RZ, R13 ;  /* 0x000000ffff0a7224 */ /* 0x000fe200078e000d */
[----:B------:R-:W4:Y:S01]  /*c39a0*/  LDL.LU R12, [R1+0x20] ;  /* 0x00002000010c7983 */ /* 0x000f220000300800 */
[----:B------:R-:W4:Y:S03]  /*c39b0*/  LDL.LU R13, [R1+0x24] ;  /* 0x00002400010d7983 */ /* 0x000f260000300800 */
        /* <DEDUP_REMOVED lines=25> */
[----:B------:R-:W4:Y:S01]  /*c3b50*/  LDL.LU.64 R6, [R1+0x60a8] ;  /* 0x0060a80001067983 */ /* 0x000f220000300a00 */
[----:B------:R-:W2:Y:S02]  /*c3b60*/  LDL.LU.64 R4, [R1+0x60a0] ;  /* 0x0060a00001047983 */ /* 0x000ea40000300a00 */
[----:B------:R4:W-:Y:S02]  /*c3b70*/  STL.64 [R1+0xa0], R20 ;  /* 0x0000a01401007387 */ /* 0x0009e40000100a00 */
[----:B------:R-:W-:Y:S02]  /*c3b80*/  STL.64 [R1+0xa8], R22 ;  /* 0x0000a81601007387 */ /* 0x000fe40000100a00 */
[----:B----4-:R-:W-:-:S02]  /*c3b90*/  IMAD.MOV.U32 R20, RZ, RZ, R6 ;  /* 0x000000ffff147224 */ /* 0x010fc400078e0006 */
[----:B------:R-:W-:Y:S01]  /*c3ba0*/  IMAD.MOV.U32 R21, RZ, RZ, R7 ;  /* 0x000000ffff157224 */ /* 0x000fe200078e0007 */
[----:B------:R-:W2:Y:S01]  /*c3bb0*/  LDL.LU R6, [R1+0x609c] ;  /* 0x00609c0001067983 */ /* 0x000ea20000300800 */
[----:B------:R-:W2:Y:S03]  /*c3bc0*/  LDL.LU R7, [R1+0x6098] ;  /* 0x0060980001077983 */ /* 0x000ea60000300800 */
[----:B------:R0:W-:Y:S04]  /*c3bd0*/  STL.64 [R1+0x6020], R20 ;  /* 0x0060201401007387 */ /* 0x0001e80000100a00 */
[----:B0-----:R-:W4:Y:S01]  /*c3be0*/  LDL.LU R20, [R1+0x8d0] ;  /* 0x0008d00001147983 */ /* 0x001f220000300800 */
[----:B------:R-:W4:Y:S02]  /*c3bf0*/  LDL.LU R21, [R1+0x8d4] ;  /* 0x0008d40001157983 */ /* 0x000f240000300800 */
[----:B------:R-:W4:Y:S02]  /*c3c00*/  LDL.LU R22, [R1+0x8d8] ;  /* 0x0008d80001167983 */ /* 0x000f240000300800 */
[----:B------:R-:W4:Y:S01]  /*c3c10*/  LDL.LU R23, [R1+0x8dc] ;  /* 0x0008dc0001177983 */ /* 0x000f220000300800 */
        /* <DEDUP_REMOVED lines=32> */
[----:B------:R0:W-:Y:S02]  /*c3e20*/  STL [R1+0x68], R14 ;  /* 0x0000680e01007387 */ /* 0x0001e40000100800 */
[----:B------:R-:W-:Y:S02]  /*c3e30*/  IMAD.MOV.U32 R25, RZ, RZ, R15 ;  /* 0x000000ffff197224 */ /* 0x000fe400078e000f */
[----:B0-----:R-:W2:Y:S01]  /*c3e40*/  LDL.LU.64 R14, [R1+0x6040] ;  /* 0x00604000010e7983 */ /* 0x001ea20000300a00 */
[----:B------:R-:W3:Y:S02]  /*c3e50*/  LDL.LU.64 R12, [R1+0x6038] ;  /* 0x00603800010c7983 */ /* 0x000ee40000300a00 */
[----:B------:R-:W-:Y:S02]  /*c3e60*/  STL [R1+0x5d50], R25 ;  /* 0x005d501901007387 */ /* 0x000fe40000100800 */
[----:B------:R-:W2:Y:S01]  /*c3e70*/  LDL R24, [R1+0x8f0] ;  /* 0x0008f00001187983 */ /* 0x000ea20000100800 */
[C---:B---3--:R-:W-:Y:S11]  /*c3e80*/  HMMA.16816.F32 R8, R4.reuse, R12, R8 ;  /* 0x0000000c0408723c */ /* 0x048ff60000001808 */
[----:B------:R-:W-:Y:S11]  /*c3e90*/  @!UPT UIADD3 URZ, URZ, URZ, URZ ;  /* 0x0000003f3f3ff290 */ /* 0x000ff6000fffe03f */
[----:B------:R-:W-:Y:S01]  /*c3ea0*/  @!UPT UIADD3 URZ, URZ, URZ, URZ ;  /* 0x0000003f3f3ff290 */ /* 0x000fe2000fffe03f */
[----:B------:R-:W-:Y:S01]  /*c3eb0*/  STL.64 [R1+0x50], R8 ;  /* 0x0000500801007387 */ /* 0x000fe20000100a00 */
[----:B------:R0:W-:Y:S03]  /*c3ec0*/  STL.64 [R1+0x58], R10 ;  /* 0x0000580a01007387 */ /* 0x0001e60000100a00 */
[----:B0-----:R-:W3:Y:S01]  /*c3ed0*/  LDL.LU.64 R10, [R1+0x6030] ;  /* 0x00603000010a7983 */ /* 0x001ee20000300a00 */
[----:B------:R-:W4:Y:S02]  /*c3ee0*/  LDL.LU.64 R8, [R1+0x6028] ;  /* 0x0060280001087983 */ /* 0x000f240000300a00 */
[C---:B----4-:R-:W-:Y:S11]  /*c3ef0*/  HMMA.16816.F32 R20, R4.reuse, R8, R20 ;  /* 0x000000080414723c */ /* 0x050ff60000001814 */
[----:B------:R-:W-:Y:S11]  /*c3f00*/  @!UPT UIADD3 URZ, URZ, URZ, URZ ;  /* 0x0000003f3f3ff290 */ /* 0x000ff6000fffe03f */
[----:B------:R-:W-:Y:S01]  /*c3f10*/  @!UPT UIADD3 URZ, URZ, URZ, URZ ;  /* 0x0000003f3f3ff290 */ /* 0x000fe2000fffe03f */
[----:B------:R0:W-:Y:S01]  /*c3f20*/  STL.64 [R1+0x40], R20 ;  /* 0x0000401401007387 */ /* 0x0001e20000100a00 */
[----:B------:R1:W-:Y:S03]  /*c3f30*/  STL.64 [R1+0x48], R22 ;  /* 0x0000481601007387 */ /* 0x0003e60000100a00 */
[----:B0-----:R-:W1:Y:S02]  /*c3f40*/  LDL.LU.64 R20, [R1+0x6020] ;  /* 0x0060200001147983 */ /* 0x001e640000300a00 */
[----:B-1----:R-:W-:Y:S02]  /*c3f50*/  HMMA.16816.F32 R20, R4, R20, R16 ;  /* 0x000000140414723c */ /* 0x002fe40000001810 */
[----:B------:R-:W4:Y:S01]  /*c3f60*/  LDL.LU.64 R18, [R1+0x6018] ;  /* 0x0060180001127983 */ /* 0x000f220000300a00 */
[----:B--2---:R-:W-:Y:S11]  /*c3f70*/  STL.64 [R1+0x5e98], R14 ;  /* 0x005e980e01007387 */ /* 0x004ff60000100a00 */
[----:B------:R-:W-:Y:S10]  /*c3f80*/  @!UPT UIADD3 URZ, URZ, URZ, URZ ;  /* 0x0000003f3f3ff290 */ /* 0x000ff4000fffe03f */
[----:B------:R-:W-:Y:S02]  /*c3f90*/  IMAD.MOV.U32 R12, RZ, RZ, R20 ;  /* 0x000000ffff0c7224 */ /* 0x000fe400078e0014 */
[----:B------:R-:W-:-:S05]  /*c3fa0*/  IMAD.MOV.U32 R13, RZ, RZ, R21 ;  /* 0x000000ffff0d7224 */ /* 0x000fca00078e0015 */
[----:B------:R0:W-:Y:S04]  /*c3fb0*/  STL.64 [R1+0x5e90], R12 ;  /* 0x005e900c01007387 */ /* 0x0001e80000100a00 */
[----:B0-----:R-:W2:Y:S01]  /*c3fc0*/  LDL.LU R12, [R1+0x4c0] ;  /* 0x0004c000010c7983 */ /* 0x001ea20000300800 */
[----:B------:R-:W2:Y:S02]  /*c3fd0*/  LDL.LU R13, [R1+0x4c4] ;  /* 0x0004c400010d7983 */ /* 0x000ea40000300800 */
[----:B------:R-:W2:Y:S02]  /*c3fe0*/  LDL.LU R14, [R1+0x4c8] ;  /* 0x0004c800010e7983 */ /* 0x000ea40000300800 */
[----:B------:R-:W2:Y:S02]  /*c3ff0*/  LDL.LU R15, [R1+0x4cc] ;  /* 0x0004cc00010f7983 */ /* 0x000ea40000300800 */
[----:B--2---:R0:W-:Y:S01]  /*c4000*/  STL.64 [R1+0x5ea8], R14 ;  /* 0x005ea80e01007387 */ /* 0x0041e20000100a00 */
[----:B------:R-:W-:Y:S03]  /*c4010*/  STL.64 [R1+0x5ea0], R12 ;  /* 0x005ea00c01007387 */ /* 0x000fe60000100a00 */
[----:B0-----:R-:W2:Y:S04]  /*c4020*/  LDL R14, [R1+0x8] ;  /* 0x00000800010e7983 */ /* 0x001ea80000100800 */
[----:B------:R-:W2:Y:S04]  /*c4030*/  LDL R15, [R1+0xc] ;  /* 0x00000c00010f7983 */ /* 0x000ea80000100800 */
[----:B--2---:R0:W-:Y:S04]  /*c4040*/  STL.64 [R1+0x5ec0], R14 ;  /* 0x005ec00e01007387 */ /* 0x0041e80000100a00 */
[----:B0-----:R-:W2:Y:S04]  /*c4050*/  LDL R14, [R1+0x18] ;  /* 0x00001800010e7983 */ /* 0x001ea80000100800 */
[----:B------:R-:W2:Y:S04]  /*c4060*/  LDL R15, [R1+0x1c] ;  /* 0x00001c00010f7983 */ /* 0x000ea80000100800 */
[----:B--2---:R0:W-:Y:S04]  /*c4070*/  STL.64 [R1+0x5ed8], R14 ;  /* 0x005ed80e01007387 */ /* 0x0041e80000100a00 */
[----:B0-----:R-:W2:Y:S04]  /*c4080*/  LDL.64 R14, [R1+0x28] ;  /* 0x00002800010e7983 */ /* 0x001ea80000100a00 */
[----:B--2---:R0:W-:Y:S01]  /*c4090*/  STL.64 [R1+0x5ef0], R14 ;  /* 0x005ef00e01007387 */ /* 0x0041e20000100a00 */
[----:B------:R-:W2:Y:S02]  /*c40a0*/  LDL.LU R12, [R1+0x500] ;  /* 0x00050000010c7983 */ /* 0x000ea40000300800 */
[----:B------:R-:W2:Y:S01]  /*c40b0*/  LDL.LU R13, [R1+0x504] ;  /* 0x00050400010d7983 */ /* 0x000ea20000300800 */
[----:B0-----:R-:W2:Y:S01]  /*c40c0*/  LDL.LU R14, [R1+0x508] ;  /* 0x00050800010e7983 */ /* 0x001ea20000300800 */
[----:B------:R-:W2:Y:S02]  /*c40d0*/  LDL.LU R15, [R1+0x50c] ;  /* 0x00050c00010f7983 */ /* 0x000ea40000300800 */
[----:B------:R-:W-:-:S02]  /*c40e0*/  IMAD.MOV.U32 R16, RZ, RZ, R27 ;  /* 0x000000ffff107224 */ /* 0x000fc400078e001b */
        /* <DEDUP_REMOVED lines=11> */
[----:B----4-:R-:W-:Y:S01]  /*c41a0*/  IMAD.MOV.U32 R17, RZ, RZ, R18 ;  /* 0x000000ffff117224 */ /* 0x010fe200078e0012 */
[----:B--2---:R-:W-:Y:S01]  /*c41b0*/  STL.64 [R1+0x5f20], R14 ;  /* 0x005f200e01007387 */ /* 0x004fe20000100a00 */
[----:B------:R0:W-:Y:S02]  /*c41c0*/  STL.64 [R1+0x5f18], R12 ;  /* 0x005f180c01007387 */ /* 0x0001e40000100a00 */
        /* <DEDUP_REMOVED lines=60> */
[----:B---3--:R-:W-:-:S02]  /*c4590*/  IMAD.MOV.U32 R14, RZ, RZ, R10 ;  /* 0x000000ffff0e7224 */ /* 0x008fc400078e000a */
[----:B------:R-:W-:Y:S01]  /*c45a0*/  IMAD.MOV.U32 R15, RZ, RZ, R11 ;  /* 0x000000ffff0f7224 */ /* 0x000fe200078e000b */
[----:B------:R-:W3:Y:S01]  /*c45b0*/  LDL.LU R10, [R1+0x5fdc] ;  /* 0x005fdc00010a7983 */ /* 0x000ee20000300800 */
[----:B------:R-:W3:Y:S02]  /*c45c0*/  LDL.LU R11, [R1+0x5fd8] ;  /* 0x005fd800010b7983 */ /* 0x000ee40000300800 */
[----:B------:R-:W-:Y:S01]  /*c45d0*/  IMAD.MOV.U32 R9, RZ, RZ, R22 ;  /* 0x000000ffff097224 */ /* 0x000fe200078e0016 */
[----:B------:R-:W-:Y:S01]  /*c45e0*/  STL.64 [R1+0x5fb0], R14 ;  /* 0x005fb00e01007387 */ /* 0x000fe20000100a00 */
[----:B------:R-:W-:Y:S02]  /*c45f0*/  IMAD.MOV.U32 R8, RZ, RZ, R23 ;  /* 0x000000ffff087224 */ /* 0x000fe400078e0017 */
[----:B------:R-:W0:Y:S01]  /*c4600*/  LDSM.16.MT88.4 R20, [R24+0x34080] ;  /* 0x034080001814783b */ /* 0x000e220000004200 */
[----:B--2---:R1:W-:Y:S04]  /*c4610*/  STL.64 [R1+0x5fa8], R12 ;  /* 0x005fa80c01007387 */ /* 0x0043e80000100a00 */
[----:B-1----:R-:W2:Y:S01]  /*c4620*/  LDL.LU R12, [R1+0x8c0] ;  /* 0x0008c000010c7983 */ /* 0x002ea20000300800 */
[----:B------:R-:W2:Y:S02]  /*c4630*/  LDL.LU R13, [R1+0x8c4] ;  /* 0x0008c400010d7983 */ /* 0x000ea40000300800 */
[----:B------:R-:W2:Y:S02]  /*c4640*/  LDL.LU R14, [R1+0x8c8] ;  /* 0x0008c800010e7983 */ /* 0x000ea40000300800 */
[----:B------:R-:W2:Y:S01]  /*c4650*/  LDL.LU R15, [R1+0x8cc] ;  /* 0x0008cc00010f7983 */ /* 0x000ea20000300800 */
[----:B---3--:R-:W-:Y:S01]  /*c4660*/  STL.64 [R1+0x5e88], R10 ;  /* 0x005e880a01007387 */ /* 0x008fe20000100a00 */
[----:B------:R1:W-:Y:S02]  /*c4670*/  STL.64 [R1+0x5e80], R8 ;  /* 0x005e800801007387 */ /* 0x0003e40000100a00 */
[----:B-1----:R-:W-:-:S02]  /*c4680*/  IMAD.MOV.U32 R8, RZ, RZ, R29 ;  /* 0x000000ffff087224 */ /* 0x002fc400078e001d */
[----:B------:R-:W-:Y:S01]  /*c4690*/  IMAD.MOV.U32 R9, RZ, RZ, R27 ;  /* 0x000000ffff097224 */ /* 0x000fe200078e001b */
[----:B------:R-:W3:Y:S01]  /*c46a0*/  LDL.LU R29, [R1+0x5fd4] ;  /* 0x005fd400011d7983 */ /* 0x000ee20000300800 */
[----:B------:R-:W2:Y:S02]  /*c46b0*/  LDL.LU R27, [R1+0x5fd0] ;  /* 0x005fd000011b7983 */ /* 0x000ea40000300800 */
[----:B------:R-:W-:Y:S02]  /*c46c0*/  IMAD.MOV.U32 R10, RZ, RZ, R26 ;  /* 0x000000ffff0a7224 */ /* 0x000fe400078e001a */
[----:B------:R-:W2:Y:S01]  /*c46d0*/  LDL.LU R26, [R1+0x5fcc] ;  /* 0x005fcc00011a7983 */ /* 0x000ea20000300800 */
[----:B------:R-:W2:Y:S02]  /*c46e0*/  LDL.LU R11, [R1+0x4bc] ;  /* 0x0004bc00010b7983 */ /* 0x000ea40000300800 */
[----:B------:R-:W-:Y:S02]  /*c46f0*/  IMAD.MOV.U32 R16, RZ, RZ, R19 ;  /* 0x000000ffff107224 */ /* 0x000fe400078e0013 */
[----:B----4-:R-:W-:Y:S01]  /*c4700*/  IMAD.MOV.U32 R17, RZ, RZ, R18 ;  /* 0x000000ffff117224 */ /* 0x010fe200078e0012 */
[----:B--2---:R-:W-:Y:S01]  /*c4710*/  STL.64 [R1+0x5eb8], R10 ;  /* 0x005eb80a01007387 */ /* 0x004fe20000100a00 */
[----:B------:R1:W-:Y:S03]  /*c4720*/  STL.64 [R1+0x5eb0], R8 ;  /* 0x005eb00801007387 */ /* 0x0003e60000100a00 */
[----:B-1----:R-:W2:Y:S01]  /*c4730*/  LDL.LU R8, [R1+0x4d0] ;  /* 0x0004d00001087983 */ /* 0x002ea20000300800 */
[----:B---3--:R-:W-:-:S02]  /*c4740*/  IMAD.MOV.U32 R9, RZ, RZ, R29 ;  /* 0x000000ffff097224 */ /* 0x008fc400078e001d */
[----:B------:R-:W3:Y:S02]  /*c4750*/  LDL.LU R29, [R1+0x5fc8] ;  /* 0x005fc800011d7983 */ /* 0x000ee40000300800 */
[----:B------:R-:W-:Y:S02]  /*c4760*/  IMAD.MOV.U32 R10, RZ, RZ, R27 ;  /* 0x000000ffff0a7224 */ /* 0x000fe400078e001b */
[----:B------:R-:W-:Y:S01]  /*c4770*/  IMAD.MOV.U32 R11, RZ, RZ, R26 ;  /* 0x000000ffff0b7224 */ /* 0x000fe200078e001a */
[----:B------:R-:W4:Y:S01]  /*c4780*/  LDL.LU R27, [R1+0x5fc4] ;  /* 0x005fc400011b7983 */ /* 0x000f220000300800 */
[----:B------:R-:W3:Y:S01]  /*c4790*/  LDL.LU R26, [R1+0x5fc0] ;  /* 0x005fc000011a7983 */ /* 0x000ee20000300800 */
[----:B------:R-:W-:Y:S02]  /*c47a0*/  HMMA.16816.F32 R16, R4, R16, R12 ;  /* 0x000000100410723c */ /* 0x000fe4000000180c */
[----:B------:R-:W-:Y:S04]  /*c47b0*/  STL.64 [R1+0x5ed0], R10 ;  /* 0x005ed00a01007387 */ /* 0x000fe80000100a00 */
[----:B--2---:R1:W-:Y:S04]  /*c47c0*/  STL.64 [R1+0x5ec8], R8 ;  /* 0x005ec80801007387 */ /* 0x0043e80000100a00 */
[----:B-1----:R-:W2:Y:S01]  /*c47d0*/  LDL.LU R8, [R1+0x4e0] ;  /* 0x0004e00001087983 */ /* 0x002ea20000300800 */
[----:B------:R-:W2:Y:S02]  /*c47e0*/  LDL.LU R9, [R1+0x4e4] ;  /* 0x0004e40001097983 */ /* 0x000ea40000300800 */
[----:B------:R-:W2:Y:S02]  /*c47f0*/  LDL.LU R10, [R1+0x4e8] ;  /* 0x0004e800010a7983 */ /* 0x000ea40000300800 */
[----:B------:R-:W2:Y:S01]  /*c4800*/  LDL.LU R11, [R1+0x4ec] ;  /* 0x0004ec00010b7983 */ /* 0x000ea20000300800 */
[----:B0-----:R4:W-:Y:S01]  /*c4810*/  STL.64 [R1+0x5dd8], R22 ;  /* 0x005dd81601007387 */ /* 0x0019e20000100a00 */
[----:B------:R0:W-:Y:S02]  /*c4820*/  STL.64 [R1+0x5dd0], R20 ;  /* 0x005dd01401007387 */ /* 0x0001e40000100a00 */
[----:B----4-:R-:W-:Y:S01]  /*c4830*/  IMAD.MOV.U32 R22, RZ, RZ, R27 ;  /* 0x000000ffff167224 */ /* 0x010fe200078e001b */
[----:B0-----:R-:W4:Y:S01]  /*c4840*/  LDL.LU R20, [R1+0x4f0] ;  /* 0x0004f00001147983 */ /* 0x001f220000300800 */
[----:B---3--:R-:W-:-:S02]  /*c4850*/  IMAD.MOV.U32 R21, RZ, RZ, R26 ;  /* 0x000000ffff157224 */ /* 0x008fc400078e001a */
[----:B------:R-:W3:Y:S02]  /*c4860*/  LDL.LU R26, [R1+0x5fbc] ;  /* 0x005fbc00011a7983 */ /* 0x000ee40000300800 */
[----:B------:R-:W3:Y:S01]  /*c4870*/  LDL.LU R27, [R1+0x5fb8] ;  /* 0x005fb800011b7983 */ /* 0x000ee20000300800 */
        /* <DEDUP_REMOVED lines=53> */
[----:B0-----:R-:W2:Y:S01]  /*c4bd0*/  LDL.LU.64 R16, [R1+0x5ef8] ;  /* 0x005ef80001107983 */ /* 0x001ea20000300a00 */
[----:B------:R-:W-:Y:S01]  /*c4be0*/  IMAD.MOV.U32 R23, RZ, RZ, R29 ;  /* 0x000000ffff177224 */ /* 0x000fe200078e001d */
[----:B--2---:R-:W-:Y:S02]  /*c4bf0*/  HMMA.16816.F32 R4, R4, R16, R12 ;  /* 0x000000100404723c */ /* 0x004fe4000000180c */
[----:B------:R-:W4:Y:S01]  /*c4c00*/  LDL.LU.64 R14, [R1+0x5ef0] ;  /* 0x005ef000010e7983 */ /* 0x000f220000300a00 */
[----:B-1----:R-:W4:Y:S02]  /*c4c10*/  LDL.LU.64 R18, [R1+0x5ee8] ;  /* 0x005ee80001127983 */ /* 0x002f240000300a00 */
[----:B------:R-:W4:Y:S11]  /*c4c20*/  LDL.LU.64 R16, [R1+0x5ee0] ;  /* 0x005ee00001107983 */ /* 0x000f360000300a00 */
[----:B------:R-:W-:Y:S07]  /*c4c30*/  @!UPT UIADD3 URZ, URZ, URZ, URZ ;  /* 0x0000003f3f3ff290 */ /* 0x000fee000fffe03f */
[----:B------:R-:W-:Y:S01]  /*c4c40*/  STL.64 [R1+0x500], R4 ;  /* 0x0005000401007387 */ /* 0x000fe20000100a00 */
[----:B------:R-:W-:Y:S01]  /*c4c50*/  STL.64 [R1+0x508], R6 ;  /* 0x0005080601007387 */ /* 0x000fe20000100a00 */
        /* <DEDUP_REMOVED lines=31> */
[----:B------:R-:W3:Y:S02]  /*c4e50*/  LDL.LU.64 R12, [R1+0x5e90] ;  /* 0x005e9000010c7983 */ /* 0x000ee40000300a00 */
[----:B------:R-:W-:Y:S01]  /*c4e60*/  IMAD.MOV.U32 R5, RZ, RZ, R3 ;  /* 0x000000ffff057224 */ /* 0x000fe200078e0003 */
[----:B--2---:R-:W-:Y:S11]  /*c4e70*/  HMMA.16816.F32 R8, R16, R14, R8 ;  /* 0x0000000e1008723c */ /* 0x004ff60000001808 */
[----:B------:R-:W-:Y:S11]  /*c4e80*/  @!UPT UIADD3 URZ, URZ, URZ, URZ ;  /* 0x0000003f3f3ff290 */ /* 0x000ff6000fffe03f */
[----:B------:R-:W-:Y:S01]  /*c4e90*/  @!UPT UIADD3 URZ, URZ, URZ, URZ ;  /* 0x0000003f3f3ff290 */ /* 0x000fe2000fffe03f */
[----:B------:R0:W-:Y:S01]  /*c4ea0*/  STL [R1+0x4b0], R8 ;  /* 0x0004b00801007387 */ /* 0x0001e20000100800 */
[----:B------:R-:W-:Y:S02]  /*c4eb0*/  IMAD.MOV.U32 R2, RZ, RZ, R10 ;  /* 0x000000ffff027224 */ /* 0x000fe400078e000a */
[----:B------:R-:W-:Y:S02]  /*c4ec0*/  IMAD.MOV.U32 R0, RZ, RZ, R11 ;  /* 0x000000ffff007224 */ /* 0x000fe400078e000b */
[----:B------:R-:W2:Y:S01]  /*c4ed0*/  LDL.LU.64 R10, [R1+0x5e88] ;  /* 0x005e8800010a7983 */ /* 0x000ea20000300a00 */
[----:B------:R-:W-:-:S03]  /*c4ee0*/  IMAD.MOV.U32 R3, RZ, RZ, R9 ;  /* 0x000000ffff037224 */ /* 0x000fc600078e0009 */
[----:B0-----:R-:W4:Y:S01]  /*c4ef0*/  LDL.LU.64 R8, [R1+0x5e80] ;  /* 0x005e800001087983 */ /* 0x001f220000300a00 */
[----:B------:R-:W-:Y:S02]  /*c4f00*/  IMAD.MOV.U32 R4, RZ, RZ, R28 ;  /* 0x000000ffff047224 */ /* 0x000fe400078e001c */
[----:B------:R0:W-:Y:S02]  /*c4f10*/  STL.64 [R1+0x5d88], R14 ;  /* 0x005d880e01007387 */ /* 0x0001e40000100a00 */
[----:B---3--:R-:W-:Y:S01]  /*c4f20*/  STL.64 [R1+0x5d80], R12 ;  /* 0x005d800c01007387 */ /* 0x008fe20000100a00 */
[----:B0-----:R-:W3:Y:S01]  /*c4f30*/  LDL.64 R14, [R1+0x158] ;  /* 0x00015800010e7983 */ /* 0x001ee20000100a00 */
[----:B------:R-:W-:Y:S02]  /*c4f40*/  STL [R1+0x55f0], R0 ;  /* 0x0055f00001007387 */ /* 0x000fe40000100800 */
[----:B------:R-:W-:Y:S02]  /*c4f50*/  STL [R1+0x55ec], R2 ;  /* 0x0055ec0201007387 */ /* 0x000fe40000100800 */
[----:B------:R-:W-:Y:S01]  /*c4f60*/  STL [R1+0x55e8], R3 ;  /* 0x0055e80301007387 */ /* 0x000fe20000100800 */
[----:B--2---:R-:W-:Y:S11]  /*c4f70*/  HMMA.16816.F32 R4, R16, R10, R4 ;  /* 0x0000000a1004723c */ /* 0x004ff60000001804 */
[----:B------:R-:W-:Y:S11]  /*c4f80*/  @!UPT UIADD3 URZ, URZ, URZ, URZ ;  /* 0x0000003f3f3ff290 */ /* 0x000ff6000fffe03f */
[----:B------:R-:W-:Y:S01]  /*c4f90*/  @!UPT UIADD3 URZ, URZ, URZ, URZ ;  /* 0x0000003f3f3ff290 */ /* 0x000fe2000fffe03f */
[----:B------:R-:W-:Y:S01]  /*c4fa0*/  STL.64 [R1+0x4a0], R4 ;  /* 0x0004a00401007387 */ /* 0x000fe20000100a00 */
[----:B------:R-:W-:Y:S02]  /*c4fb0*/  IMAD.MOV.U32 R29, RZ, RZ, R6 ;  /* 0x000000ffff1d7224 */ /* 0x000fe400078e0006 */
[----:B------:R-:W-:Y:S02]  /*c4fc0*/  IMAD.MOV.U32 R28, RZ, RZ, R7 ;  /* 0x000000ffff1c7224 */ /* 0x000fe400078e0007 */
[----:B------:R-:W0:Y:S01]  /*c4fd0*/  LDSM.16.MT88.4 R4, [R24+0x34100] ;  /* 0x034100001804783b */ /* 0x000e220000004200 */
[----:B------:R-:W-:Y:S02]  /*c4fe0*/  STL.64 [R1+0x5d78], R10 ;  /* 0x005d780a01007387 */ /* 0x000fe40000100a00 */
[----:B----4-:R1:W-:Y:S02]  /*c4ff0*/  STL.64 [R1+0x5d70], R8 ;  /* 0x005d700801007387 */ /* 0x0103e40000100a00 */
[----:B-1----:R-:W2:Y:S01]  /*c5000*/  LDL.LU R8, [R1+0x820] ;  /* 0x0008200001087983 */ /* 0x002ea20000300800 */
[----:B------:R-:W2:Y:S02]  /*c5010*/  LDL.LU R9, [R1+0x824] ;  /* 0x0008240001097983 */ /* 0x000ea40000300800 */
[----:B------:R-:W2:Y:S02]  /*c5020*/  LDL.LU R10, [R1+0x828] ;  /* 0x00082800010a7983 */ /* 0x000ea40000300800 */
[----:B------:R-:W2:Y:S01]  /*c5030*/  LDL.LU R11, [R1+0x82c] ;  /* 0x00082c00010b7983 */ /* 0x000ea20000300800 */
[----:B------:R-:W-:Y:S01]  /*c5040*/  STL [R1+0x55f8], R28 ;  /* 0x0055f81c01007387 */ /* 0x000fe20000100800 */
[----:B------:R-:W-:Y:S02]  /*c5050*/  STL [R1+0x55f4], R29 ;  /* 0x0055f41d01007387 */ /* 0x000fe40000100800 */
[----:B------:R-:W-:Y:S02]  /*c5060*/  STL [R1+0x5d54], R24 ;  /* 0x005d541801007387 */ /* 0x000fe40000100800 */
[----:B------:R1:W-:Y:S02]  /*c5070*/  STL.64 [R1+0x5e48], R26 ;  /* 0x005e481a01007387 */ /* 0x0003e40000100a00 */
[----:B-1----:R-:W4:Y:S04]  /*c5080*/  LDL.64 R26, [R1+0x38] ;  /* 0x00003800011a7983 */ /* 0x002f280000100a00 */
[----:B0-----:R0:W-:Y:S01]  /*c5090*/  STL.64 [R1+0x5c80], R6 ;  /* 0x005c800601007387 */ /* 0x0011e20000100a00 */
[----:B------:R1:W-:Y:S03]  /*c50a0*/  STL.64 [R1+0x5c78], R4 ;  /* 0x005c780401007387 */ /* 0x0003e60000100a00 */
[----:B0-----:R-:W2:Y:S04]  /*c50b0*/  LDL R6, [R1+0xd8] ;  /* 0x0000d80001067983 */ /* 0x001ea80000100800 */
[----:B------:R-:W2:Y:S04]  /*c50c0*/  LDL R7, [R1+0xdc] ;  /* 0x0000dc0001077983 */ /* 0x000ea80000100800 */
[----:B--2---:R0:W-:Y:S01]  /*c50d0*/  STL.64 [R1+0x5e60], R6 ;  /* 0x005e600601007387 */ /* 0x0041e20000100a00 */
[----:B-1----:R-:W2:Y:S02]  /*c50e0*/  LDL.LU R4, [R1+0x830] ;  /* 0x0008300001047983 */ /* 0x002ea40000300800 */
[----:B------:R-:W2:Y:S01]  /*c50f0*/  LDL.LU R5, [R1+0x834] ;  /* 0x0008340001057983 */ /* 0x000ea20000300800 */
[----:B0-----:R-:W2:Y:S01]  /*c5100*/  LDL.LU R6, [R1+0x838] ;  /* 0x0008380001067983 */ /* 0x001ea20000300800 */
[----:B------:R-:W2:Y:S02]  /*c5110*/  LDL.LU R7, [R1+0x83c] ;  /* 0x00083c0001077983 */ /* 0x000ea40000300800 */
[----:B----4-:R-:W-:-:S02]  /*c5120*/  IMAD.MOV.U32 R0, RZ, RZ, R27 ;  /* 0x000000ffff007224 */ /* 0x010fc400078e001b */
[----:B------:R-:W-:Y:S02]  /*c5130*/  IMAD.MOV.U32 R2, RZ, RZ, R26 ;  /* 0x000000ffff027224 */ /* 0x000fe400078e001a */
[----:B---3--:R-:W-:Y:S02]  /*c5140*/  IMAD.MOV.U32 R28, RZ, RZ, R14 ;  /* 0x000000ffff1c7224 */ /* 0x008fe400078e000e */
[----:B------:R-:W-:Y:S01]  /*c5150*/  IMAD.MOV.U32 R3, RZ, RZ, R15 ;  /* 0x000000ffff037224 */ /* 0x000fe200078e000f */
[C---:B--2---:R-:W-:Y:S11]  /*c5160*/  HMMA.16816.F32 R4, R16.reuse, R26, R4 ;  /* 0x0000001a1004723c */ /* 0x044ff60000001804 */
[----:B------:R-:W-:Y:S11]  /*c5170*/  @!UPT UIADD3 URZ, URZ, URZ, URZ ;  /* 0x0000003f3f3ff290 */ /* 0x000ff6000fffe03f */
[----:B------:R-:W-:Y:S01]  /*c5180*/  @!UPT UIADD3 URZ, URZ, URZ, URZ ;  /* 0x0000003f3f3ff290 */ /* 0x000fe2000fffe03f */
[----:B------:R-:W-:Y:S01]  /*c5190*/  STL.64 [R1+0x8c0], R4 ;  /* 0x0008c00401007387 */ /* 0x000fe20000100a00 */
[----:B------:R0:W-:Y:S02]  /*c51a0*/  STL.64 [R1+0x8c8], R6 ;  /* 0x0008c80601007387 */ /* 0x0001e40000100a00 */
[----:B0-----:R-:W-:Y:S01]  /*c51b0*/  HMMA.16816.F32 R4, R16, R14, R8 ;  /* 0x0000000e1004723c */ /* 0x001fe20000001808 */
[----:B------:R-:W-:Y:S01]  /*c51c0*/  STL [R1+0x5d5c], R0 ;  /* 0x005d5c0001007387 */ /* 0x000fe20000100800 */
[----:B------:R-:W-:Y:S11]  /*c51d0*/  STL [R1+0x5d58], R2 ;  /* 0x005d580201007387 */ /* 0x000ff60000100800 */
[----:B------:R-:W-:Y:S10]  /*c51e0*/  @!UPT UIADD3 URZ, URZ, URZ, URZ ;  /* 0x0000003f3f3ff290 */ /* 0x000ff4000fffe03f */
[----:B------:R-:W-:Y:S01]  /*c51f0*/  STL.64 [R1+0x8b0], R4 ;  /* 0x0008b00401007387 */ /* 0x000fe20000100a00 */
[----:B------:R-:W-:Y:S02]  /*c5200*/  STL.64 [R1+0x8b8], R6 ;  /* 0x0008b80601007387 */ /* 0x000fe40000100a00 */
[----:B------:R-:W2:Y:S02]  /*c5210*/  LDL.LU R12, [R1+0x450] ;  /* 0x00045000010c7983 */ /* 0x000ea40000300800 */
[----:B------:R-:W2:Y:S01]  /*c5220*/  LDL.LU R13, [R1+0x454] ;  /* 0x00045400010d7983 */ /* 0x000ea20000300800 */
[----:B------:R-:W3:Y:S01]  /*c5230*/  LDL.LU R14, [R1+0x458] ;  /* 0x00045800010e7983 */ /* 0x000ee20000300800 */
[----:B------:R-:W3:Y:S03]  /*c5240*/  LDL.LU R15, [R1+0x45c] ;  /* 0x00045c00010f7983 */ /* 0x000ee60000300800 */
[----:B---3--:R0:W-:Y:S01]  /*c5250*/  STL.64 [R1+0x5d98], R14 ;  /* 0x005d980e01007387 */ /* 0x0081e20000100a00 */
[----:B--2---:R-:W-:Y:S03]  /*c5260*/  STL.64 [R1+0x5d90], R12 ;  /* 0x005d900c01007387 */ /* 0x004fe60000100a00 */
[----:B0-----:R-:W2:Y:S04]  /*c5270*/  LDL.64 R14, [R1+0x8] ;  /* 0x00000800010e7983 */ /* 0x001ea80000100a00 */
[----:B--2---:R0:W-:Y:S04]  /*c5280*/  STL.64 [R1+0x5da0], R14 ;  /* 0x005da00e01007387 */ /* 0x0041e80000100a00 */
[----:B0-----:R-:W2:Y:S04]  /*c5290*/  LDL.64 R14, [R1+0x18] ;  /* 0x00001800010e7983 */ /* 0x001ea80000100a00 */
[----:B--2---:R0:W-:Y:S01]  /*c52a0*/  STL.64 [R1+0x5db8], R14 ;  /* 0x005db80e01007387 */ /* 0x0041e20000100a00 */
[----:B------:R-:W2:Y:S02]  /*c52b0*/  LDL.LU R8, [R1+0x440] ;  /* 0x0004400001087983 */ /* 0x000ea40000300800 */
[----:B------:R-:W2:Y:S02]  /*c52c0*/  LDL.LU R9, [R1+0x444] ;  /* 0x0004440001097983 */ /* 0x000ea40000300800 */
[----:B------:R-:W3:Y:S01]  /*c52d0*/  LDL.LU R10, [R1+0x448] ;  /* 0x00044800010a7983 */ /* 0x000ee20000300800 */
[----:B------:R-:W3:Y:S01]  /*c52e0*/  LDL.LU R11, [R1+0x44c] ;  /* 0x00044c00010b7983 */ /* 0x000ee20000300800 */
[----:B0-----:R-:W-:-:S02]  /*c52f0*/  IMAD.MOV.U32 R14, RZ, RZ, R21 ;  /* 0x000000ffff0e7224 */ /* 0x001fc400078e0015 */
[----:B------:R-:W-:-:S05]  /*c5300*/  IMAD.MOV.U32 R15, RZ, RZ, R20 ;  /* 0x000000ffff0f7224 */ /* 0x000fca00078e0014 */
[----:B------:R0:W-:Y:S01]  /*c5310*/  STL.64 [R1+0x5de0], R14 ;  /* 0x005de00e01007387 */ /* 0x0001e20000100a00 */
[----:B------:R-:W4:Y:S02]  /*c5320*/  LDL.LU R20, [R1+0x490] ;  /* 0x0004900001147983 */ /* 0x000f240000300800 */
[----:B------:R-:W4:Y:S02]  /*c5330*/  LDL.LU R21, [R1+0x494] ;  /* 0x0004940001157983 */ /* 0x000f240000300800 */
[----:B------:R-:W2:Y:S01]  /*c5340*/  LDL.LU R22, [R1+0x498] ;  /* 0x0004980001167983 */ /* 0x000ea20000300800 */
[----:B------:R-:W2:Y:S04]  /*c5350*/  LDL.LU R23, [R1+0x49c] ;  /* 0x00049c0001177983 */ /* 0x000ea80000300800 */
[----:B--2---:R-:W-:Y:S01]  /*c5360*/  STL.64 [R1+0x5df0], R22 ;  /* 0x005df01601007387 */ /* 0x004fe20000100a00 */
[----:B----4-:R-:W-:Y:S02]  /*c5370*/  STL.64 [R1+0x5de8], R20 ;  /* 0x005de81401007387 */ /* 0x010fe40000100a00 */
[----:B0-----:R-:W2:Y:S02]  /*c5380*/  LDL R14, [R1+0xe8] ;  /* 0x0000e800010e7983 */ /* 0x001ea40000100800 */
[----:B------:R-:W2:Y:S02]  /*c5390*/  LDL R15, [R1+0xec] ;  /* 0x0000ec00010f7983 */ /* 0x000ea40000100800 */
[----:B--2---:R0:W-:Y:S04]  /*c53a0*/  STL.64 [R1+0x5df8], R14 ;  /* 0x005df80e01007387 */ /* 0x0041e80000100a00 */
        /* <DEDUP_REMOVED lines=25> */
[----:B------:R-:W-:Y:S03]  /*c5540*/  STL.64 [R1+0x5e68], R4 ;  /* 0x005e680401007387 */ /* 0x000fe60000100a00 */
[----:B0-----:R-:W2:Y:S04]  /*c5550*/  LDL R6, [R1+0x148] ;  /* 0x0001480001067983 */ /* 0x001ea80000100800 */
[----:B------:R-:W2:Y:S01]  /*c5560*/  LDL R7, [R1+0x14c] ;  /* 0x00014c0001077983 */ /* 0x000ea20000100800 */
[----:B------:R0:W-:Y:S02]  /*c5570*/  STL.64 [R1+0x5e58], R26 ;  /* 0x005e581a01007387 */ /* 0x0001e40000100a00 */
[----:B------:R1:W-:Y:S01]  /*c5580*/  STL.64 [R1+0x5e50], R24 ;  /* 0x005e501801007387 */ /* 0x0003e20000100a00 */
[----:B0-----:R-:W2:Y:S04]  /*c5590*/  LDL.64 R26, [R1+0x138] ;  /* 0x00013800011a7983 */ /* 0x001ea80000100a00 */
[----:B--2---:R0:W-:Y:S01]  /*c55a0*/  STL.64 [R1+0x5e78], R26 ;  /* 0x005e781a01007387 */ /* 0x0041e20000100a00 */
[----:B-1----:R-:W2:Y:S02]  /*c55b0*/  LDL.LU R24, [R1+0x810] ;  /* 0x0008100001187983 */ /* 0x002ea40000300800 */
[----:B------:R-:W2:Y:S01]  /*c55c0*/  LDL.LU R25, [R1+0x814] ;  /* 0x0008140001197983 */ /* 0x000ea20000300800 */
[----:B0-----:R-:W2:Y:S01]  /*c55d0*/  LDL.LU R26, [R1+0x818] ;  /* 0x00081800011a7983 */ /* 0x001ea20000300800 */
[----:B------:R-:W2:Y:S02]  /*c55e0*/  LDL.LU R27, [R1+0x81c] ;  /* 0x00081c00011b7983 */ /* 0x000ea40000300800 */
[----:B------:R-:W2:Y:S02]  /*c55f0*/  LDL.64 R14, [R1+0x128] ;  /* 0x00012800010e7983 */ /* 0x000ea40000100a00 */
[----:B----4-:R-:W-:Y:S01]  /*c5600*/  STL.64 [R1+0x5e20], R22 ;  /* 0x005e201601007387 */ /* 0x010fe20000100a00 */
        /* <DEDUP_REMOVED lines=40> */
[----:B------:R-:W2:Y:S01]  /*c5890*/  LDL.LU.64 R24, [R1+0x5e50] ;  /* 0x005e500001187983 */ /* 0x000ea20000300a00 */
[----:B------:R-:W-:Y:S01]  /*c58a0*/  STL [R1+0x5d68], R5 ;  /* 0x005d680501007387 */ /* 0x000fe20000100800 */
        /* <DEDUP_REMOVED lines=37> */
[----:B------:R-:W4:Y:S01]  /*c5b00*/  LDL.LU.64 R22, [R1+0x5df0] ;  /* 0x005df00001167983 */ /* 0x000f220000300a00 */
[----:B------:R-:W4:Y:S11]  /*c5b10*/  LDL.LU.64 R20, [R1+0x5de8] ;  /* 0x005de80001147983 */ /* 0x000f360000300a00 */
[----:B------:R-:W-:Y:S10]  /*c5b20*/  @!UPT UIADD3 URZ, URZ, URZ, URZ ;  /* 0x0000003f3f3ff290 */ /* 0x000ff4000fffe03f */
        /* <DEDUP_REMOVED lines=54> */
[----:B--2---:R0:W-:Y:S02]  /*c5e90*/  STL.64 [R1+0x5c18], R12 ;  /* 0x005c180c01007387 */ /* 0x0041e40000100a00 */
        /* <DEDUP_REMOVED lines=15> */
[----:B0-----:R-:W-:-:S02]  /*c5f90*/  IMAD.MOV.U32 R14, RZ, RZ, R17 ;  /* 0x000000ffff0e7224 */ /* 0x001fc400078e0011 */
[----:B------:R-:W-:-:S05]  /*c5fa0*/  IMAD.MOV.U32 R15, RZ, RZ, R16 ;  /* 0x000000ffff0f7224 */ /* 0x000fca00078e0010 */
[----:B------:R0:W-:Y:S01]  /*c5fb0*/  STL.64 [R1+0x5c48], R14 ;  /* 0x005c480e01007387 */ /* 0x0001e20000100a00 */
[----:B------:R-:W-:Y:S02]  /*c5fc0*/  STL.64 [R1+0x5c10], R10 ;  /* 0x005c100a01007387 */ /* 0x000fe40000100a00 */
[----:B----4-:R1:W-:Y:S02]  /*c5fd0*/  STL.64 [R1+0x5c08], R8 ;  /* 0x005c080801007387 */ /* 0x0103e40000100a00 */
[----:B0-----:R-:W-:Y:S02]  /*c5fe0*/  IMAD.MOV.U32 R14, RZ, RZ, R7 ;  /* 0x000000ffff0e7224 */ /* 0x001fe400078e0007 */
[----:B------:R-:W-:Y:S01]  /*c5ff0*/  IMAD.MOV.U32 R15, RZ, RZ, R6 ;  /* 0x000000ffff0f7224 */ /* 0x000fe200078e0006 */
[----:B-1----:R-:W2:Y:S01]  /*c6000*/  LDL.LU R8, [R1+0x3d0] ;  /* 0x0003d00001087983 */ /* 0x002ea20000300800 */
[----:B------:R-:W2:Y:S02]  /*c6010*/  LDL.LU R9, [R1+0x3d4] ;  /* 0x0003d40001097983 */ /* 0x000ea40000300800 */
[----:B------:R-:W3:Y:S02]  /*c6020*/  LDL.LU R10, [R1+0x3d8] ;  /* 0x0003d800010a7983 */ /* 0x000ee40000300800 */
[----:B------:R-:W3:Y:S01]  /*c6030*/  LDL.LU R11, [R1+0x3dc] ;  /* 0x0003dc00010b7983 */ /* 0x000ee20000300800 */
[----:B------:R0:W-:Y:S04]  /*c6040*/  STL.64 [R1+0x5c60], R14 ;  /* 0x005c600e01007387 */ /* 0x0001e80000100a00 */
        /* <DEDUP_REMOVED lines=9> */
[----:B----4-:R0:W-:Y:S02]  /*c60e0*/  STL.64 [R1+0x5c98], R6 ;  /* 0x005c980601007387 */ /* 0x0101e40000100a00 */
        /* <DEDUP_REMOVED lines=27> */
[----:B---3--:R-:W1:Y:S04]  /*c62a0*/  LDSM.16.MT88.4 R16, [R24+0x34180] ;  /* 0x034180001810783b */ /* 0x008e680000004200 */
[----:B0-----:R-:W2:Y:S01]  /*c62b0*/  LDL.LU R12, [R1+0x740] ;  /* 0x00074000010c7983 */ /* 0x001ea20000300800 */
[----:B------:R-:W2:Y:S02]  /*c62c0*/  LDL.LU R13, [R1+0x744] ;  /* 0x00074400010d7983 */ /* 0x000ea40000300800 */
[----:B------:R-:W3:Y:S02]  /*c62d0*/  LDL.LU R14, [R1+0x748] ;  /* 0x00074800010e7983 */ /* 0x000ee40000300800 */
[----:B------:R-:W3:Y:S02]  /*c62e0*/  LDL.LU R15, [R1+0x74c] ;  /* 0x00074c00010f7983 */ /* 0x000ee40000300800 */
[----:B------:R-:W-:-:S02]  /*c62f0*/  IMAD.MOV.U32 R6, RZ, RZ, R25 ;  /* 0x000000ffff067224 */ /* 0x000fc400078e0019 */
[----:B------:R-:W-:Y:S01]  /*c6300*/  IMAD.MOV.U32 R7, RZ, RZ, R29 ;  /* 0x000000ffff077224 */ /* 0x000fe200078e001d */
[----:B------:R-:W2:Y:S04]  /*c6310*/  LDL.LU R25, [R1+0x5d50] ;  /* 0x005d500001197983 */ /* 0x000ea80000300800 */
[----:B------:R4:W-:Y:S02]  /*c6320*/  STL.64 [R1+0x5cf8], R6 ;  /* 0x005cf80601007387 */ /* 0x0009e40000100a00 */
        /* <DEDUP_REMOVED lines=13> */
[----:B--2---:R0:W-:Y:S01]  /*c6400*/  STL.64 [R1+0x5d20], R6 ;  /* 0x005d200601007387 */ /* 0x0041e20000100a00 */
[----:B----4-:R-:W-:Y:S02]  /*c6410*/  STL.64 [R1+0x5d18], R4 ;  /* 0x005d180401007387 */ /* 0x010fe40000100a00 */
[----:B0-----:R-:W-:-:S02]  /*c6420*/  IMAD.MOV.U32 R6, RZ, RZ, R28 ;  /* 0x000000ffff067224 */ /* 0x001fc400078e001c */
[----:B------:R-:W-:-:S05]  /*c6430*/  IMAD.MOV.U32 R7, RZ, RZ, R3 ;  /* 0x000000ffff077224 */ /* 0x000fca00078e0003 */
[----:B------:R-:W-:Y:S01]  /*c6440*/  STL.64 [R1+0x5d38], R6 ;  /* 0x005d380601007387 */ /* 0x000fe20000100a00 */
[----:B---3--:R-:W-:Y:S02]  /*c6450*/  STL.64 [R1+0x5cf0], R14 ;  /* 0x005cf00e01007387 */ /* 0x008fe40000100a00 */
[----:B------:R0:W-:Y:S02]  /*c6460*/  STL.64 [R1+0x5ce8], R12 ;  /* 0x005ce80c01007387 */ /* 0x0001e40000100a00 */
        /* <DEDUP_REMOVED lines=29> */
[----:B------:R-:W4:Y:S01]  /*c6640*/  LDL.LU R11, [R1+0x40c] ;  /* 0x00040c00010b7983 */ /* 0x000f220000300800 */
[C---:B--2---:R-:W-:Y:S01]  /*c6650*/  HMMA.16816.F32 R4, R20.reuse, R6, R12 ;  /* 0x000000061404723c */ /* 0x044fe2000000180c */
[----:B----4-:R-:W-:Y:S01]  /*c6660*/  STL.64 [R1+0x5c70], R10 ;  /* 0x005c700a01007387 */ /* 0x010fe20000100a00 */
[----:B---3--:R0:W-:Y:S03]  /*c6670*/  STL.64 [R1+0x5c68], R8 ;  /* 0x005c680801007387 */ /* 0x0081e60000100a00 */
[----:B0-----:R-:W2:Y:S01]  /*c6680*/  LDL.LU R8, [R1+0x410] ;  /* 0x0004100001087983 */ /* 0x001ea20000300800 */
[----:B------:R-:W2:Y:S02]  /*c6690*/  LDL.LU R9, [R1+0x414] ;  /* 0x0004140001097983 */ /* 0x000ea40000300800 */
[----:B------:R-:W2:Y:S02]  /*c66a0*/  LDL.LU R10, [R1+0x418] ;  /* 0x00041800010a7983 */ /* 0x000ea40000300800 */
[----:B------:R-:W2:Y:S01]  /*c66b0*/  LDL.LU R11, [R1+0x41c] ;  /* 0x00041c00010b7983 */ /* 0x000ea20000300800 */
[----:B-1----:R-:W-:Y:S01]  /*c66c0*/  STL [R1+0x5b58], R19 ;  /* 0x005b581301007387 */ /* 0x002fe20000100800 */
[----:B------:R0:W-:Y:S02]  /*c66d0*/  STL [R1+0x5ba0], R18 ;  /* 0x005ba01201007387 */ /* 0x0001e40000100800 */
[----:B------:R-:W-:Y:S01]  /*c66e0*/  STL.64 [R1+0x5b98], R16 ;  /* 0x005b981001007387 */ /* 0x000fe20000100a00 */
[----:B0-----:R-:W3:Y:S01]  /*c66f0*/  LDL.64 R18, [R1+0x148] ;  /* 0x0001480001127983 */ /* 0x001ee20000100a00 */
[----:B------:R-:W4:Y:S02]  /*c6700*/  LDL.LU.64 R14, [R1+0x5d48] ;  /* 0x005d4800010e7983 */ /* 0x000f240000300a00 */
[----:B------:R-:W4:Y:S05]  /*c6710*/  LDL.LU.64 R12, [R1+0x5d40] ;  /* 0x005d4000010c7983 */ /* 0x000f2a0000300a00 */
[----:B------:R-:W-:Y:S01]  /*c6720*/  STL.64 [R1+0x830], R4 ;  /* 0x0008300401007387 */ /* 0x000fe20000100a00 */
[----:B------:R0:W-:Y:S04]  /*c6730*/  STL.64 [R1+0x838], R6 ;  /* 0x0008380601007387 */ /* 0x0001e80000100a00 */
[----:B0-----:R-:W4:Y:S02]  /*c6740*/  LDL.LU.64 R6, [R1+0x5d38] ;  /* 0x005d380001067983 */ /* 0x001f240000300a00 */
[C---:B----4-:R-:W-:Y:S02]  /*c6750*/  HMMA.16816.F32 R4, R20.reuse, R6, R12 ;  /* 0x000000061404723c */ /* 0x050fe4000000180c */
[----:B------:R-:W4:Y:S01]  /*c6760*/  LDL.LU.64 R14, [R1+0x5d30] ;  /* 0x005d3000010e7983 */ /* 0x000f220000300a00 */
[----:B------:R-:W4:Y:S11]  /*c6770*/  LDL.LU.64 R12, [R1+0x5d28] ;  /* 0x005d2800010c7983 */ /* 0x000f360000300a00 */
        /* <DEDUP_REMOVED lines=10> */
[----:B0-----:R-:W4:Y:S01]  /*c6820*/  LDL.LU.64 R6, [R1+0x5d10] ;  /* 0x005d100001067983 */ /* 0x001f220000300a00 */
[----:B------:R0:W-:Y:S02]  /*c6830*/  STL.64 [R1+0x5c00], R18 ;  /* 0x005c001201007387 */ /* 0x0001e40000100a00 */
[----:B------:R-:W3:Y:S02]  /*c6840*/  LDL.LU R16, [R1+0x720] ;  /* 0x0007200001107983 */ /* 0x000ee40000300800 */
[----:B------:R-:W3:Y:S01]  /*c6850*/  LDL.LU R17, [R1+0x724] ;  /* 0x0007240001117983 */ /* 0x000ee20000300800 */
[----:B0-----:R-:W3:Y:S01]  /*c6860*/  LDL.LU R18, [R1+0x728] ;  /* 0x0007280001127983 */ /* 0x001ee20000300800 */
[----:B------:R-:W3:Y:S01]  /*c6870*/  LDL.LU R19, [R1+0x72c] ;  /* 0x00072c0001137983 */ /* 0x000ee20000300800 */
        /* <DEDUP_REMOVED lines=34> */
[----:B0-----:R-:W3:Y:S02]  /*c6aa0*/  LDL.LU.64 R6, [R1+0x5c98] ;  /* 0x005c980001067983 */ /* 0x001ee40000300a00 */
[C---:B---3--:R-:W-:Y:S01]  /*c6ab0*/  HMMA.16816.F32 R16, R20.reuse, R6, R16 ;  /* 0x000000061410723c */ /* 0x048fe20000001810 */
[----:B------:R-:W-:Y:S11]  /*c6ac0*/  IMAD.MOV.U32 R3, RZ, RZ, R7 ;  /* 0x000000ffff037224 */ /* 0x000ff600078e0007 */
[----:B------:R-:W-:Y:S11]  /*c6ad0*/  @!UPT UIADD3 URZ, URZ, URZ, URZ ;  /* 0x0000003f3f3ff290 */ /* 0x000ff6000fffe03f */
[----:B------:R0:W-:Y:S01]  /*c6ae0*/  STL.64 [R1+0x7b0], R16 ;  /* 0x0007b01001007387 */ /* 0x0001e20000100a00 */
[----:B------:R1:W-:Y:S02]  /*c6af0*/  STL.64 [R1+0x7b8], R18 ;  /* 0x0007b81201007387 */ /* 0x0003e40000100a00 */
[----:B0-----:R-:W-:Y:S02]  /*c6b00*/  IMAD.MOV.U32 R16, RZ, RZ, R6 ;  /* 0x000000ffff107224 */ /* 0x001fe400078e0006 */
[----:B------:R-:W4:Y:S01]  /*c6b10*/  LDL.LU.64 R6, [R1+0x5c90] ;  /* 0x005c900001067983 */ /* 0x000f220000300a00 */
[----:B-1----:R-:W3:Y:S01]  /*c6b20*/  LDL.64 R18, [R1+0x38] ;  /* 0x0000380001127983 */ /* 0x002ee20000100a00 */
[----:B----4-:R-:W-:Y:S02]  /*c6b30*/  HMMA.16816.F32 R20, R20, R6, R12 ;  /* 0x000000061414723c */ /* 0x010fe4000000180c */
        /* <DEDUP_REMOVED lines=54> */
[----:B----4-:R-:W-:Y:S01]  /*c6ea0*/  HMMA.16816.F32 R20, R4, R10, R20 ;  /* 0x0000000a0414723c */ /* 0x010fe20000001814 */
[----:B------:R-:W-:Y:S01]  /*c6eb0*/  STL.64 [R1+0x5b08], R10 ;  /* 0x005b080a01007387 */ /* 0x000fe20000100a00 */
[----:B--2---:R0:W-:Y:S11]  /*c6ec0*/  STL.64 [R1+0x5b00], R8 ;  /* 0x005b000801007387 */ /* 0x0041f60000100a00 */
[----:B------:R-:W-:Y:S10]  /*c6ed0*/  @!UPT UIADD3 URZ, URZ, URZ, URZ ;  /* 0x0000003f3f3ff290 */ /* 0x000ff4000fffe03f */
[----:B------:R-:W-:Y:S01]  /*c6ee0*/  STL.64 [R1+0x3c0], R20 ;  /* 0x0003c01401007387 */ /* 0x000fe20000100a00 */
[----:B------:R-:W-:Y:S02]  /*c6ef0*/  STL.64 [R1+0x3c8], R22 ;  /* 0x0003c81601007387 */ /* 0x000fe40000100a00 */
[----:B------:R-:W1:Y:S04]  /*c6f00*/  LDSM.16.MT88.4 R20, [R24+0x34200] ;  /* 0x034200001814783b */ /* 0x000e680000004200 */
[----:B0-----:R-:W2:Y:S01]  /*c6f10*/  LDL.LU R8, [R1+0x710] ;  /* 0x0007100001087983 */ /* 0x001ea20000300800 */
[----:B------:R-:W2:Y:S01]  /*c6f20*/  LDL.LU R9, [R1+0x714] ;  /* 0x0007140001097983 */ /* 0x000ea20000300800 */
[----:B------:R-:W2:Y:S02]  /*c6f30*/  LDL.LU R10, [R1+0x718] ;  /* 0x00071800010a7983 */ /* 0x000ea40000300800 */
[----:B------:R-:W2:Y:S02]  /*c6f40*/  LDL.LU R11, [R1+0x71c] ;  /* 0x00071c00010b7983 */ /* 0x000ea40000300800 */
[----:B------:R0:W-:Y:S01]  /*c6f50*/  STL.64 [R1+0x5b28], R26 ;  /* 0x005b281a01007387 */ /* 0x0001e20000100a00 */
[----:B------:R-:W-:Y:S04]  /*c6f60*/  STL.64 [R1+0x5b20], R24 ;  /* 0x005b201801007387 */ /* 0x000fe80000100a00 */
[----:B0-----:R-:W4:Y:S04]  /*c6f70*/  LDL.64 R26, [R1+0x158] ;  /* 0x00015800011a7983 */ /* 0x001f280000100a00 */
[----:B-1----:R0:W-:Y:S01]  /*c6f80*/  STL.64 [R1+0x5a40], R22 ;  /* 0x005a401601007387 */ /* 0x0021e20000100a00 */
[----:B------:R1:W-:Y:S02]  /*c6f90*/  STL.64 [R1+0x5a38], R20 ;  /* 0x005a381401007387 */ /* 0x0003e40000100a00 */
[----:B0-----:R-:W-:-:S02]  /*c6fa0*/  IMAD.MOV.U32 R22, RZ, RZ, R16 ;  /* 0x000000ffff167224 */ /* 0x001fc400078e0010 */
[----:B------:R-:W-:-:S05]  /*c6fb0*/  IMAD.MOV.U32 R23, RZ, RZ, R3 ;  /* 0x000000ffff177224 */ /* 0x000fca00078e0003 */
[----:B------:R0:W-:Y:S01]  /*c6fc0*/  STL.64 [R1+0x5bc8], R22 ;  /* 0x005bc81601007387 */ /* 0x0001e20000100a00 */
[----:B-1----:R-:W3:Y:S02]  /*c6fd0*/  LDL.LU R20, [R1+0x700] ;  /* 0x0007000001147983 */ /* 0x002ee40000300800 */
[----:B------:R-:W3:Y:S01]  /*c6fe0*/  LDL.LU R21, [R1+0x704] ;  /* 0x0007040001157983 */ /* 0x000ee20000300800 */
        /* <DEDUP_REMOVED lines=9> */
[----:B------:R-:W2:Y:S01]  /*c7080*/  LDL.LU.64 R18, [R1+0x5c00] ;  /* 0x005c000001127983 */ /* 0x000ea20000300a00 */
[----:B----4-:R-:W-:Y:S02]  /*c7090*/  IMAD.MOV.U32 R11, RZ, RZ, R26 ;  /* 0x000000ffff0b7224 */ /* 0x010fe400078e001a */
[----:B------:R-:W-:Y:S01]  /*c70a0*/  IMAD.MOV.U32 R10, RZ, RZ, R27 ;  /* 0x000000ffff0a7224 */ /* 0x000fe200078e001b */
[C---:B---3--:R-:W-:Y:S11]  /*c70b0*/  HMMA.16816.F32 R20, R4.reuse, R26, R20 ;  /* 0x0000001a0414723c */ /* 0x048ff60000001814 */
[----:B------:R-:W-:Y:S11]  /*c70c0*/  @!UPT UIADD3 URZ, URZ, URZ, URZ ;  /* 0x0000003f3f3ff290 */ /* 0x000ff6000fffe03f */
[----:B------:R-:W-:Y:S01]  /*c70d0*/  @!UPT UIADD3 URZ, URZ, URZ, URZ ;  /* 0x0000003f3f3ff290 */ /* 0x000fe2000fffe03f */
[----:B------:R-:W-:Y:S01]  /*c70e0*/  STL.64 [R1+0x790], R20 ;  /* 0x0007901401007387 */ /* 0x000fe20000100a00 */
[----:B------:R-:W-:Y:S02]  /*c70f0*/  STL.64 [R1+0x798], R22 ;  /* 0x0007981601007387 */ /* 0x000fe40000100a00 */
[----:B------:R-:W-:Y:S02]  /*c7100*/  STL.64 [R1+0x5b48], R10 ;  /* 0x005b480a01007387 */ /* 0x000fe40000100a00 */
[----:B------:R2:W-:Y:S01]  /*c7110*/  STL.64 [R1+0x5b40], R8 ;  /* 0x005b400801007387 */ /* 0x0005e20000100a00 */
[----:B------:R-:W3:Y:S01]  /*c7120*/  LDL.64 R26, [R1+0x18] ;  /* 0x00001800011a7983 */ /* 0x000ee20000100a00 */
[----:B--2---:R-:W-:Y:S07]  /*c7130*/  HMMA.16816.F32 R8, R4, R18, R12 ;  /* 0x000000120408723c */ /* 0x004fee000000180c */
[----:B------:R-:W-:-:S02]  /*c7140*/  IMAD.MOV.U32 R13, RZ, RZ, R18 ;  /* 0x000000ffff0d7224 */ /* 0x000fc400078e0012 */
[----:B------:R-:W-:Y:S01]  /*c7150*/  IMAD.MOV.U32 R12, RZ, RZ, R19 ;  /* 0x000000ffff0c7224 */ /* 0x000fe200078e0013 */
[----:B---3--:R-:W-:Y:S11]  /*c7160*/  STL.64 [R1+0x5b50], R26 ;  /* 0x005b501a01007387 */ /* 0x008ff60000100a00 */
[----:B------:R-:W-:Y:S02]  /*c7170*/  @!UPT UIADD3 URZ, URZ, URZ, URZ ;  /* 0x0000003f3f3ff290 */ /* 0x000fe4000fffe03f */
[----:B------:R-:W-:Y:S02]  /*c7180*/  STL.64 [R1+0x780], R8 ;  /* 0x0007800801007387 */ /* 0x000fe40000100a00 */
        /* <DEDUP_REMOVED lines=9> */
[----:B------:R-:W4:Y:S02]  /*c7220*/  LDL.LU R20, [R1+0x6c0] ;  /* 0x0006c00001147983 */ /* 0x000f240000300800 */
[----:B------:R-:W4:Y:S02]  /*c7230*/  LDL.LU R21, [R1+0x6c4] ;  /* 0x0006c40001157983 */ /* 0x000f240000300800 */
[----:B------:R-:W2:Y:S01]  /*c7240*/  LDL.LU R22, [R1+0x6c8] ;  /* 0x0006c80001167983 */ /* 0x000ea20000300800 */
[----:B------:R-:W2:Y:S01]  /*c7250*/  LDL.LU R23, [R1+0x6cc] ;  /* 0x0006cc0001177983 */ /* 0x000ea20000300800 */
[----:B------:R-:W2:Y:S02]  /*c7260*/  LDL.LU R8, [R1+0x6d0] ;  /* 0x0006d00001087983 */ /* 0x000ea40000300800 */
[----:B------:R-:W2:Y:S01]  /*c7270*/  LDL.LU R9, [R1+0x6d4] ;  /* 0x0006d40001097983 */ /* 0x000ea20000300800 */
[----:B0-----:R-:W2:Y:S01]  /*c7280*/  LDL.LU R10, [R1+0x6d8] ;  /* 0x0006d800010a7983 */ /* 0x001ea20000300800 */
[----:B------:R-:W2:Y:S02]  /*c7290*/  LDL.LU R11, [R1+0x6dc] ;  /* 0x0006dc00010b7983 */ /* 0x000ea40000300800 */
[----:B------:R-:W3:Y:S02]  /*c72a0*/  LDL.LU R12, [R1+0x6e0] ;  /* 0x0006e000010c7983 */ /* 0x000ee40000300800 */
[----:B------:R-:W3:Y:S01]  /*c72b0*/  LDL.LU R13, [R1+0x6e4] ;  /* 0x0006e400010d7983 */ /* 0x000ee20000300800 */
[----:B------:R-:W3:Y:S01]  /*c72c0*/  LDL.LU R14, [R1+0x6e8] ;  /* 0x0006e800010e7983 */ /* 0x000ee20000300800 */
[----:B------:R-:W3:Y:S03]  /*c72d0*/  LDL.LU R15, [R1+0x6ec] ;  /* 0x0006ec00010f7983 */ /* 0x000ee60000300800 */
[----:B--2---:R0:W-:Y:S01]  /*c72e0*/  STL.64 [R1+0x5bf0], R10 ;  /* 0x005bf00a01007387 */ /* 0x0041e20000100a00 */
[----:B------:R-:W-:Y:S03]  /*c72f0*/  STL.64 [R1+0x5be8], R8 ;  /* 0x005be80801007387 */ /* 0x000fe60000100a00 */
[----:B0-----:R-:W2:Y:S01]  /*c7300*/  LDL.64 R10, [R1+0x138] ;  /* 0x00013800010a7983 */ /* 0x001ea20000100a00 */
[----:B------:R0:W-:Y:S02]  /*c7310*/  STL.64 [R1+0x5bd8], R22 ;  /* 0x005bd81601007387 */ /* 0x0001e40000100a00 */
[----:B----4-:R-:W-:Y:S01]  /*c7320*/  STL.64 [R1+0x5bd0], R20 ;  /* 0x005bd01401007387 */ /* 0x010fe20000100a00 */
[----:B0-----:R-:W4:Y:S01]  /*c7330*/  LDL.64 R22, [R1+0x128] ;  /* 0x0001280001167983 */ /* 0x001f220000100a00 */
[----:B---3--:R0:W-:Y:S02]  /*c7340*/  STL.64 [R1+0x5bb0], R18 ;  /* 0x005bb01201007387 */ /* 0x0081e40000100a00 */
[----:B------:R-:W-:Y:S01]  /*c7350*/  STL.64 [R1+0x5ba8], R16 ;  /* 0x005ba81001007387 */ /* 0x000fe20000100a00 */
[----:B0-----:R-:W3:Y:S04]  /*c7360*/  LDL.64 R18, [R1+0x108] ;  /* 0x0001080001127983 */ /* 0x001ee80000100a00 */
[----:B---3--:R0:W-:Y:S04]  /*c7370*/  STL.64 [R1+0x5bc0], R18 ;  /* 0x005bc01201007387 */ /* 0x0081e80000100a00 */
[----:B0-----:R-:W3:Y:S01]  /*c7380*/  LDL.64 R18, [R1+0x118] ;  /* 0x0001180001127983 */ /* 0x001ee20000100a00 */
[----:B------:R-:W2:Y:S02]  /*c7390*/  LDL.LU R24, [R1+0x3a0] ;  /* 0x0003a00001187983 */ /* 0x000ea40000300800 */
[----:B------:R-:W2:Y:S02]  /*c73a0*/  LDL.LU R25, [R1+0x3a4] ;  /* 0x0003a40001197983 */ /* 0x000ea40000300800 */
[----:B------:R-:W2:Y:S01]  /*c73b0*/  LDL.LU R26, [R1+0x3a8] ;  /* 0x0003a800011a7983 */ /* 0x000ea20000300800 */
[----:B------:R-:W2:Y:S04]  /*c73c0*/  LDL.LU R27, [R1+0x3ac] ;  /* 0x0003ac00011b7983 */ /* 0x000ea80000300800 */
[----:B--2---:R0:W-:Y:S01]  /*c73d0*/  STL.64 [R1+0x5b68], R26 ;  /* 0x005b681a01007387 */ /* 0x0041e20000100a00 */
[----:B------:R1:W-:Y:S03]  /*c73e0*/  STL.64 [R1+0x5b60], R24 ;  /* 0x005b601801007387 */ /* 0x0003e60000100a00 */
[----:B0-----:R-:W2:Y:S04]  /*c73f0*/  LDL.64 R26, [R1+0xd8] ;  /* 0x0000d800011a7983 */ /* 0x001ea80000100a00 */
[----:B--2---:R0:W-:Y:S01]  /*c7400*/  STL.64 [R1+0x5b80], R26 ;  /* 0x005b801a01007387 */ /* 0x0041e20000100a00 */
[----:B-1----:R-:W2:Y:S02]  /*c7410*/  LDL.LU R24, [R1+0x690] ;  /* 0x0006900001187983 */ /* 0x002ea40000300800 */
[----:B------:R-:W2:Y:S01]  /*c7420*/  LDL.LU R25, [R1+0x694] ;  /* 0x0006940001197983 */ /* 0x000ea20000300800 */
[----:B0-----:R-:W2:Y:S01]  /*c7430*/  LDL.LU R26, [R1+0x698] ;  /* 0x00069800011a7983 */ /* 0x001ea20000300800 */
[----:B------:R-:W2:Y:S01]  /*c7440*/  LDL.LU R27, [R1+0x69c] ;  /* 0x00069c00011b7983 */ /* 0x000ea20000300800 */
[----:B------:R-:W-:Y:S02]  /*c7450*/  HMMA.16816.F32 R12, R4, R10, R12 ;  /* 0x0000000a040c723c */ /* 0x000fe4000000180c */
[----:B--2---:R0:W-:Y:S01]  /*c7460*/  STL.64 [R1+0x5b90], R26 ;  /* 0x005b901a01007387 */ /* 0x0041e20000100a00 */
[----:B------:R1:W-:Y:S03]  /*c7470*/  STL.64 [R1+0x5b88], R24 ;  /* 0x005b881801007387 */ /* 0x0003e60000100a00 */
[----:B0-----:R-:W2:Y:S04]  /*c7480*/  LDL.64 R26, [R1+0xf8] ;  /* 0x0000f800011a7983 */ /* 0x001ea80000100a00 */
[----:B--2---:R0:W-:Y:S01]  /*c7490*/  STL.64 [R1+0x5bb8], R26 ;  /* 0x005bb81a01007387 */ /* 0x0041e20000100a00 */
[----:B-1----:R-:W2:Y:S02]  /*c74a0*/  LDL.LU R24, [R1+0x6b0] ;  /* 0x0006b00001187983 */ /* 0x002ea40000300800 */
[----:B------:R-:W2:Y:S01]  /*c74b0*/  LDL.LU R25, [R1+0x6b4] ;  /* 0x0006b40001197983 */ /* 0x000ea20000300800 */
[----:B0-----:R-:W2:Y:S01]  /*c74c0*/  LDL.LU R26, [R1+0x6b8] ;  /* 0x0006b800011a7983 */ /* 0x001ea20000300800 */
[----:B------:R-:W2:Y:S08]  /*c74d0*/  LDL.LU R27, [R1+0x6bc] ;  /* 0x0006bc00011b7983 */ /* 0x000eb00000300800 */
[----:B------:R0:W-:Y:S02]  /*c74e0*/  STL.64 [R1+0x770], R12 ;  /* 0x0007700c01007387 */ /* 0x0001e40000100a00 */
[----:B------:R1:W-:Y:S01]  /*c74f0*/  STL.64 [R1+0x778], R14 ;  /* 0x0007780e01007387 */ /* 0x0003e20000100a00 */
[----:B0-----:R-:W2:Y:S01]  /*c7500*/  LDL.LU.64 R12, [R1+0x5bf8] ;  /* 0x005bf800010c7983 */ /* 0x001ea20000300a00 */
[----:B-1----:R-:W-:-:S02]  /*c7510*/  IMAD.MOV.U32 R15, RZ, RZ, R10 ;  /* 0x000000ffff0f7224 */ /* 0x002fc400078e000a */
[----:B------:R-:W-:Y:S02]  /*c7520*/  IMAD.MOV.U32 R14, RZ, RZ, R11 ;  /* 0x000000ffff0e7224 */ /* 0x000fe400078e000b */
[----:B------:R-:W2:Y:S01]  /*c7530*/  LDL.LU.64 R10, [R1+0x5bf0] ;  /* 0x005bf000010a7983 */ /* 0x000ea20000300a00 */
[----:B------:R-:W2:Y:S02]  /*c7540*/  LDL.LU.64 R8, [R1+0x5be8] ;  /* 0x005be80001087983 */ /* 0x000ea40000300a00 */
[----:B------:R-:W-:Y:S02]  /*c7550*/  STL.64 [R1+0x5b78], R14 ;  /* 0x005b780e01007387 */ /* 0x000fe40000100a00 */
[----:B----4-:R-:W-:Y:S01]  /*c7560*/  IMAD.MOV.U32 R3, RZ, RZ, R23 ;  /* 0x000000ffff037224 */ /* 0x010fe200078e0017 */
[C---:B--2---:R-:W-:Y:S01]  /*c7570*/  HMMA.16816.F32 R8, R4.reuse, R22, R8 ;  /* 0x000000160408723c */ /* 0x044fe20000001808 */
[----:B------:R0:W-:Y:S04]  /*c7580*/  STL.64 [R1+0x5b70], R12 ;  /* 0x005b700c01007387 */ /* 0x0001e80000100a00 */
        /* <DEDUP_REMOVED lines=8> */
[----:B-1----:R-:W4:Y:S01]  /*c7610*/  LDL.LU.64 R10, [R1+0x5be0] ;  /* 0x005be000010a7983 */ /* 0x002f220000300a00 */
[----:B------:R-:W2:Y:S02]  /*c7620*/  LDL.LU.64 R22, [R1+0x5bd8] ;  /* 0x005bd80001167983 */ /* 0x000ea40000300a00 */
[----:B------:R-:W2:Y:S02]  /*c7630*/  LDL.LU.64 R20, [R1+0x5bd0] ;  /* 0x005bd00001147983 */ /* 0x000ea40000300a00 */
[----:B---3--:R-:W-:Y:S01]  /*c7640*/  IMAD.MOV.U32 R9, RZ, RZ, R19 ;  /* 0x000000ffff097224 */ /* 0x008fe200078e0013 */
[C---:B--2---:R-:W-:Y:S11]  /*c7650*/  HMMA.16816.F32 R20, R4.reuse, R18, R20 ;  /* 0x000000120414723c */ /* 0x044ff60000001814 */
        /* <DEDUP_REMOVED lines=19> */
[----:B------:R-:W-:Y:S01]  /*c7790*/  STL.64 [R1+0x730], R16 ;  /* 0x0007301001007387 */ /* 0x000fe20000100a00 */
[----:B------:R0:W-:Y:S03]  /*c77a0*/  STL.64 [R1+0x738], R18 ;  /* 0x0007381201007387 */ /* 0x0001e60000100a00 */
[----:B0-----:R-:W4:Y:S01]  /*c77b0*/  LDL.LU R18, [R1+0x5ba0] ;  /* 0x005ba00001127983 */ /* 0x001f220000300800 */
        /* <DEDUP_REMOVED lines=9> */
[----:B0-----:R-:W2:Y:S02]  /*c7850*/  LDL.LU.64 R26, [R1+0x5b80] ;  /* 0x005b8000011a7983 */ /* 0x001ea40000300a00 */
[----:B--2---:R-:W-:Y:S02]  /*c7860*/  HMMA.16816.F32 R4, R4, R26, R12 ;  /* 0x0000001a0404723c */ /* 0x004fe4000000180c */
[----:B------:R-:W2:Y:S01]  /*c7870*/  LDL.LU.64 R14, [R1+0x5b78] ;  /* 0x005b7800010e7983 */ /* 0x000ea20000300a00 */
[----:B------:R-:W3:Y:S02]  /*c7880*/  LDL.LU.64 R12, [R1+0x5b70] ;  /* 0x005b7000010c7983 */ /* 0x000ee40000300a00 */
[----:B------:R-:W-:-:S02]  /*c7890*/  IMAD.MOV.U32 R2, RZ, RZ, R26 ;  /* 0x000000ffff027224 */ /* 0x000fc400078e001a */
[----:B------:R-:W-:Y:S11]  /*c78a0*/  IMAD.MOV.U32 R0, RZ, RZ, R27 ;  /* 0x000000ffff007224 */ /* 0x000ff600078e001b */
[----:B------:R-:W-:Y:S05]  /*c78b0*/  @!UPT UIADD3 URZ, URZ, URZ, URZ ;  /* 0x0000003f3f3ff290 */ /* 0x000fea000fffe03f */
[----:B------:R-:W-:Y:S01]  /*c78c0*/  STL.64 [R1+0x3b0], R4 ;  /* 0x0003b00401007387 */ /* 0x000fe20000100a00 */
[----:B------:R0:W-:Y:S02]  /*c78d0*/  STL.64 [R1+0x3b8], R6 ;  /* 0x0003b80601007387 */ /* 0x0001e40000100a00 */
[----:B------:R-:W4:Y:S02]  /*c78e0*/  LDL.LU.64 R26, [R1+0x5b68] ;  /* 0x005b6800011a7983 */ /* 0x000f240000300a00 */
[----:B------:R-:W4:Y:S02]  /*c78f0*/  LDL.LU.64 R24, [R1+0x5b60] ;  /* 0x005b600001187983 */ /* 0x000f240000300a00 */
[----:B0-----:R-:W-:Y:S02]  /*c7900*/  IMAD.MOV.U32 R6, RZ, RZ, R19 ;  /* 0x000000ffff067224 */ /* 0x001fe400078e0013 */
[----:B------:R-:W-:Y:S01]  /*c7910*/  IMAD.MOV.U32 R7, RZ, RZ, R21 ;  /* 0x000000ffff077224 */ /* 0x000fe200078e0015 */
[----:B------:R-:W4:Y:S04]  /*c7920*/  LDL.LU R19, [R1+0x5b58] ;  /* 0x005b580001137983 */ /* 0x000f280000300800 */
[----:B------:R0:W-:Y:S01]  /*c7930*/  STL.64 [R1+0x5a58], R6 ;  /* 0x005a580601007387 */ /* 0x0001e20000100a00 */
[----:B------:R-:W2:Y:S02]  /*c7940*/  LDL.LU R4, [R1+0x2e0] ;  /* 0x0002e00001047983 */ /* 0x000ea40000300800 */
[----:B------:R-:W2:Y:S01]  /*c7950*/  LDL.LU R5, [R1+0x2e4] ;  /* 0x0002e40001057983 */ /* 0x000ea20000300800 */
[----:B0-----:R-:W2:Y:S01]  /*c7960*/  LDL.LU R6, [R1+0x2e8] ;  /* 0x0002e80001067983 */ /* 0x001ea20000300800 */
[----:B------:R-:W2:Y:S03]  /*c7970*/  LDL.LU R7, [R1+0x2ec] ;  /* 0x0002ec0001077983 */ /* 0x000ea60000300800 */
[----:B--2---:R0:W-:Y:S01]  /*c7980*/  STL.64 [R1+0x5a68], R6 ;  /* 0x005a680601007387 */ /* 0x0041e20000100a00 */
[----:B------:R-:W-:Y:S02]  /*c7990*/  STL.64 [R1+0x5a60], R4 ;  /* 0x005a600401007387 */ /* 0x000fe40000100a00 */
[----:B0-----:R-:W-:-:S02]  /*c79a0*/  IMAD.MOV.U32 R6, RZ, RZ, R20 ;  /* 0x000000ffff067224 */ /* 0x001fc400078e0014 */
[----:B------:R-:W-:-:S05]  /*c79b0*/  IMAD.MOV.U32 R7, RZ, RZ, R9 ;  /* 0x000000ffff077224 */ /* 0x000fca00078e0009 */
[----:B------:R0:W-:Y:S02]  /*c79c0*/  STL.64 [R1+0x5a80], R6 ;  /* 0x005a800601007387 */ /* 0x0001e40000100a00 */
[----:B0-----:R-:W-:Y:S02]  /*c79d0*/  IMAD.MOV.U32 R6, RZ, RZ, R8 ;  /* 0x000000ffff067224 */ /* 0x001fe400078e0008 */
[----:B------:R-:W-:Y:S01]  /*c79e0*/  IMAD.MOV.U32 R7, RZ, RZ, R3 ;  /* 0x000000ffff077224 */ /* 0x000fe200078e0003 */
[C---:B----4-:R-:W-:Y:S04]  /*c79f0*/  HMMA.16816.F32 R8, R16.reuse, R10, R24 ;  /* 0x0000000a1008723c */ /* 0x050fe80000001818 */
[----:B------:R0:W-:Y:S01]  /*c7a00*/  STL.64 [R1+0x5a98], R6 ;  /* 0x005a980601007387 */ /* 0x0001e20000100a00 */
[----:B------:R-:W2:Y:S02]  /*c7a10*/  LDL.LU R4, [R1+0x390] ;  /* 0x0003900001047983 */ /* 0x000ea40000300800 */
[----:B------:R-:W2:Y:S01]  /*c7a20*/  LDL.LU R5, [R1+0x394] ;  /* 0x0003940001057983 */ /* 0x000ea20000300800 */
[----:B0-----:R-:W2:Y:S01]  /*c7a30*/  LDL.LU R6, [R1+0x398] ;  /* 0x0003980001067983 */ /* 0x001ea20000300800 */
[----:B------:R-:W2:Y:S02]  /*c7a40*/  LDL.LU R7, [R1+0x39c] ;  /* 0x00039c0001077983 */ /* 0x000ea40000300800 */
[----:B------:R-:W2:Y:S11]  /*c7a50*/  LDL.LU.64 R26, [R1+0x5b50] ;  /* 0x005b5000011a7983 */ /* 0x000eb60000300a00 */
[----:B------:R-:W-:Y:S01]  /*c7a60*/  @!UPT UIADD3 URZ, URZ, URZ, URZ ;  /* 0x0000003f3f3ff290 */ /* 0x000fe2000fffe03f */
[----:B------:R-:W-:Y:S01]  /*c7a70*/  STL.64 [R1+0x3a0], R8 ;  /* 0x0003a00801007387 */ /* 0x000fe20000100a00 */
[----:B------:R0:W-:Y:S03]  /*c7a80*/  STL.64 [R1+0x3a8], R10 ;  /* 0x0003a80a01007387 */ /* 0x0001e60000100a00 */
[----:B0-----:R-:W4:Y:S01]  /*c7a90*/  LDL.LU.64 R10, [R1+0x5b48] ;  /* 0x005b4800010a7983 */ /* 0x001f220000300a00 */
[----:B------:R-:W3:Y:S01]  /*c7aa0*/  LDL.LU.64 R8, [R1+0x5b40] ;  /* 0x005b400001087983 */ /* 0x000ee20000300a00 */
[----:B--2---:R-:W-:Y:S01]  /*c7ab0*/  HMMA.16816.F32 R4, R16, R26, R4 ;  /* 0x0000001a1004723c */ /* 0x004fe20000001804 */
[----:B------:R-:W-:Y:S11]  /*c7ac0*/  IMAD.MOV.U32 R20, RZ, RZ, R26 ;  /* 0x000000ffff147224 */ /* 0x000ff600078e001a */
[----:B------:R-:W-:Y:S11]  /*c7ad0*/  @!UPT UIADD3 URZ, URZ, URZ, URZ ;  /* 0x0000003f3f3ff290 */ /* 0x000ff6000fffe03f */
[----:B------:R-:W-:Y:S01]  /*c7ae0*/  STL.64 [R1+0x390], R4 ;  /* 0x0003900401007387 */ /* 0x000fe20000100a00 */
[----:B------:R0:W-:Y:S02]  /*c7af0*/  STL.64 [R1+0x398], R6 ;  /* 0x0003980601007387 */ /* 0x0001e40000100a00 */
[----:B0-----:R-:W-:Y:S02]  /*c7b00*/  IMAD.MOV.U32 R6, RZ, RZ, R15 ;  /* 0x000000ffff067224 */ /* 0x001fe400078e000f */
[----:B------:R-:W-:-:S05]  /*c7b10*/  IMAD.MOV.U32 R7, RZ, RZ, R14 ;  /* 0x000000ffff077224 */ /* 0x000fca00078e000e */
[----:B------:R-:W-:Y:S01]  /*c7b20*/  STL.64 [R1+0x5ab0], R6 ;  /* 0x005ab00601007387 */ /* 0x000fe20000100a00 */
[----:B------:R-:W-:Y:S02]  /*c7b30*/  STL.64 [R1+0x5a78], R22 ;  /* 0x005a781601007387 */ /* 0x000fe40000100a00 */
[----:B------:R0:W-:Y:S02]  /*c7b40*/  STL [R1+0x5a70], R20 ;  /* 0x005a701401007387 */ /* 0x0001e40000100800 */
[----:B0-----:R-:W2:Y:S01]  /*c7b50*/  LDL.LU R20, [R1+0x2f0] ;  /* 0x0002f00001147983 */ /* 0x001ea20000300800 */
[----:B------:R-:W2:Y:S02]  /*c7b60*/  LDL.LU R21, [R1+0x2f4] ;  /* 0x0002f40001157983 */ /* 0x000ea40000300800 */
[----:B------:R-:W2:Y:S02]  /*c7b70*/  LDL.LU R22, [R1+0x2f8] ;  /* 0x0002f80001167983 */ /* 0x000ea40000300800 */
[----:B------:R-:W2:Y:S02]  /*c7b80*/  LDL.LU R23, [R1+0x2fc] ;  /* 0x0002fc0001177983 */ /* 0x000ea40000300800 */
[----:B---3--:R-:W-:-:S02]  /*c7b90*/  IMAD.MOV.U32 R6, RZ, RZ, R13 ;  /* 0x000000ffff067224 */ /* 0x008fc400078e000d */
[----:B------:R-:W-:-:S05]  /*c7ba0*/  IMAD.MOV.U32 R7, RZ, RZ, R12 ;  /* 0x000000ffff077224 */ /* 0x000fca00078e000c */
[----:B------:R4:W-:Y:S02]  /*c7bb0*/  STL.64 [R1+0x5ac8], R6 ;  /* 0x005ac80601007387 */ /* 0x0009e40000100a00 */
[----:B----4-:R-:W-:Y:S02]  /*c7bc0*/  IMAD.MOV.U32 R6, RZ, RZ, R11 ;  /* 0x000000ffff067224 */ /* 0x010fe400078e000b */
        /* <DEDUP_REMOVED lines=14> */
[----:B------:R-:W-:Y:S01]  /*c7cb0*/  IMAD.MOV.U32 R3, RZ, RZ, R27 ;  /* 0x000000ffff037224 */ /* 0x000fe200078e001b */
[----:B--2---:R-:W-:Y:S01]  /*c7cc0*/  STL.64 [R1+0x5b38], R10 ;  /* 0x005b380a01007387 */ /* 0x004fe20000100a00 */
[----:B----4-:R0:W-:Y:S02]  /*c7cd0*/  STL.64 [R1+0x5b30], R8 ;  /* 0x005b300801007387 */ /* 0x0101e40000100a00 */
[----:B------:R-:W2:Y:S02]  /*c7ce0*/  LDL R26, [R1+0x8] ;  /* 0x00000800011a7983 */ /* 0x000ea40000100800 */
[----:B------:R-:W2:Y:S01]  /*c7cf0*/  LDL R27, [R1+0xc] ;  /* 0x00000c00011b7983 */ /* 0x000ea20000100800 */
        /* <DEDUP_REMOVED lines=73> */
[----:B---3--:R-:W-:Y:S01]  /*c8190*/  STL.64 [R1+0x59c8], R8 ;  /* 0x0059c80801007387 */ /* 0x008fe20000100a00 */
        /* <DEDUP_REMOVED lines=37> */
[----:B------:R-:W3:Y:S11]  /*c83f0*/  LDL.LU R20, [R1+0x5a70] ;  /* 0x005a700001147983 */ /* 0x000ef60000300800 */
        /* <DEDUP_REMOVED lines=13> */
[----:B----4-:R-:W-:Y:S03]  /*c84d0*/  HMMA.16816.F32 R12, R16, R6, R12 ;  /* 0x00000006100c723c */ /* 0x010fe6000000180c */
[----:B------:R-:W0:Y:S11]  /*c84e0*/  LDSM.16.MT88.4 R4, [R24+0x34280] ;  /* 0x034280001804783b */ /* 0x000e360000004200 */
[----:B------:R-:W-:Y:S09]  /*c84f0*/  @!UPT UIADD3 URZ, URZ, URZ, URZ ;  /* 0x0000003f3f3ff290 */ /* 0x000ff2000fffe03f */
[----:B------:R-:W-:Y:S01]  /*c8500*/  STL.64 [R1+0x6c0], R12 ;  /* 0x0006c00c01007387 */ /* 0x000fe20000100a00 */
[----:B------:R-:W-:Y:S02]  /*c8510*/  STL.64 [R1+0x6c8], R14 ;  /* 0x0006c80e01007387 */ /* 0x000fe40000100a00 */
[----:B------:R-:W2:Y:S02]  /*c8520*/  LDL.LU R9, [R1+0x2c4] ;  /* 0x0002c40001097983 */ /* 0x000ea40000300800 */
[----:B-1----:R-:W4:Y:S01]  /*c8530*/  LDL.LU R10, [R1+0x2c8] ;  /* 0x0002c800010a7983 */ /* 0x002f220000300800 */
[----:B------:R-:W4:Y:S04]  /*c8540*/  LDL.LU R11, [R1+0x2cc] ;  /* 0x0002cc00010b7983 */ /* 0x000f280000300800 */
[----:B----4-:R-:W-:Y:S01]  /*c8550*/  STL.64 [R1+0x5a50], R10 ;  /* 0x005a500a01007387 */ /* 0x010fe20000100a00 */
[----:B--2---:R1:W-:Y:S03]  /*c8560*/  STL.64 [R1+0x5a48], R8 ;  /* 0x005a480801007387 */ /* 0x0043e60000100a00 */
[----:B-1----:R-:W2:Y:S01]  /*c8570*/  LDL.LU R8, [R1+0x680] ;  /* 0x0006800001087983 */ /* 0x002ea20000300800 */
[----:B------:R-:W2:Y:S02]  /*c8580*/  LDL.LU R9, [R1+0x684] ;  /* 0x0006840001097983 */ /* 0x000ea40000300800 */
[----:B------:R-:W2:Y:S02]  /*c8590*/  LDL.LU R10, [R1+0x688] ;  /* 0x00068800010a7983 */ /* 0x000ea40000300800 */
[----:B------:R-:W2:Y:S01]  /*c85a0*/  LDL.LU R11, [R1+0x68c] ;  /* 0x00068c00010b7983 */ /* 0x000ea20000300800 */
        /* <DEDUP_REMOVED lines=10> */
[----:B---3--:R-:W-:-:S02]  /*c8650*/  IMAD.MOV.U32 R26, RZ, RZ, R20 ;  /* 0x000000ffff1a7224 */ /* 0x008fc400078e0014 */
[----:B------:R-:W-:-:S05]  /*c8660*/  IMAD.MOV.U32 R27, RZ, RZ, R3 ;  /* 0x000000ffff1b7224 */ /* 0x000fca00078e0003 */
[----:B------:R1:W-:Y:S04]  /*c8670*/  STL.64 [R1+0x5a20], R26 ;  /* 0x005a201a01007387 */ /* 0x0003e80000100a00 */
[----:B-1----:R-:W2:Y:S01]  /*c8680*/  LDL.64 R26, [R1+0x28] ;  /* 0x00002800011a7983 */ /* 0x002ea20000100a00 */
[----:B------:R1:W-:Y:S02]  /*c8690*/  STL.64 [R1+0x59f0], R14 ;  /* 0x0059f00e01007387 */ /* 0x0003e40000100a00 */
[----:B----4-:R3:W-:Y:S01]  /*c86a0*/  STL.64 [R1+0x59e8], R12 ;  /* 0x0059e80c01007387 */ /* 0x0107e20000100a00 */
[----:B-1----:R-:W4:Y:S04]  /*c86b0*/  LDL.64 R14, [R1+0x8] ;  /* 0x00000800010e7983 */ /* 0x002f280000100a00 */
[----:B----4-:R1:W-:Y:S01]  /*c86c0*/  STL.64 [R1+0x5a18], R14 ;  /* 0x005a180e01007387 */ /* 0x0103e20000100a00 */
[----:B---3--:R-:W3:Y:S02]  /*c86d0*/  LDL.LU R12, [R1+0x2a0] ;  /* 0x0002a000010c7983 */ /* 0x008ee40000300800 */
[----:B------:R-:W3:Y:S01]  /*c86e0*/  LDL.LU R13, [R1+0x2a4] ;  /* 0x0002a400010d7983 */ /* 0x000ee20000300800 */
[----:B-1----:R-:W4:Y:S01]  /*c86f0*/  LDL.LU R14, [R1+0x2a8] ;  /* 0x0002a800010e7983 */ /* 0x002f220000300800 */
[----:B------:R-:W4:Y:S01]  /*c8700*/  LDL.LU R15, [R1+0x2ac] ;  /* 0x0002ac00010f7983 */ /* 0x000f220000300800 */
[----:B------:R-:W-:Y:S02]  /*c8710*/  HMMA.16816.F32 R20, R16, R22, R8 ;  /* 0x000000161014723c */ /* 0x000fe40000001808 */
[----:B----4-:R-:W-:Y:S01]  /*c8720*/  STL.64 [R1+0x5a30], R14 ;  /* 0x005a300e01007387 */ /* 0x010fe20000100a00 */
[----:B---3--:R1:W-:Y:S03]  /*c8730*/  STL.64 [R1+0x5a28], R12 ;  /* 0x005a280c01007387 */ /* 0x0083e60000100a00 */
[----:B-1----:R-:W2:Y:S01]  /*c8740*/  LDL.LU R12, [R1+0x2b0] ;  /* 0x0002b000010c7983 */ /* 0x002ea20000300800 */
[----:B------:R-:W2:Y:S02]  /*c8750*/  LDL.LU R13, [R1+0x2b4] ;  /* 0x0002b400010d7983 */ /* 0x000ea40000300800 */
[----:B------:R-:W2:Y:S02]  /*c8760*/  LDL.LU R14, [R1+0x2b8] ;  /* 0x0002b800010e7983 */ /* 0x000ea40000300800 */
[----:B------:R-:W2:Y:S01]  /*c8770*/  LDL.LU R15, [R1+0x2bc] ;  /* 0x0002bc00010f7983 */ /* 0x000ea20000300800 */
[----:B0-----:R0:W-:Y:S01]  /*c8780*/  STL.64 [R1+0x5938], R6 ;  /* 0x0059380601007387 */ /* 0x0011e20000100a00 */
[----:B------:R-:W-:Y:S02]  /*c8790*/  STL.64 [R1+0x5930], R4 ;  /* 0x0059300401007387 */ /* 0x000fe40000100a00 */
[----:B------:R-:W3:Y:S02]  /*c87a0*/  LDL.LU.64 R10, [R1+0x5a50] ;  /* 0x005a5000010a7983 */ /* 0x000ee40000300a00 */
[----:B------:R-:W3:Y:S02]  /*c87b0*/  LDL.LU.64 R8, [R1+0x5a48] ;  /* 0x005a480001087983 */ /* 0x000ee40000300a00 */
[----:B0-----:R-:W-:-:S02]  /*c87c0*/  IMAD.MOV.U32 R6, RZ, RZ, R2 ;  /* 0x000000ffff067224 */ /* 0x001fc400078e0002 */
[----:B------:R-:W-:Y:S02]  /*c87d0*/  IMAD.MOV.U32 R7, RZ, RZ, R0 ;  /* 0x000000ffff077224 */ /* 0x000fe400078e0000 */
[----:B------:R-:W-:Y:S01]  /*c87e0*/  STL.64 [R1+0x340], R20 ;  /* 0x0003401401007387 */ /* 0x000fe20000100a00 */
[----:B------:R0:W-:Y:S03]  /*c87f0*/  STL.64 [R1+0x348], R22 ;  /* 0x0003481601007387 */ /* 0x0001e60000100a00 */
[----:B0-----:R-:W2:Y:S01]  /*c8800*/  LDL.LU.64 R22, [R1+0x5a40] ;  /* 0x005a400001167983 */ /* 0x001ea20000300a00 */
[----:B------:R-:W2:Y:S01]  /*c8810*/  LDL.LU.64 R20, [R1+0x5a38] ;  /* 0x005a380001147983 */ /* 0x000ea20000300a00 */
[----:B---3--:R-:W-:Y:S02]  /*c8820*/  HMMA.16816.F32 R16, R16, R6, R8 ;  /* 0x000000061010723c */ /* 0x008fe40000001808 */
[----:B------:R-:W3:Y:S11]  /*c8830*/  LDL.LU R8, [R1+0x270] ;  /* 0x0002700001087983 */ /* 0x000ef60000300800 */
[----:B------:R-:W-:Y:S10]  /*c8840*/  @!UPT UIADD3 URZ, URZ, URZ, URZ ;  /* 0x0000003f3f3ff290 */ /* 0x000ff4000fffe03f */
[----:B------:R-:W-:Y:S01]  /*c8850*/  STL.64 [R1+0x330], R16 ;  /* 0x0003301001007387 */ /* 0x000fe20000100a00 */
[----:B------:R0:W-:Y:S02]  /*c8860*/  STL.64 [R1+0x338], R18 ;  /* 0x0003381201007387 */ /* 0x0001e40000100a00 */
[----:B------:R-:W3:Y:S02]  /*c8870*/  LDL.LU R9, [R1+0x274] ;  /* 0x0002740001097983 */ /* 0x000ee40000300800 */
[----:B------:R-:W3:Y:S01]  /*c8880*/  LDL.LU R10, [R1+0x278] ;  /* 0x00027800010a7983 */ /* 0x000ee20000300800 */
[----:B------:R-:W3:Y:S04]  /*c8890*/  LDL.LU R11, [R1+0x27c] ;  /* 0x00027c00010b7983 */ /* 0x000ee80000300800 */
[----:B0-----:R-:W4:Y:S01]  /*c88a0*/  LDL.64 R18, [R1+0x38] ;  /* 0x0000380001127983 */ /* 0x001f220000100a00 */
[----:B--2---:R-:W-:Y:S03]  /*c88b0*/  HMMA.16816.F32 R12, R20, R26, R12 ;  /* 0x0000001a140c723c */ /* 0x004fe6000000180c */
[----:B----4-:R0:W-:Y:S01]  /*c88c0*/  STL.64 [R1+0x59c0], R18 ;  /* 0x0059c01201007387 */ /* 0x0101e20000100a00 */
[----:B------:R-:W2:Y:S02]  /*c88d0*/  LDL.LU R16, [R1+0x260] ;  /* 0x0002600001107983 */ /* 0x000ea40000300800 */
[----:B------:R-:W2:Y:S01]  /*c88e0*/  LDL.LU R17, [R1+0x264] ;  /* 0x0002640001117983 */ /* 0x000ea20000300800 */
[----:B0-----:R-:W2:Y:S01]  /*c88f0*/  LDL.LU R18, [R1+0x268] ;  /* 0x0002680001127983 */ /* 0x001ea20000300800 */
[----:B------:R-:W2:Y:S02]  /*c8900*/  LDL.LU R19, [R1+0x26c] ;  /* 0x00026c0001137983 */ /* 0x000ea40000300800 */
[----:B------:R-:W4:Y:S02]  /*c8910*/  LDL R5, [R1+0x8f0] ;  /* 0x0008f00001057983 */ /* 0x000f240000100800 */
[----:B------:R0:W-:Y:S02]  /*c8920*/  STL.64 [R1+0x5948], R6 ;  /* 0x0059480601007387 */ /* 0x0001e40000100a00 */
[----:B0-----:R-:W2:Y:S01]  /*c8930*/  LDL.64 R6, [R1+0x148] ;  /* 0x0001480001067983 */ /* 0x001ea20000100a00 */
[----:B------:R-:W-:-:S02]  /*c8940*/  IMAD.MOV.U32 R29, RZ, RZ, R26 ;  /* 0x000000ffff1d7224 */ /* 0x000fc400078e001a */
[----:B------:R-:W-:Y:S01]  /*c8950*/  IMAD.MOV.U32 R28, RZ, RZ, R27 ;  /* 0x000000ffff1c7224 */ /* 0x000fe200078e001b */
[----:B--2---:R-:W-:Y:S01]  /*c8960*/  STL.64 [R1+0x59b8], R6 ;  /* 0x0059b80601007387 */ /* 0x004fe20000100a00 */
[----:B----4-:R0:W-:Y:S02]  /*c8970*/  STL [R1+0x59b0], R5 ;  /* 0x0059b00501007387 */ /* 0x0101e40000100800 */
[----:B------:R-:W2:Y:S01]  /*c8980*/  LDL.LU R4, [R1+0x250] ;  /* 0x0002500001047983 */ /* 0x000ea20000300800 */
[----:B0-----:R-:W2:Y:S01]  /*c8990*/  LDL.LU R5, [R1+0x254] ;  /* 0x0002540001057983 */ /* 0x001ea20000300800 */
[----:B------:R-:W2:Y:S02]  /*c89a0*/  LDL.LU R6, [R1+0x258] ;  /* 0x0002580001067983 */ /* 0x000ea40000300800 */
[----:B------:R-:W2:Y:S02]  /*c89b0*/  LDL.LU R7, [R1+0x25c] ;  /* 0x00025c0001077983 */ /* 0x000ea40000300800 */
[----:B------:R-:W-:Y:S01]  /*c89c0*/  STL.64 [R1+0x320], R12 ;  /* 0x0003200c01007387 */ /* 0x000fe20000100a00 */
[----:B------:R0:W-:Y:S04]  /*c89d0*/  STL.64 [R1+0x328], R14 ;  /* 0x0003280e01007387 */ /* 0x0001e80000100a00 */
        /* <DEDUP_REMOVED lines=14> */
[----:B------:R0:W-:Y:S01]  /*c8ac0*/  STL.64 [R1+0x300], R24 ;  /* 0x0003001801007387 */ /* 0x0001e20000100a00 */
[----:B------:R1:W-:Y:S02]  /*c8ad0*/  STL.64 [R1+0x308], R26 ;  /* 0x0003081a01007387 */ /* 0x0003e40000100a00 */
[----:B0-----:R-:W-:Y:S01]  /*c8ae0*/  IMAD.MOV.U32 R24, RZ, RZ, R14 ;  /* 0x000000ffff187224 */ /* 0x001fe200078e000e */
[----:B-1----:R-:W2:Y:S01]  /*c8af0*/  LDL.LU.64 R26, [R1+0x5a00] ;  /* 0x005a0000011a7983 */ /* 0x002ea20000300a00 */
[----:B------:R-:W4:Y:S02]  /*c8b00*/  LDL.LU R25, [R1+0x59f8] ;  /* 0x0059f80001197983 */ /* 0x000f240000300800 */
        /* <DEDUP_REMOVED lines=23> */
[----:B------:R0:W-:Y:S02]  /*c8c80*/  STL.64 [R1+0x58d0], R14 ;  /* 0x0058d00e01007387 */ /* 0x0001e40000100a00 */
[----:B--2---:R-:W-:Y:S01]  /*c8c90*/  STL.64 [R1+0x58c8], R12 ;  /* 0x0058c80c01007387 */ /* 0x004fe20000100a00 */
[----:B0-----:R-:W2:Y:S01]  /*c8ca0*/  LDL.64 R14, [R1+0x158] ;  /* 0x00015800010e7983 */ /* 0x001ea20000100a00 */
        /* <DEDUP_REMOVED lines=18> */
[----:B------:R-:W4:Y:S02]  /*c8dd0*/  LDL.LU R5, [R1+0x59b0] ;  /* 0x0059b00001057983 */ /* 0x000f240000300800 */
[----:B------:R-:W-:Y:S02]  /*c8de0*/  IMAD.MOV.U32 R2, RZ, RZ, R18 ;  /* 0x000000ffff027224 */ /* 0x000fe400078e0012 */
[----:B------:R-:W-:Y:S02]  /*c8df0*/  IMAD.MOV.U32 R0, RZ, RZ, R19 ;  /* 0x000000ffff007224 */ /* 0x000fe400078e0013 */
[----:B----4-:R-:W0:Y:S04]  /*c8e00*/  LDSM.16.MT88.4 R16, [R5+0x34300] ;  /* 0x034300000510783b */ /* 0x010e280000004200 */
[----:B0-----:R-:W-:Y:S01]  /*c8e10*/  STL.64 [R1+0x57d0], R18 ;  /* 0x0057d01201007387 */ /* 0x001fe20000100a00 */
[----:B------:R2:W-:Y:S02]  /*c8e20*/  STL.64 [R1+0x57c8], R16 ;  /* 0x0057c81001007387 */ /* 0x0005e40000100a00 */
[----:B--2---:R-:W-:Y:S07]  /*c8e30*/  HMMA.16816.F32 R16, R20, R14, R8 ;  /* 0x0000000e1410723c */ /* 0x004fee0000001808 */
[----:B------:R-:W-:-:S02]  /*c8e40*/  IMAD.MOV.U32 R9, RZ, RZ, R14 ;  /* 0x000000ffff097224 */ /* 0x000fc400078e000e */
[----:B------:R-:W-:Y:S02]  /*c8e50*/  IMAD.MOV.U32 R8, RZ, RZ, R15 ;  /* 0x000000ffff087224 */ /* 0x000fe400078e000f */
[----:B---3--:R-:W-:Y:S11]  /*c8e60*/  HMMA.16816.F32 R12, R20, R6, R24 ;  /* 0x00000006140c723c */ /* 0x008ff60000001818 */
[----:B------:R-:W-:Y:S01]  /*c8e70*/  @!UPT UIADD3 URZ, URZ, URZ, URZ ;  /* 0x0000003f3f3ff290 */ /* 0x000fe2000fffe03f */
[----:B------:R-:W-:Y:S01]  /*c8e80*/  STL.64 [R1+0x6a0], R16 ;  /* 0x0006a01001007387 */ /* 0x000fe20000100a00 */
[----:B------:R0:W-:Y:S10]  /*c8e90*/  STL.64 [R1+0x6a8], R18 ;  /* 0x0006a81201007387 */ /* 0x0001f40000100a00 */
[----:B------:R-:W-:Y:S01]  /*c8ea0*/  STL.64 [R1+0x690], R12 ;  /* 0x0006900c01007387 */ /* 0x000fe20000100a00 */
[----:B------:R-:W-:Y:S02]  /*c8eb0*/  STL.64 [R1+0x698], R14 ;  /* 0x0006980e01007387 */ /* 0x000fe40000100a00 */
[----:B0-----:R-:W2:Y:S02]  /*c8ec0*/  LDL R19, [R1+0x8f0] ;  /* 0x0008f00001137983 */ /* 0x001ea40000100800 */
[----:B------:R-:W-:-:S02]  /*c8ed0*/  IMAD.MOV.U32 R11, RZ, RZ, R6 ;  /* 0x000000ffff0b7224 */ /* 0x000fc400078e0006 */
[----:B------:R-:W-:Y:S01]  /*c8ee0*/  IMAD.MOV.U32 R10, RZ, RZ, R7 ;  /* 0x000000ffff0a7224 */ /* 0x000fe200078e0007 */
[----:B--2---:R-:W-:Y:S04]  /*c8ef0*/  STL [R1+0x5950], R19 ;  /* 0x0059501301007387 */ /* 0x004fe80000100800 */
[----:B------:R-:W-:Y:S02]  /*c8f00*/  STL.64 [R1+0x5908], R10 ;  /* 0x0059080a01007387 */ /* 0x000fe40000100a00 */
[----:B------:R0:W-:Y:S02]  /*c8f10*/  STL.64 [R1+0x5900], R8 ;  /* 0x0059000801007387 */ /* 0x0001e40000100a00 */
        /* <DEDUP_REMOVED lines=16> */
[----:B--2---:R0:W-:Y:S01]  /*c9020*/  STL.64 [R1+0x5998], R26 ;  /* 0x0059981a01007387 */ /* 0x0041e20000100a00 */
[----:B------:R-:W-:Y:S03]  /*c9030*/  STL.64 [R1+0x5990], R24 ;  /* 0x0059901801007387 */ /* 0x000fe60000100a00 */
[----:B0-----:R-:W2:Y:S04]  /*c9040*/  LDL.64 R26, [R1+0x128] ;  /* 0x00012800011a7983 */ /* 0x001ea80000100a00 */
[----:B--2---:R0:W-:Y:S04]  /*c9050*/  STL.64 [R1+0x59a8], R26 ;  /* 0x0059a81a01007387 */ /* 0x0041e80000100a00 */
[----:B0-----:R-:W3:Y:S01]  /*c9060*/  LDL.64 R26, [R1+0x138] ;  /* 0x00013800011a7983 */ /* 0x001ee20000100a00 */
[----:B------:R0:W-:Y:S02]  /*c9070*/  STL.64 [R1+0x5960], R18 ;  /* 0x0059601201007387 */ /* 0x0001e40000100a00 */
[----:B----4-:R-:W-:Y:S01]  /*c9080*/  STL.64 [R1+0x5958], R16 ;  /* 0x0059581001007387 */ /* 0x010fe20000100a00 */
        /* <DEDUP_REMOVED lines=11> */
[----:B---3--:R-:W-:Y:S01]  /*c9140*/  HMMA.16816.F32 R12, R20, R26, R12 ;  /* 0x0000001a140c723c */ /* 0x008fe2000000180c */
[----:B----4-:R0:W-:Y:S01]  /*c9150*/  STL.64 [R1+0x5968], R6 ;  /* 0x0059680601007387 */ /* 0x0101e20000100a00 */
[----:B------:R-:W3:Y:S02]  /*c9160*/  LDL.LU R4, [R1+0x610] ;  /* 0x0006100001047983 */ /* 0x000ee40000300800 */
[----:B------:R-:W3:Y:S01]  /*c9170*/  LDL.LU R5, [R1+0x614] ;  /* 0x0006140001057983 */ /* 0x000ee20000300800 */
[----:B0-----:R-:W4:Y:S01]  /*c9180*/  LDL.LU R6, [R1+0x618] ;  /* 0x0006180001067983 */ /* 0x001f220000300800 */
[----:B------:R-:W4:Y:S03]  /*c9190*/  LDL.LU R7, [R1+0x61c] ;  /* 0x00061c0001077983 */ /* 0x000f260000300800 */
[----:B----4-:R-:W-:Y:S01]  /*c91a0*/  STL.64 [R1+0x5980], R6 ;  /* 0x0059800601007387 */ /* 0x010fe20000100a00 */
[----:B---3--:R0:W-:Y:S03]  /*c91b0*/  STL.64 [R1+0x5978], R4 ;  /* 0x0059780401007387 */ /* 0x0081e60000100a00 */
[----:B0-----:R-:W3:Y:S01]  /*c91c0*/  LDL.LU R4, [R1+0x620] ;  /* 0x0006200001047983 */ /* 0x001ee20000300800 */
[----:B------:R-:W3:Y:S02]  /*c91d0*/  LDL.LU R5, [R1+0x624] ;  /* 0x0006240001057983 */ /* 0x000ee40000300800 */
[----:B------:R-:W3:Y:S02]  /*c91e0*/  LDL.LU R6, [R1+0x628] ;  /* 0x0006280001067983 */ /* 0x000ee40000300800 */
[----:B------:R-:W3:Y:S01]  /*c91f0*/  LDL.LU R7, [R1+0x62c] ;  /* 0x00062c0001077983 */ /* 0x000ee20000300800 */
[----:B------:R0:W-:Y:S01]  /*c9200*/  STL.64 [R1+0x5918], R10 ;  /* 0x0059180a01007387 */ /* 0x0001e20000100a00 */
[----:B------:R1:W-:Y:S02]  /*c9210*/  STL.64 [R1+0x5910], R8 ;  /* 0x0059100801007387 */ /* 0x0003e40000100a00 */
[----:B0-----:R-:W-:-:S02]  /*c9220*/  IMAD.MOV.U32 R10, RZ, RZ, R29 ;  /* 0x000000ffff0a7224 */ /* 0x001fc400078e001d */
[----:B------:R-:W-:-:S05]  /*c9230*/  IMAD.MOV.U32 R11, RZ, RZ, R28 ;  /* 0x000000ffff0b7224 */ /* 0x000fca00078e001c */
[----:B------:R0:W-:Y:S01]  /*c9240*/  STL.64 [R1+0x5940], R10 ;  /* 0x0059400a01007387 */ /* 0x0001e20000100a00 */
[----:B-1----:R-:W4:Y:S02]  /*c9250*/  LDL.LU R8, [R1+0x240] ;  /* 0x0002400001087983 */ /* 0x002f240000300800 */
[----:B------:R-:W4:Y:S01]  /*c9260*/  LDL.LU R9, [R1+0x244] ;  /* 0x0002440001097983 */ /* 0x000f220000300800 */
[----:B0-----:R-:W4:Y:S01]  /*c9270*/  LDL.LU R10, [R1+0x248] ;  /* 0x00024800010a7983 */ /* 0x001f220000300800 */
[----:B------:R-:W4:Y:S02]  /*c9280*/  LDL.LU R11, [R1+0x24c] ;  /* 0x00024c00010b7983 */ /* 0x000f240000300800 */
[----:B------:R0:W-:Y:S02]  /*c9290*/  STL.64 [R1+0x680], R12 ;  /* 0x0006800c01007387 */ /* 0x0001e40000100a00 */
[----:B------:R1:W-:Y:S02]  /*c92a0*/  STL.64 [R1+0x688], R14 ;  /* 0x0006880e01007387 */ /* 0x0003e40000100a00 */
[----:B0-----:R-:W-:-:S02]  /*c92b0*/  IMAD.MOV.U32 R13, RZ, RZ, R26 ;  /* 0x000000ffff0d7224 */ /* 0x001fc400078e001a */
[----:B------:R-:W-:Y:S02]  /*c92c0*/  IMAD.MOV.U32 R12, RZ, RZ, R27 ;  /* 0x000000ffff0c7224 */ /* 0x000fe400078e001b */
        /* <DEDUP_REMOVED lines=50> */
[----:B------:R-:W4:Y:S02]  /*c95f0*/  LDL.LU.64 R6, [R1+0x5948] ;  /* 0x0059480001067983 */ /* 0x000f240000300a00 */
[----:B----4-:R-:W-:Y:S01]  /*c9600*/  HMMA.16816.F32 R20, R20, R6, R8 ;  /* 0x000000061414723c */ /* 0x010fe20000001808 */
[----:B------:R-:W3:Y:S01]  /*c9610*/  LDL.LU.64 R10, [R1+0x5940] ;  /* 0x00594000010a7983 */ /* 0x000ee20000300a00 */
[----:B------:R-:W3:Y:S02]  /*c9620*/  LDL.LU.64 R6, [R1+0x5938] ;  /* 0x0059380001067983 */ /* 0x000ee40000300a00 */
[----:B------:R-:W3:Y:S11]  /*c9630*/  LDL.LU.64 R4, [R1+0x5930] ;  /* 0x0059300001047983 */ /* 0x000ef60000300a00 */
[----:B------:R-:W-:Y:S08]  /*c9640*/  @!UPT UIADD3 URZ, URZ, URZ, URZ ;  /* 0x0000003f3f3ff290 */ /* 0x000ff0000fffe03f */
[----:B------:R-:W-:Y:S01]  /*c9650*/  STL.64 [R1+0x2c0], R20 ;  /* 0x0002c01401007387 */ /* 0x000fe20000100a00 */
[----:B------:R-:W-:Y:S02]  /*c9660*/  STL.64 [R1+0x2c8], R22 ;  /* 0x0002c81601007387 */ /* 0x000fe40000100a00 */
[----:B--2---:R-:W0:Y:S02]  /*c9670*/  LDSM.16.MT88.4 R20, [R19+0x34380] ;  /* 0x034380001314783b */ /* 0x004e240000004200 */
[----:B0-----:R0:W-:Y:S02]  /*c9680*/  STL.64 [R1+0x56b8], R22 ;  /* 0x0056b81601007387 */ /* 0x0011e40000100a00 */
[----:B------:R-:W-:Y:S02]  /*c9690*/  STL.64 [R1+0x56b0], R20 ;  /* 0x0056b01401007387 */ /* 0x000fe40000100a00 */
[----:B0-----:R-:W2:Y:S01]  /*c96a0*/  LDL.LU.64 R22, [R1+0xd8] ;  /* 0x0000d80001167983 */ /* 0x001ea20000300a00 */
[C---:B---3--:R-:W-:Y:S03]  /*c96b0*/  HMMA.16816.F32 R8, R4.reuse, R10, R12 ;  /* 0x0000000a0408723c */ /* 0x048fe6000000180c */
[----:B--2---:R0:W-:Y:S04]  /*c96c0*/  STL.64 [R1+0x57d8], R22 ;  /* 0x0057d81601007387 */ /* 0x0041e80000100a00 */
[----:B0-----:R-:W2:Y:S04]  /*c96d0*/  LDL R22, [R1+0x18] ;  /* 0x0000180001167983 */ /* 0x001ea80000100800 */
[----:B------:R-:W2:Y:S01]  /*c96e0*/  LDL R23, [R1+0x1c] ;  /* 0x00001c0001177983 */ /* 0x000ea20000100800 */
[----:B------:R-:W3:Y:S02]  /*c96f0*/  LDL.LU.64 R14, [R1+0x5928] ;  /* 0x00592800010e7983 */ /* 0x000ee40000300a00 */
[----:B------:R-:W4:Y:S09]  /*c9700*/  LDL.LU.64 R12, [R1+0x5920] ;  /* 0x00592000010c7983 */ /* 0x000f320000300a00 */
[----:B------:R-:W-:Y:S01]  /*c9710*/  STL.64 [R1+0x2b0], R8 ;  /* 0x0002b00801007387 */ /* 0x000fe20000100a00 */
[----:B------:R0:W-:Y:S04]  /*c9720*/  STL.64 [R1+0x2b8], R10 ;  /* 0x0002b80a01007387 */ /* 0x0001e80000100a00 */
[----:B0-----:R-:W2:Y:S01]  /*c9730*/  LDL.LU.64 R10, [R1+0x5918] ;  /* 0x00591800010a7983 */ /* 0x001ea20000300a00 */
[----:B------:R-:W2:Y:S02]  /*c9740*/  LDL.LU.64 R8, [R1+0x5910] ;  /* 0x0059100001087983 */ /* 0x000ea40000300a00 */
[----:B--2---:R-:W-:Y:S01]  /*c9750*/  HMMA.16816.F32 R20, R4, R22, R8 ;  /* 0x000000160414723c */ /* 0x004fe20000001808 */
[----:B------:R-:W2:Y:S01]  /*c9760*/  LDL.LU.64 R10, [R1+0x5908] ;  /* 0x00590800010a7983 */ /* 0x000ea20000300a00 */
[----:B------:R-:W2:Y:S11]  /*c9770*/  LDL.LU.64 R8, [R1+0x5900] ;  /* 0x0059000001087983 */ /* 0x000eb60000300a00 */
[----:B------:R-:W-:Y:S10]  /*c9780*/  @!UPT UIADD3 URZ, URZ, URZ, URZ ;  /* 0x0000003f3f3ff290 */ /* 0x000ff4000fffe03f */
        /* <DEDUP_REMOVED lines=46> */
[----:B----4-:R-:W-:-:S02]  /*c9a70*/  IMAD.MOV.U32 R22, RZ, RZ, R13 ;  /* 0x000000ffff167224 */ /* 0x010fc400078e000d */
        /* <DEDUP_REMOVED lines=66> */
[----:B0-----:R-:W3:Y:S01]  /*c9ea0*/  LDL.LU.64 R26, [R1+0x58e0] ;  /* 0x0058e000011a7983 */ /* 0x001ee20000300a00 */
        /* <DEDUP_REMOVED lines=9> */
[----:B--2---:R-:W-:Y:S01]  /*c9f40*/  STL [R1+0x57a0], R25 ;  /* 0x0057a01901007387 */ /* 0x004fe20000100800 */
[----:B0-----:R-:W2:Y:S01]  /*c9f50*/  LDL.LU.64 R26, [R1+0x18] ;  /* 0x00001800011a7983 */ /* 0x001ea20000300a00 */
        /* <DEDUP_REMOVED lines=96> */
[----:B------:R0:W-:Y:S02]  /*ca560*/  STL.64 [R1+0x56c8], R22 ;  /* 0x0056c81601007387 */ /* 0x0001e40000100a00 */
        /* <DEDUP_REMOVED lines=19> */
[----:B------:R-:W4:Y:S02]  /*ca6a0*/  LDL.LU.64 R12, [R1+0x57b0] ;  /* 0x0057b000010c7983 */ /* 0x000f240000300a00 */
[----:B------:R-:W3:Y:S02]  /*ca6b0*/  LDL.LU.64 R26, [R1+0x57a8] ;  /* 0x0057a800011a7983 */ /* 0x000ee40000300a00 */
[----:B------:R-:W4:Y:S01]  /*ca6c0*/  LDL.LU R25, [R1+0x57a0] ;  /* 0x0057a00001197983 */ /* 0x000f220000300800 */
[----:B------:R-:W-:Y:S01]  /*ca6d0*/  STL.64 [R1+0x5718], R22 ;  /* 0x0057181601007387 */ /* 0x000fe20000100a00 */
[----:B------:R0:W-:Y:S03]  /*ca6e0*/  STL.64 [R1+0x5710], R20 ;  /* 0x0057101401007387 */ /* 0x0001e60000100a00 */
[----:B0-----:R-:W4:Y:S01]  /*ca6f0*/  LDL.LU R20, [R1+0x200] ;  /* 0x0002000001147983 */ /* 0x001f220000300800 */
[----:B------:R-:W4:Y:S02]  /*ca700*/  LDL.LU R21, [R1+0x204] ;  /* 0x0002040001157983 */ /* 0x000f240000300800 */
[----:B------:R-:W4:Y:S02]  /*ca710*/  LDL.LU R22, [R1+0x208] ;  /* 0x0002080001167983 */ /* 0x000f240000300800 */
[----:B------:R-:W4:Y:S02]  /*ca720*/  LDL.LU R23, [R1+0x20c] ;  /* 0x00020c0001177983 */ /* 0x000f240000300800 */
[----:B--2---:R-:W-:Y:S01]  /*ca730*/  IMAD.MOV.U32 R24, RZ, RZ, R6 ;  /* 0x000000ffff187224 */ /* 0x004fe200078e0006 */
[C---:B---3--:R-:W-:Y:S08]  /*ca740*/  HMMA.16816.F32 R8, R16.reuse, R26, R8 ;  /* 0x0000001a1008723c */ /* 0x048ff00000001808 */
[C---:B----4-:R-:W-:Y:S07]  /*ca750*/  HMMA.16816.F32 R20, R16.reuse, R6, R20 ;  /* 0x000000061014723c */ /* 0x050fee0000001814 */
[----:B------:R-:W-:Y:S11]  /*ca760*/  IMAD.MOV.U32 R6, RZ, RZ, R7 ;  /* 0x000000ffff067224 */ /* 0x000ff600078e0007 */
[----:B------:R-:W-:Y:S05]  /*ca770*/  @!UPT UIADD3 URZ, URZ, URZ, URZ ;  /* 0x0000003f3f3ff290 */ /* 0x000fea000fffe03f */
[----:B------:R-:W-:Y:S01]  /*ca780*/  STL.64 [R1+0x220], R20 ;  /* 0x0002201401007387 */ /* 0x000fe20000100a00 */
[----:B------:R-:W-:Y:S02]  /*ca790*/  STL.64 [R1+0x228], R22 ;  /* 0x0002281601007387 */ /* 0x000fe40000100a00 */
[----:B------:R0:W-:Y:S02]  /*ca7a0*/  STL [R1+0x5778], R6 ;  /* 0x0057780601007387 */ /* 0x0001e40000100800 */
[----:B------:R-:W2:Y:S01]  /*ca7b0*/  LDL.LU R4, [R1+0x1c0] ;  /* 0x0001c00001047983 */ /* 0x000ea20000300800 */
[----:B------:R-:W-:Y:S01]  /*ca7c0*/  STL.64 [R1+0x210], R8 ;  /* 0x0002100801007387 */ /* 0x000fe20000100a00 */
[----:B------:R-:W-:Y:S02]  /*ca7d0*/  STL.64 [R1+0x218], R10 ;  /* 0x0002180a01007387 */ /* 0x000fe40000100a00 */
        /* <DEDUP_REMOVED lines=13> */
[----:B------:R-:W4:Y:S04]  /*ca8b0*/  LDL.LU.64 R22, [R1+0x128] ;  /* 0x0001280001167983 */ /* 0x000f280000300a00 */
[----:B----4-:R0:W-:Y:S04]  /*ca8c0*/  STL.64 [R1+0x5728], R22 ;  /* 0x0057281601007387 */ /* 0x0101e80000100a00 */
[----:B0-----:R-:W4:Y:S04]  /*ca8d0*/  LDL.LU.64 R22, [R1+0x138] ;  /* 0x0001380001167983 */ /* 0x001f280000300a00 */
[----:B----4-:R0:W-:Y:S04]  /*ca8e0*/  STL.64 [R1+0x5740], R22 ;  /* 0x0057401601007387 */ /* 0x0101e80000100a00 */
[----:B0-----:R-:W4:Y:S04]  /*ca8f0*/  LDL.LU.64 R22, [R1+0x148] ;  /* 0x0001480001167983 */ /* 0x001f280000300a00 */
[----:B----4-:R0:W-:Y:S04]  /*ca900*/  STL.64 [R1+0x5758], R22 ;  /* 0x0057581601007387 */ /* 0x0101e80000100a00 */
[----:B0-----:R-:W4:Y:S04]  /*ca910*/  LDL.LU.64 R22, [R1+0x158] ;  /* 0x0001580001167983 */ /* 0x001f280000300a00 */
[----:B----4-:R0:W-:Y:S04]  /*ca920*/  STL.64 [R1+0x5770], R22 ;  /* 0x0057701601007387 */ /* 0x0101e80000100a00 */
[----:B0-----:R-:W4:Y:S01]  /*ca930*/  LDL.LU.64 R22, [R1+0x38] ;  /* 0x0000380001167983 */ /* 0x001f220000300a00 */
        /* <DEDUP_REMOVED lines=28> */
[----:B------:R-:W2:Y:S02]  /*cab00*/  LDL.LU.64 R8, [R1+0x5790] ;  /* 0x0057900001087983 */ /* 0x000ea40000300a00 */
[----:B------:R0:W-:Y:S02]  /*cab10*/  STL.64 [R1+0x5660], R14 ;  /* 0x0056600e01007387 */ /* 0x0001e40000100a00 */
[----:B------:R-:W-:Y:S01]  /*cab20*/  STL.64 [R1+0x5658], R12 ;  /* 0x0056580c01007387 */ /* 0x000fe20000100a00 */
[----:B0-----:R-:W2:Y:S01]  /*cab30*/  LDL.LU.64 R14, [R1+0x118] ;  /* 0x00011800010e7983 */ /* 0x001ea20000300a00 */
[C---:B---3--:R-:W-:Y:S11]  /*cab40*/  HMMA.16816.F32 R4, R16.reuse, R10, R4 ;  /* 0x0000000a1004723c */ /* 0x048ff60000001804 */
[----:B------:R-:W-:Y:S11]  /*cab50*/  @!UPT UIADD3 URZ, URZ, URZ, URZ ;  /* 0x0000003f3f3ff290 */ /* 0x000ff6000fffe03f */
[----:B------:R-:W-:Y:S01]  /*cab60*/  @!UPT UIADD3 URZ, URZ, URZ, URZ ;  /* 0x0000003f3f3ff290 */ /* 0x000fe2000fffe03f */
[----:B------:R-:W-:Y:S01]  /*cab70*/  STL.64 [R1+0x1f0], R4 ;  /* 0x0001f00401007387 */ /* 0x000fe20000100a00 */
[----:B------:R0:W-:Y:S03]  /*cab80*/  STL.64 [R1+0x1f8], R6 ;  /* 0x0001f80601007387 */ /* 0x0001e60000100a00 */
[----:B0-----:R-:W4:Y:S01]  /*cab90*/  LDL.LU.64 R6, [R1+0x5788] ;  /* 0x0057880001067983 */ /* 0x001f220000300a00 */
[----:B------:R-:W4:Y:S02]  /*caba0*/  LDL.LU.64 R4, [R1+0x5780] ;  /* 0x0057800001047983 */ /* 0x000f240000300a00 */
[----:B------:R-:W-:Y:S02]  /*cabb0*/  STL.64 [R1+0x5650], R10 ;  /* 0x0056500a01007387 */ /* 0x000fe40000100a00 */
[----:B--2---:R0:W-:Y:S02]  /*cabc0*/  STL.64 [R1+0x5648], R8 ;  /* 0x0056480801007387 */ /* 0x0041e40000100a00 */
[----:B0-----:R-:W2:Y:S01]  /*cabd0*/  LDL.LU R8, [R1+0x170] ;  /* 0x0001700001087983 */ /* 0x001ea20000300800 */
[----:B------:R-:W2:Y:S02]  /*cabe0*/  LDL.LU R9, [R1+0x174] ;  /* 0x0001740001097983 */ /* 0x000ea40000300800 */
        /* <DEDUP_REMOVED lines=8> */
[----:B-1----:R-:W3:Y:S01]  /*cac70*/  LDL.LU R6, [R1+0x5778] ;  /* 0x0057780001067983 */ /* 0x002ee20000300800 */
        /* <DEDUP_REMOVED lines=39> */
[----:B------:R0:W-:Y:S01]  /*caef0*/  STL.64 [R1+0x920], R24 ;  /* 0x0009201801007387 */ /* 0x0001e20000100a00 */
[----:B------:R1:W-:Y:S03]  /*caf00*/  STL.64 [R1+0x928], R26 ;  /* 0x0009281a01007387 */ /* 0x0003e60000100a00 */
[----:B0-----:R-:W4:Y:S01]  /*caf10*/  LDL.LU.64 R24, [R1+0x5720] ;  /* 0x0057200001187983 */ /* 0x001f220000300a00 */
[----:B------:R-:W3:Y:S02]  /*caf20*/  LDL.LU.64 R22, [R1+0x5718] ;  /* 0x0057180001167983 */ /* 0x000ee40000300a00 */
[----:B------:R-:W3:Y:S02]  /*caf30*/  LDL.LU.64 R20, [R1+0x5710] ;  /* 0x0057100001147983 */ /* 0x000ee40000300a00 */
[----:B------:R-:W3:Y:S01]  /*caf40*/  LDL R7, [R1+0x8f0] ;  /* 0x0008f00001077983 */ /* 0x000ee20000100800 */
[----:B--2---:R-:W-:Y:S01]  /*caf50*/  HMMA.16816.F32 R8, R16, R14, R8 ;  /* 0x0000000e1008723c */ /* 0x004fe20000001808 */
[----:B------:R-:W-:Y:S01]  /*caf60*/  IMAD.MOV.U32 R2, RZ, RZ, R14 ;  /* 0x000000ffff027224 */ /* 0x000fe200078e000e */
[----:B---3--:R-:W-:Y:S01]  /*caf70*/  STL [R1+0x5678], R7 ;  /* 0x0056780701007387 */ /* 0x008fe20000100800 */
[----:B------:R0:W-:Y:S02]  /*caf80*/  STL.64 [R1+0x5670], R4 ;  /* 0x0056700401007387 */ /* 0x0001e40000100a00 */
[----:B------:R-:W-:Y:S02]  /*caf90*/  STL [R1+0x5618], R3 ;  /* 0x0056180301007387 */ /* 0x000fe40000100800 */
[----:B------:R-:W-:Y:S11]  /*cafa0*/  STL [R1+0x5614], R29 ;  /* 0x0056141d01007387 */ /* 0x000ff60000100800 */
[----:B------:R-:W-:Y:S05]  /*cafb0*/  @!UPT UIADD3 URZ, URZ, URZ, URZ ;  /* 0x0000003f3f3ff290 */ /* 0x000fea000fffe03f */
[----:B------:R-:W-:Y:S01]  /*cafc0*/  STL.64 [R1+0x910], R8 ;  /* 0x0009100801007387 */ /* 0x000fe20000100a00 */
[----:B------:R-:W-:Y:S02]  /*cafd0*/  STL.64 [R1+0x918], R10 ;  /* 0x0009180a01007387 */ /* 0x000fe40000100a00 */
[----:B------:R-:W2:Y:S02]  /*cafe0*/  LDL.LU R12, [R1+0x60] ;  /* 0x00006000010c7983 */ /* 0x000ea40000300800 */
[----:B------:R-:W2:Y:S01]  /*caff0*/  LDL.LU R13, [R1+0x64] ;  /* 0x00006400010d7983 */ /* 0x000ea20000300800 */
[----:B------:R-:W3:Y:S01]  /*cb000*/  LDL.LU R14, [R1+0x68] ;  /* 0x00006800010e7983 */ /* 0x000ee20000300800 */
[----:B------:R-:W-:Y:S02]  /*cb010*/  IMAD.MOV.U32 R0, RZ, RZ, R15 ;  /* 0x000000ffff007224 */ /* 0x000fe400078e000f */
[----:B----4-:R-:W-:Y:S02]  /*cb020*/  IMAD.MOV.U32 R15, RZ, RZ, R25 ;  /* 0x000000ffff0f7224 */ /* 0x010fe400078e0019 */
[----:B-1----:R-:W-:-:S02]  /*cb030*/  IMAD.MOV.U32 R26, RZ, RZ, R24 ;  /* 0x000000ffff1a7224 */ /* 0x002fc400078e0018 */
[----:B------:R-:W-:Y:S01]  /*cb040*/  IMAD.MOV.U32 R27, RZ, RZ, R6 ;  /* 0x000000ffff1b7224 */ /* 0x000fe200078e0006 */
[----:B---3--:R1:W-:Y:S01]  /*cb050*/  STL.64 [R1+0x5688], R14 ;  /* 0x0056880e01007387 */ /* 0x0083e20000100a00 */
[----:B--2---:R-:W-:Y:S03]  /*cb060*/  STL.64 [R1+0x5680], R12 ;  /* 0x0056800c01007387 */ /* 0x004fe60000100a00 */
[----:B------:R-:W-:Y:S02]  /*cb070*/  STL.64 [R1+0x5690], R26 ;  /* 0x0056901a01007387 */ /* 0x000fe40000100a00 */
[----:B0-----:R-:W2:Y:S01]  /*cb080*/  LDL.LU R4, [R1+0x70] ;  /* 0x0000700001047983 */ /* 0x001ea20000300800 */
[----:B------:R-:W2:Y:S01]  /*cb090*/  LDL.LU R5, [R1+0x74] ;  /* 0x0000740001057983 */ /* 0x000ea20000300800 */
[----:B------:R-:W3:Y:S02]  /*cb0a0*/  LDL.LU R6, [R1+0x78] ;  /* 0x0000780001067983 */ /* 0x000ee40000300800 */
[----:B------:R-:W3:Y:S02]  /*cb0b0*/  LDL.LU R7, [R1+0x7c] ;  /* 0x00007c0001077983 */ /* 0x000ee40000300800 */
[----:B-1----:R-:W-:-:S02]  /*cb0c0*/  IMAD.MOV.U32 R14, RZ, RZ, R23 ;  /* 0x000000ffff0e7224 */ /* 0x002fc400078e0017 */
[----:B------:R-:W-:Y:S01]  /*cb0d0*/  IMAD.MOV.U32 R15, RZ, RZ, R22 ;  /* 0x000000ffff0f7224 */ /* 0x000fe200078e0016 */
[----:B---3--:R-:W-:Y:S01]  /*cb0e0*/  STL.64 [R1+0x56a0], R6 ;  /* 0x0056a00601007387 */ /* 0x008fe20000100a00 */
[----:B--2---:R-:W-:Y:S02]  /*cb0f0*/  STL.64 [R1+0x5698], R4 ;  /* 0x0056980401007387 */ /* 0x004fe40000100a00 */
[----:B------:R-:W2:Y:S02]  /*cb100*/  LDL.LU.64 R22, [R1+0xe8] ;  /* 0x0000e80001167983 */ /* 0x000ea40000300a00 */
[----:B--2---:R0:W-:Y:S01]  /*cb110*/  STL.64 [R1+0x56e0], R22 ;  /* 0x0056e01601007387 */ /* 0x0041e20000100a00 */
[----:B------:R-:W-:Y:S03]  /*cb120*/  STL.64 [R1+0x56a8], R14 ;  /* 0x0056a80e01007387 */ /* 0x000fe60000100a00 */
[----:B0-----:R-:W2:Y:S01]  /*cb130*/  LDL.LU.64 R22, [R1+0xf8] ;  /* 0x0000f80001167983 */ /* 0x001ea20000300a00 */
[----:B------:R-:W-:-:S02]  /*cb140*/  IMAD.MOV.U32 R6, RZ, RZ, R21 ;  /* 0x000000ffff067224 */ /* 0x000fc400078e0015 */
[----:B------:R-:W-:Y:S01]  /*cb150*/  IMAD.MOV.U32 R7, RZ, RZ, R20 ;  /* 0x000000ffff077224 */ /* 0x000fe200078e0014 */
[----:B--2---:R0:W-:Y:S04]  /*cb160*/  STL.64 [R1+0x56f8], R22 ;  /* 0x0056f81601007387 */ /* 0x0041e80000100a00 */
[----:B0-----:R-:W2:Y:S01]  /*cb170*/  LDL.LU.64 R22, [R1+0x108] ;  /* 0x0001080001167983 */ /* 0x001ea20000300a00 */
[----:B------:R0:W-:Y:S02]  /*cb180*/  STL.64 [R1+0x56c0], R6 ;  /* 0x0056c00601007387 */ /* 0x0001e40000100a00 */
        /* <DEDUP_REMOVED lines=34> */
[----:B------:R-:W-:Y:S01]  /*cb3b0*/  STL [R1+0x5620], R0 ;  /* 0x0056200001007387 */ /* 0x000fe20000100800 */
[----:B------:R-:W-:Y:S02]  /*cb3c0*/  STL [R1+0x561c], R2 ;  /* 0x00561c0201007387 */ /* 0x000fe40000100800 */
        /* <DEDUP_REMOVED lines=34> */
[----:B--2---:R-:W-:Y:S03]  /*cb5f0*/  HMMA.16816.F32 R16, R16, R22, R4 ;  /* 0x000000161010723c */ /* 0x004fe60000001804 */
[----:B------:R-:W4:Y:S01]  /*cb600*/  LDL.LU.64 R6, [R1+0x56c0] ;  /* 0x0056c00001067983 */ /* 0x000f220000300a00 */
        /* <DEDUP_REMOVED lines=11> */
[----:B------:R-:W-:Y:S01]  /*cb6c0*/  STL [R1+0x563c], R2 ;  /* 0x00563c0201007387 */ /* 0x000fe20000100800 */
[C---:B----4-:R-:W-:Y:S03]  /*cb6d0*/  HMMA.16816.F32 R4, R20.reuse, R6, R12 ;  /* 0x000000061404723c */ /* 0x050fe6000000180c */
        /* <DEDUP_REMOVED lines=19> */
[----:B0-----:R-:W3:Y:S02]  /*cb810*/  LDL.LU.64 R26, [R1+0x5668] ;  /* 0x00566800011a7983 */ /* 0x001ee40000300a00 */
[----:B---3--:R-:W-:Y:S02]  /*cb820*/  HMMA.16816.F32 R24, R20, R26, R12 ;  /* 0x0000001a1418723c */ /* 0x008fe4000000180c */
[----:B------:R-:W3:Y:S01]  /*cb830*/  LDL.LU.64 R14, [R1+0x5660] ;  /* 0x00566000010e7983 */ /* 0x000ee20000300a00 */
[----:B------:R-:W4:Y:S11]  /*cb840*/  LDL.LU.64 R12, [R1+0x5658] ;  /* 0x00565800010c7983 */ /* 0x000f360000300a00 */
[----:B------:R-:W-:Y:S09]  /*cb850*/  @!UPT UIADD3 URZ, URZ, URZ, URZ ;  /* 0x0000003f3f3ff290 */ /* 0x000ff2000fffe03f */
[----:B------:R-:W-:Y:S01]  /*cb860*/  STL.64 [R1+0x190], R24 ;  /* 0x0001901801007387 */ /* 0x000fe20000100a00 */
[----:B------:R2:W-:Y:S02]  /*cb870*/  STL.64 [R1+0x198], R26 ;  /* 0x0001981a01007387 */ /* 0x0005e40000100a00 */
[----:B--2---:R-:W-:Y:S02]  /*cb880*/  IMAD.MOV.U32 R26, RZ, RZ, R5 ;  /* 0x000000ffff1a7224 */ /* 0x004fe400078e0005 */
[----:B------:R-:W-:-:S05]  /*cb890*/  IMAD.MOV.U32 R27, RZ, RZ, R4 ;  /* 0x000000ffff1b7224 */ /* 0x000fca00078e0004 */
[----:B------:R-:W-:Y:S01]  /*cb8a0*/  STL.64 [R1+0x5640], R26 ;  /* 0x0056401a01007387 */ /* 0x000fe20000100a00 */
[----:B---3--:R-:W-:Y:S11]  /*cb8b0*/  HMMA.16816.F32 R8, R20, R14, R8 ;  /* 0x0000000e1408723c */ /* 0x008ff60000001808 */
[----:B------:R-:W-:Y:S11]  /*cb8c0*/  @!UPT UIADD3 URZ, URZ, URZ, URZ ;  /* 0x0000003f3f3ff290 */ /* 0x000ff6000fffe03f */
[----:B------:R-:W-:Y:S01]  /*cb8d0*/  @!UPT UIADD3 URZ, URZ, URZ, URZ ;  /* 0x0000003f3f3ff290 */ /* 0x000fe2000fffe03f */
[----:B------:R-:W-:Y:S01]  /*cb8e0*/  STL.64 [R1+0x180], R8 ;  /* 0x0001800801007387 */ /* 0x000fe20000100a00 */
[----:B------:R0:W-:Y:S03]  /*cb8f0*/  STL.64 [R1+0x188], R10 ;  /* 0x0001880a01007387 */ /* 0x0001e60000100a00 */
[----:B0-----:R-:W2:Y:S01]  /*cb900*/  LDL.LU.64 R10, [R1+0x5650] ;  /* 0x00565000010a7983 */ /* 0x001ea20000300a00 */
[----:B------:R-:W3:Y:S03]  /*cb910*/  LDL.LU.64 R8, [R1+0x5648] ;  /* 0x0056480001087983 */ /* 0x000ee60000300a00 */
[----:B------:R-:W0:Y:S04]  /*cb920*/  S2R R25, SR_TID.X ;  /* 0x0000000000197919 */ /* 0x000e280000002100 */
[----:B------:R-:W1:Y:S01]  /*cb930*/  S2R R24, SR_TID.X ;  /* 0x0000000000187919 */ /* 0x000e620000002100 */
[----:B0-----:R-:W-:Y:S01]  /*cb940*/  LOP3.LUT R25, R25, 0x7, RZ, 0xc0, !PT ;  /* 0x0000000719197812 */ /* 0x001fe200078ec0ff */
[----:B-1----:R-:W-:-:S04]  /*cb950*/  IMAD.SHL.U32 R24, R24, 0x2, RZ ;  /* 0x0000000218187824 */ /* 0x002fc800078e00ff */
[----:B------:R-:W-:Y:S01]  /*cb960*/  IMAD R25, R25, 0x210, RZ ;  /* 0x0000021019197824 */ /* 0x000fe200078e02ff */
[----:B--2---:R-:W-:Y:S01]  /*cb970*/  HMMA.16816.F32 R16, R20, R10, R16 ;  /* 0x0000000a1410723c */ /* 0x004fe20000001810 */
[----:B---3--:R-:W-:-:S03]  /*cb980*/  IMAD.MOV.U32 R14, RZ, RZ, R9 ;  /* 0x000000ffff0e7224 */ /* 0x008fc600078e0009 */
[----:B------:R-:W-:-:S04]  /*cb990*/  LOP3.LUT R9, R25, 0x30, R24, 0x78, !PT ;  /* 0x0000003019097812 */ /* 0x000fc800078e7818 */
[----:B------:R-:W-:-:S05]  /*cb9a0*/  LOP3.LUT R9, R9, 0x40, RZ, 0x3c, !PT ;  /* 0x0000004009097812 */ /* 0x000fca00078e3cff */
[----:B------:R-:W-:Y:S10]  /*cb9b0*/  LDSM.16.M88.4 R24, [R9+0x40180] ;  /* 0x040180000918783b */ /* 0x000ff40000000200 */
[----:B------:R-:W-:Y:S01]  /*cb9c0*/  STL.64 [R1+0x170], R16 ;  /* 0x0001701001007387 */ /* 0x000fe20000100a00 */
[----:B------:R-:W-:Y:S02]  /*cb9d0*/  STL.64 [R1+0x178], R18 ;  /* 0x0001781201007387 */ /* 0x000fe40000100a00 */
[----:B----4-:R-:W0:Y:S04]  /*cb9e0*/  LDSM.16.MT88.4 R16, [R7+0x38000] ;  /* 0x038000000710783b */ /* 0x010e280000004200 */
[----:B------:R-:W-:Y:S01]  /*cb9f0*/  IMAD.MOV.U32 R15, RZ, RZ, R8 ;  /* 0x000000ffff0f7224 */ /* 0x000fe200078e0008 */
[----:B------:R-:W-:Y:S04]  /*cba00*/  LDSM.16.MT88.4 R4, [R7+0x38080] ;  /* 0x038080000704783b */ /* 0x000fe80000004200 */
[----:B0-----:R0:W-:Y:S01]  /*cba10*/  STL.64 [R1+0x5530], R18 ;  /* 0x0055301201007387 */ /* 0x0011e20000100a00 */
[----:B------:R-:W-:Y:S02]  /*cba20*/  STL.64 [R1+0x5528], R16 ;  /* 0x0055281001007387 */ /* 0x000fe40000100a00 */
[----:B------:R-:W-:Y:S02]  /*cba30*/  STL.64 [R1+0xc0], R24 ;  /* 0x0000c01801007387 */ /* 0x000fe40000100a00 */
[----:B------:R-:W-:Y:S02]  /*cba40*/  STL.64 [R1+0xc8], R26 ;  /* 0x0000c81a01007387 */ /* 0x000fe40000100a00 */
[----:B0-----:R-:W-:-:S02]  /*cba50*/  IMAD.MOV.U32 R19, RZ, RZ, R24 ;  /* 0x000000ffff137224 */ /* 0x001fc400078e0018 */
[----:B------:R-:W-:Y:S02]  /*cba60*/  IMAD.MOV.U32 R18, RZ, RZ, R25 ;  /* 0x000000ffff127224 */ /* 0x000fe400078e0019 */
[----:B------:R-:W0:Y:S04]  /*cba70*/  LDSM.16.M88.4 R24, [R9+0x41180] ;  /* 0x041180000918783b */ /* 0x000e280000000200 */
[----:B0-----:R-:W-:Y:S01]  /*cba80*/  STL.64 [R1+0xb0], R24 ;  /* 0x0000b01801007387 */ /* 0x001fe20000100a00 */
[----:B------:R-:W-:Y:S02]  /*cba90*/  IMAD.MOV.U32 R29, RZ, RZ, R24 ;  /* 0x000000ffff1d7224 */ /* 0x000fe400078e0018 */
[----:B------:R-:W-:Y:S02]  /*cbaa0*/  STL.64 [R1+0xb8], R26 ;  /* 0x0000b81a01007387 */ /* 0x000fe40000100a00 */
[----:B------:R-:W-:-:S02]  /*cbab0*/  IMAD.MOV.U32 R3, RZ, RZ, R25 ;  /* 0x000000ffff037224 */ /* 0x000fc400078e0019 */
[----:B------:R-:W0:Y:S04]  /*cbac0*/  LDSM.16.M88.4 R24, [R9+0x42180] ;  /* 0x042180000918783b */ /* 0x000e280000000200 */
[----:B0-----:R-:W-:Y:S01]  /*cbad0*/  STL.64 [R1+0xa0], R24 ;  /* 0x0000a01801007387 */ /* 0x001fe20000100a00 */
[----:B------:R-:W-:Y:S02]  /*cbae0*/  IMAD.MOV.U32 R2, RZ, RZ, R24 ;  /* 0x000000ffff027224 */ /* 0x000fe400078e0018 */
        /* <DEDUP_REMOVED lines=12> */
[----:B------:R0:W-:Y:S03]  /*cbbb0*/  STL.64 [R1+0x78], R26 ;  /* 0x0000781a01007387 */ /* 0x0001e60000100a00 */
[----:B0-----:R-:W2:Y:S02]  /*cbbc0*/  LDL.LU.64 R26, [R1+0x5640] ;  /* 0x00564000011a7983 */ /* 0x001ea40000300a00 */
[----:B--2---:R-:W-:Y:S02]  /*cbbd0*/  HMMA.16816.F32 R24, R20, R26, R12 ;  /* 0x0000001a1418723c */ /* 0x004fe4000000180c */
[----:B------:R-:W0:Y:S11]  /*cbbe0*/  LDSM.16.M88.4 R12, [R9+0x46180] ;  /* 0x04618000090c783b */ /* 0x000e360000000200 */
[----:B------:R-:W-:Y:S10]  /*cbbf0*/  @!UPT UIADD3 URZ, URZ, URZ, URZ ;  /* 0x0000003f3f3ff290 */ /* 0x000ff4000fffe03f */
[----:B------:R-:W-:Y:S01]  /*cbc00*/  STL.64 [R1+0x160], R24 ;  /* 0x0001601801007387 */ /* 0x000fe20000100a00 */
[----:B------:R-:W-:Y:S02]  /*cbc10*/  STL.64 [R1+0x168], R26 ;  /* 0x0001681a01007387 */ /* 0x000fe40000100a00 */
[----:B------:R-:W1:Y:S01]  /*cbc20*/  LDSM.16.M88.4 R24, [R9+0x47180] ;  /* 0x047180000918783b */ /* 0x000e620000000200 */
[----:B0-----:R-:W-:Y:S03]  /*cbc30*/  STL.64 [R1+0x60], R12 ;  /* 0x0000600c01007387 */ /* 0x001fe60000100a00 */
[----:B------:R-:W-:Y:S02]  /*cbc40*/  STL.64 [R1+0x68], R14 ;  /* 0x0000680e01007387 */ /* 0x000fe40000100a00 */
[----:B------:R-:W0:Y:S01]  /*cbc50*/  LDSM.16.M88.4 R12, [R9+0x48180] ;  /* 0x04818000090c783b */ /* 0x000e220000000200 */
[----:B-1----:R-:W-:Y:S03]  /*cbc60*/  STL.64 [R1+0x50], R24 ;  /* 0x0000501801007387 */ /* 0x002fe60000100a00 */
        /* <DEDUP_REMOVED lines=10> */
[----:B------:R-:W-:Y:S01]  /*cbd10*/  LDSM.16.M88.4 R12, [R9+0x4c180] ;  /* 0x04c18000090c783b */ /* 0x000fe20000000200 */
[----:B-1----:R-:W-:Y:S03]  /*cbd20*/  STL.64 [R1+0x10], R24 ;  /* 0x0000101801007387 */ /* 0x002fe60000100a00 */
[----:B------:R-:W-:Y:S02]  /*cbd30*/  STL.64 [R1+0x18], R26 ;  /* 0x0000181a01007387 */ /* 0x000fe40000100a00 */
[----:B------:R-:W0:Y:S02]  /*cbd40*/  LDSM.16.M88.4 R24, [R9+0x4d180] ;  /* 0x04d180000918783b */ /* 0x000e240000000200 */
[----:B0-----:R-:W-:Y:S02]  /*cbd50*/  STL [R1+0x4b78], R26 ;  /* 0x004b781a01007387 */ /* 0x001fe40000100800 */
[----:B------:R-:W-:Y:S02]  /*cbd60*/  STL.64 [R1], R12 ;  /* 0x0000000c01007387 */ /* 0x000fe40000100a00 */
[----:B------:R-:W-:Y:S02]  /*cbd70*/  STL.64 [R1+0x8], R14 ;  /* 0x0000080e01007387 */ /* 0x000fe40000100a00 */
[----:B------:R-:W0:Y:S04]  /*cbd80*/  LDSM.16.M88.4 R12, [R9+0x4e180] ;  /* 0x04e18000090c783b */ /* 0x000e280000000200 */
[----:B------:R-:W1:Y:S04]  /*cbd90*/  LDSM.16.M88.4 R8, [R9+0x4f180] ;  /* 0x04f180000908783b */ /* 0x000e680000000200 */
[----:B------:R-:W-:Y:S01]  /*cbda0*/  STL [R1+0x4b74], R27 ;  /* 0x004b741b01007387 */ /* 0x000fe20000100800 */
[----:B------:R-:W-:Y:S03]  /*cbdb0*/  STL.64 [R1+0x54d8], R24 ;  /* 0x0054d81801007387 */ /* 0x000fe60000100a00 */
[----:B0-----:R0:W-:Y:S01]  /*cbdc0*/  STL [R1+0x5440], R13 ;  /* 0x0054400d01007387 */ /* 0x0011e20000100800 */
[----:B------:R-:W-:Y:S02]  /*cbdd0*/  STL [R1+0x4c2c], R14 ;  /* 0x004c2c0e01007387 */ /* 0x000fe40000100800 */
[----:B------:R-:W-:Y:S02]  /*cbde0*/  STL [R1+0x4c28], R15 ;  /* 0x004c280f01007387 */ /* 0x000fe40000100800 */
[----:B------:R2:W-:Y:S01]  /*cbdf0*/  STL [R1+0x54e0], R12 ;  /* 0x0054e00c01007387 */ /* 0x0005e20000100800 */
[----:B-1----:R-:W-:Y:S01]  /*cbe00*/  STL [R1+0x4b5c], R10 ;  /* 0x004b5c0a01007387 */ /* 0x002fe20000100800 */
[----:B------:R-:W-:Y:S02]  /*cbe10*/  STL [R1+0x4b58], R11 ;  /* 0x004b580b01007387 */ /* 0x000fe40000100800 */
[----:B------:R-:W-:Y:S02]  /*cbe20*/  STL.64 [R1+0x54b0], R8 ;  /* 0x0054b00801007387 */ /* 0x000fe40000100a00 */
[----:B0-----:R-:W-:-:S02]  /*cbe30*/  IMAD.MOV.U32 R13, RZ, RZ, R0 ;  /* 0x000000ffff0d7224 */ /* 0x001fc400078e0000 */
[----:B--2---:R-:W-:Y:S02]  /*cbe40*/  IMAD.MOV.U32 R12, RZ, RZ, R2 ;  /* 0x000000ffff0c7224 */ /* 0x004fe400078e0002 */
[----:B------:R-:W2:Y:S01]  /*cbe50*/  LDL.LU R2, [R1+0x563c] ;  /* 0x00563c0001027983 */ /* 0x000ea20000300800 */
[----:B------:R-:W3:Y:S02]  /*cbe60*/  LDL.LU R0, [R1+0x5638] ;  /* 0x0056380001007983 */ /* 0x000ee40000300800 */
[----:B------:R0:W-:Y:S02]  /*cbe70*/  STL.64 [R1+0x54f8], R12 ;  /* 0x0054f80c01007387 */ /* 0x0001e40000100a00 */
[----:B------:R-:W4:Y:S01]  /*cbe80*/  LDL.LU R24, [R1+0x4c0] ;  /* 0x0004c00001187983 */ /* 0x000f220000300800 */
[----:B------:R-:W4:Y:S01]  /*cbe90*/  LDL.LU R25, [R1+0x4c4] ;  /* 0x0004c40001197983 */ /* 0x000f220000300800 */
[----:B------:R-:W3:Y:S02]  /*cbea0*/  LDL.LU R26, [R1+0x4c8] ;  /* 0x0004c800011a7983 */ /* 0x000ee40000300800 */
[----:B------:R-:W3:Y:S02]  /*cbeb0*/  LDL.LU R27, [R1+0x4cc] ;  /* 0x0004cc00011b7983 */ /* 0x000ee40000300800 */
[----:B0-----:R-:W-:-:S02]  /*cbec0*/  IMAD.MOV.U32 R12, RZ, RZ, R29 ;  /* 0x000000ffff0c7224 */ /* 0x001fc400078e001d */
[----:B------:R-:W4:Y:S01]  /*cbed0*/  LDL.LU R29, [R1+0x5634] ;  /* 0x00563400011d7983 */ /* 0x000f220000300800 */
[----:B------:R-:W-:Y:S02]  /*cbee0*/  IMAD.MOV.U32 R13, RZ, RZ, R3 ;  /* 0x000000ffff0d7224 */ /* 0x000fe400078e0003 */
[----:B------:R-:W4:Y:S03]  /*cbef0*/  LDL.LU R3, [R1+0x5630] ;  /* 0x0056300001037983 */ /* 0x000f260000300800 */
[----:B------:R0:W-:Y:S02]  /*cbf00*/  STL.64 [R1+0x5510], R12 ;  /* 0x0055100c01007387 */ /* 0x0001e40000100a00 */
[----:B0-----:R-:W-:Y:S02]  /*cbf10*/  IMAD.MOV.U32 R12, RZ, RZ, R19 ;  /* 0x000000ffff0c7224 */ /* 0x001fe400078e0013 */
[----:B------:R-:W-:-:S02]  /*cbf20*/  IMAD.MOV.U32 R13, RZ, RZ, R18 ;  /* 0x000000ffff0d7224 */ /* 0x000fc400078e0012 */
[----:B------:R-:W-:Y:S02]  /*cbf30*/  IMAD.MOV.U32 R19, RZ, RZ, R28 ;  /* 0x000000ffff137224 */ /* 0x000fe400078e001c */
[----:B--2---:R-:W-:Y:S01]  /*cbf40*/  IMAD.MOV.U32 R18, RZ, RZ, R2 ;  /* 0x000000ffff127224 */ /* 0x004fe200078e0002 */
[----:B---3--:R-:W-:Y:S01]  /*cbf50*/  STL.64 [R1+0x54f0], R26 ;  /* 0x0054f01a01007387 */ /* 0x008fe20000100a00 */
[----:B----4-:R0:W-:Y:S03]  /*cbf60*/  STL.64 [R1+0x54e8], R24 ;  /* 0x0054e81801007387 */ /* 0x0101e60000100a00 */
[----:B0-----:R-:W2:Y:S01]  /*cbf70*/  LDL.LU R24, [R1+0x4d0] ;  /* 0x0004d00001187983 */ /* 0x001ea20000300800 */
[----:B------:R-:W2:Y:S02]  /*cbf80*/  LDL.LU R25, [R1+0x4d4] ;  /* 0x0004d40001197983 */ /* 0x000ea40000300800 */
[----:B------:R-:W3:Y:S02]  /*cbf90*/  LDL.LU R26, [R1+0x4d8] ;  /* 0x0004d800011a7983 */ /* 0x000ee40000300800 */
[----:B------:R-:W3:Y:S01]  /*cbfa0*/  LDL.LU R27, [R1+0x4dc] ;  /* 0x0004dc00011b7983 */ /* 0x000ee20000300800 */
[----:B------:R-:W-:Y:S01]  /*cbfb0*/  STL.64 [R1+0x5538], R12 ;  /* 0x0055380c01007387 */ /* 0x000fe20000100a00 */
[----:B------:R-:W4:Y:S02]  /*cbfc0*/  LDL.LU R2, [R1+0x562c] ;  /* 0x00562c0001027983 */ /* 0x000f240000300800 */
[----:B------:R-:W2:Y:S02]  /*cbfd0*/  LDL.LU R28, [R1+0x5628] ;  /* 0x00562800011c7983 */ /* 0x000ea40000300800 */
[----:B------:R0:W-:Y:S02]  /*cbfe0*/  STL.64 [R1+0x5540], R18 ;  /* 0x0055401201007387 */ /* 0x0001e40000100a00 */
        /* <DEDUP_REMOVED lines=10> */
[----:B----4-:R-:W-:Y:S02]  /*cc090*/  IMAD.MOV.U32 R18, RZ, RZ, R2 ;  /* 0x000000ffff127224 */ /* 0x010fe400078e0002 */
[----:B------:R-:W4:Y:S01]  /*cc0a0*/  LDL.LU R2, [R1+0x561c] ;  /* 0x00561c0001027983 */ /* 0x000f220000300800 */
        /* <DEDUP_REMOVED lines=38> */
[----:B------:R-:W4:Y:S02]  /*cc310*/  LDL.LU R28, [R1+0x55f8] ;  /* 0x0055f800011c7983 */ /* 0x000f240000300800 */
[----:B---3--:R-:W-:Y:S02]  /*cc320*/  IMAD.MOV.U32 R10, RZ, RZ, R29 ;  /* 0x000000ffff0a7224 */ /* 0x008fe400078e001d */
[----:B------:R-:W-:Y:S01]  /*cc330*/  IMAD.MOV.U32 R11, RZ, RZ, R0 ;  /* 0x000000ffff0b7224 */ /* 0x000fe200078e0000 */
[----:B------:R-:W-:Y:S01]  /*cc340*/  STL.64 [R1+0x55d8], R18 ;  /* 0x0055d81201007387 */ /* 0x000fe20000100a00 */
[----:B------:R-:W-:Y:S02]  /*cc350*/  STL.64 [R1+0x55d0], R16 ;  /* 0x0055d01001007387 */ /* 0x000fe40000100a00 */
[----:B------:R-:W3:Y:S02]  /*cc360*/  LDL.LU R29, [R1+0x55f4] ;  /* 0x0055f400011d7983 */ /* 0x000ee40000300800 */
[----:B------:R-:W3:Y:S01]  /*cc370*/  LDL.LU R0, [R1+0x55f0] ;  /* 0x0055f00001007983 */ /* 0x000ee20000300800 */
        /* <DEDUP_REMOVED lines=10> */
[----:B------:R-:W3:Y:S02]  /*cc420*/  LDL.LU R3, [R1+0x55e8] ;  /* 0x0055e80001037983 */ /* 0x000ee40000300800 */
[----:B------:R-:W3:Y:S02]  /*cc430*/  LDL.LU R8, [R1+0xa00] ;  /* 0x000a000001087983 */ /* 0x000ee40000300800 */
[----:B------:R-:W3:Y:S01]  /*cc440*/  LDL.LU R9, [R1+0xa04] ;  /* 0x000a040001097983 */ /* 0x000ee20000300800 */
        /* <DEDUP_REMOVED lines=33> */
[----:B------:R-:W3:Y:S02]  /*cc660*/  LDL.LU.64 R10, [R1+0x55e0] ;  /* 0x0055e000010a7983 */ /* 0x000ee40000300a00 */
[----:B------:R-:W-:Y:S02]  /*cc670*/  STL.64 [R1+0x150], R16 ;  /* 0x0001501001007387 */ /* 0x000fe40000100a00 */
[----:B------:R0:W-:Y:S02]  /*cc680*/  STL.64 [R1+0x158], R18 ;  /* 0x0001581201007387 */ /* 0x0001e40000100a00 */
[----:B0-----:R-:W2:Y:S01]  /*cc690*/  LDL.LU.64 R18, [R1+0x55d8] ;  /* 0x0055d80001127983 */ /* 0x001ea20000300a00 */
[----:B------:R-:W2:Y:S01]  /*cc6a0*/  LDL.LU.64 R16, [R1+0x55d0] ;  /* 0x0055d00001107983 */ /* 0x000ea20000300a00 */
[----:B---3--:R-:W-:Y:S01]  /*cc6b0*/  HMMA.16816.F32 R4, R20, R10, R4 ;  /* 0x0000000a1404723c */ /* 0x008fe20000001804 */
[----:B--2---:R-:W-:-:S02]  /*cc6c0*/  IMAD.MOV.U32 R8, RZ, RZ, R17 ;  /* 0x000000ffff087224 */ /* 0x004fc400078e0011 */
[----:B------:R-:W-:-:S05]  /*cc6d0*/  IMAD.MOV.U32 R9, RZ, RZ, R16 ;  /* 0x000000ffff097224 */ /* 0x000fca00078e0010 */
[C---:B------:R-:W-:Y:S11]  /*cc6e0*/  HMMA.16816.F32 R16, R20.reuse, R18, R12 ;  /* 0x000000121410723c */ /* 0x040ff6000000180c */
[----:B------:R-:W-:Y:S04]  /*cc6f0*/  @!UPT UIADD3 URZ, URZ, URZ, URZ ;  /* 0x0000003f3f3ff290 */ /* 0x000fe8000fffe03f */
[----:B------:R0:W-:Y:S01]  /*cc700*/  STL.64 [R1+0x140], R4 ;  /* 0x0001400401007387 */ /* 0x0001e20000100a00 */
[----:B------:R-:W-:Y:S03]  /*cc710*/  STL.64 [R1+0x148], R6 ;  /* 0x0001480601007387 */ /* 0x000fe60000100a00 */
[----:B0-----:R-:W2:Y:S01]  /*cc720*/  LDL.LU R4, [R1+0x4b0] ;  /* 0x0004b00001047983 */ /* 0x001ea20000300800 */
[----:B------:R-:W3:Y:S02]  /*cc730*/  LDL.LU.64 R14, [R1+0x55c8] ;  /* 0x0055c800010e7983 */ /* 0x000ee40000300a00 */
[----:B------:R-:W3:Y:S01]  /*cc740*/  LDL.LU.64 R12, [R1+0x55c0] ;  /* 0x0055c000010c7983 */ /* 0x000ee20000300a00 */
        /* <DEDUP_REMOVED lines=31> */
[----:B----4-:R-:W-:Y:S01]  /*cc940*/  IMAD.MOV.U32 R6, RZ, RZ, R2 ;  /* 0x000000ffff067224 */ /* 0x010fe200078e0002 */
[C---:B---3--:R-:W-:Y:S02]  /*cc950*/  HMMA.16816.F32 R16, R20.reuse, R18, R12 ;  /* 0x000000121410723c */ /* 0x048fe4000000180c */
[----:B------:R-:W3:Y:S01]  /*cc960*/  LDL.LU.64 R14, [R1+0x5550] ;  /* 0x00555000010e7983 */ /* 0x000ee20000300a00 */
[----:B------:R-:W3:Y:S11]  /*cc970*/  LDL.LU.64 R12, [R1+0x5548] ;  /* 0x00554800010c7983 */ /* 0x000ef60000300a00 */
[----:B------:R-:W-:Y:S09]  /*cc980*/  @!UPT UIADD3 URZ, URZ, URZ, URZ ;  /* 0x0000003f3f3ff290 */ /* 0x000ff2000fffe03f */
[----:B------:R-:W-:Y:S01]  /*cc990*/  STL.64 [R1+0xe0], R16 ;  /* 0x0000e01001007387 */ /* 0x000fe20000100a00 */
[----:B------:R0:W-:Y:S02]  /*cc9a0*/  STL [R1+0xe8], R18 ;  /* 0x0000e81201007387 */ /* 0x0001e40000100800 */
[----:B------:R-:W-:Y:S02]  /*cc9b0*/  IMAD.MOV.U32 R2, RZ, RZ, R19 ;  /* 0x000000ffff027224 */ /* 0x000fe400078e0013 */
[----:B0-----:R-:W3:Y:S03]  /*cc9c0*/  LDL.LU.64 R18, [R1+0x5540] ;  /* 0x0055400001127983 */ /* 0x001ee60000300a00 */
[----:B------:R-:W-:Y:S01]  /*cc9d0*/  STL [R1+0x4c78], R2 ;  /* 0x004c780201007387 */ /* 0x000fe20000100800 */
[----:B---3--:R-:W-:Y:S01]  /*cc9e0*/  HMMA.16816.F32 R20, R20, R18, R12 ;  /* 0x000000121414723c */ /* 0x008fe2000000180c */
[----:B------:R-:W3:Y:S01]  /*cc9f0*/  LDL.LU.64 R12, [R1+0x5538] ;  /* 0x00553800010c7983 */ /* 0x000ee20000300a00 */
[----:B------:R-:W3:Y:S02]  /*cca00*/  LDL.LU.64 R18, [R1+0x5530] ;  /* 0x0055300001127983 */ /* 0x000ee40000300a00 */
[----:B------:R-:W3:Y:S02]  /*cca10*/  LDL.LU.64 R16, [R1+0x5528] ;  /* 0x0055280001107983 */ /* 0x000ee40000300a00 */
[----:B------:R-:W-:-:S02]  /*cca20*/  IMAD.MOV.U32 R7, RZ, RZ, R0 ;  /* 0x000000ffff077224 */ /* 0x000fc400078e0000 */
[----:B------:R-:W-:Y:S11]  /*cca30*/  IMAD.MOV.U32 R5, RZ, RZ, R3 ;  /* 0x000000ffff057224 */ /* 0x000ff600078e0003 */
[----:B------:R-:W-:Y:S05]  /*cca40*/  @!UPT UIADD3 URZ, URZ, URZ, URZ ;  /* 0x0000003f3f3ff290 */ /* 0x000fea000fffe03f */
[----:B------:R-:W-:Y:S02]  /*cca50*/  IMAD.MOV.U32 R0, RZ, RZ, R23 ;  /* 0x000000ffff007224 */ /* 0x000fe400078e0017 */
[----:B------:R-:W-:Y:S01]  /*cca60*/  IMAD.MOV.U32 R3, RZ, RZ, R22 ;  /* 0x000000ffff037224 */ /* 0x000fe200078e0016 */
[----:B------:R0:W-:Y:S04]  /*cca70*/  STL.64 [R1+0xd0], R20 ;  /* 0x0000d01401007387 */ /* 0x0001e80000100a00 */
[----:B0-----:R-:W4:Y:S01]  /*cca80*/  LDL.64 R20, [R1+0x90] ;  /* 0x0000900001147983 */ /* 0x001f220000100a00 */
[----:B------:R-:W-:Y:S02]  /*cca90*/  STL [R1+0x4db4], R0 ;  /* 0x004db40001007387 */ /* 0x000fe40000100800 */
[----:B------:R0:W-:Y:S02]  /*ccaa0*/  STL [R1+0x4db0], R3 ;  /* 0x004db00301007387 */ /* 0x0001e40000100800 */
[----:B0-----:R-:W2:Y:S01]  /*ccab0*/  LDL R3, [R1+0x8f0] ;  /* 0x0008f00001037983 */ /* 0x001ea20000100800 */
[----:B---3--:R-:W-:Y:S03]  /*ccac0*/  HMMA.16816.F32 R12, R16, R12, R24 ;  /* 0x0000000c100c723c */ /* 0x008fe60000001818 */
[----:B------:R-:W3:Y:S01]  /*ccad0*/  LDL.LU.64 R26, [R1+0x5520] ;  /* 0x00552000011a7983 */ /* 0x000ee20000300a00 */
[----:B------:R-:W3:Y:S11]  /*ccae0*/  LDL.LU.64 R24, [R1+0x5518] ;  /* 0x0055180001187983 */ /* 0x000ef60000300a00 */
[----:B------:R-:W-:Y:S08]  /*ccaf0*/  @!UPT UIADD3 URZ, URZ, URZ, URZ ;  /* 0x0000003f3f3ff290 */ /* 0x000ff0000fffe03f */
[----:B------:R0:W-:Y:S01]  /*ccb00*/  STL.64 [R1+0x590], R12 ;  /* 0x0005900c01007387 */ /* 0x0001e20000100a00 */
[----:B------:R3:W-:Y:S03]  /*ccb10*/  STL [R1+0x598], R14 ;  /* 0x0005980e01007387 */ /* 0x0007e60000100800 */
[----:B0-----:R-:W3:Y:S01]  /*ccb20*/  LDL.LU.64 R12, [R1+0x5510] ;  /* 0x00551000010c7983 */ /* 0x001ee20000300a00 */
[----:B------:R-:W-:-:S05]  /*ccb30*/  IMAD.MOV.U32 R2, RZ, RZ, R15 ;  /* 0x000000ffff027224 */ /* 0x000fca00078e000f */
[----:B------:R-:W-:Y:S01]  /*ccb40*/  STL [R1+0x4dc8], R2 ;  /* 0x004dc80201007387 */ /* 0x000fe20000100800 */
        /* <DEDUP_REMOVED lines=8> */
[----:B------:R-:W4:Y:S01]  /*ccbd0*/  LDL.LU.64 R26, [R1+0x54f0] ;  /* 0x0054f000011a7983 */ /* 0x000f220000300a00 */
[----:B------:R-:W4:Y:S11]  /*ccbe0*/  LDL.LU.64 R24, [R1+0x54e8] ;  /* 0x0054e80001187983 */ /* 0x000f360000300a00 */
[----:B------:R-:W-:Y:S09]  /*ccbf0*/  @!UPT UIADD3 URZ, URZ, URZ, URZ ;  /* 0x0000003f3f3ff290 */ /* 0x000ff2000fffe03f */
[----:B------:R0:W-:Y:S01]  /*ccc00*/  STL.64 [R1+0x570], R12 ;  /* 0x0005700c01007387 */ /* 0x0001e20000100a00 */
[----:B------:R-:W-:Y:S03]  /*ccc10*/  STL.64 [R1+0x578], R14 ;  /* 0x0005780e01007387 */ /* 0x000fe60000100a00 */
[----:B0-----:R-:W3:Y:S01]  /*ccc20*/  LDL.LU R12, [R1+0x54e0] ;  /* 0x0054e000010c7983 */ /* 0x001ee20000300800 */
[C---:B----4-:R-:W-:Y:S11]  /*ccc30*/  HMMA.16816.F32 R24, R16.reuse, R20, R24 ;  /* 0x000000141018723c */ /* 0x050ff60000001818 */
[----:B------:R-:W-:Y:S11]  /*ccc40*/  @!UPT UIADD3 URZ, URZ, URZ, URZ ;  /* 0x0000003f3f3ff290 */ /* 0x000ff6000fffe03f */
[----:B------:R-:W-:Y:S01]  /*ccc50*/  @!UPT UIADD3 URZ, URZ, URZ, URZ ;  /* 0x0000003f3f3ff290 */ /* 0x000fe2000fffe03f */
[----:B------:R0:W-:Y:S01]  /*ccc60*/  STL.64 [R1+0x560], R24 ;  /* 0x0005601801007387 */ /* 0x0001e20000100a00 */
[----:B------:R1:W-:Y:S03]  /*ccc70*/  STL.64 [R1+0x568], R26 ;  /* 0x0005681a01007387 */ /* 0x0003e60000100a00 */
[----:B0-----:R-:W4:Y:S01]  /*ccc80*/  LDL.LU.64 R24, [R1+0x54d8] ;  /* 0x0054d80001187983 */ /* 0x001f220000300a00 */
[----:B--2---:R-:W-:Y:S01]  /*ccc90*/  HMMA.16816.F32 R4, R16, R8, R4 ;  /* 0x000000081004723c */ /* 0x004fe20000001804 */
[----:B------:R-:W-:Y:S02]  /*ccca0*/  IMAD.MOV.U32 R13, RZ, RZ, R20 ;  /* 0x000000ffff0d7224 */ /* 0x000fe400078e0014 */
[----:B-1----:R-:W-:Y:S01]  /*cccb0*/  IMAD.MOV.U32 R26, RZ, RZ, R21 ;  /* 0x000000ffff1a7224 */ /* 0x002fe200078e0015 */
[----:B------:R-:W2:Y:S01]  /*cccc0*/  LDL.LU R20, [R1+0x4a0] ;  /* 0x0004a00001147983 */ /* 0x000ea20000300800 */
[----:B------:R-:W2:Y:S02]  /*cccd0*/  LDL.LU R21, [R1+0x4a4] ;  /* 0x0004a40001157983 */ /* 0x000ea40000300800 */
[----:B---3--:R0:W-:Y:S02]  /*ccce0*/  STL.64 [R1+0x54d0], R12 ;  /* 0x0054d00c01007387 */ /* 0x0081e40000100a00 */
[----:B------:R-:W-:-:S02]  /*cccf0*/  IMAD.MOV.U32 R22, RZ, RZ, R29 ;  /* 0x000000ffff167224 */ /* 0x000fc400078e001d */
[----:B------:R-:W-:Y:S01]  /*ccd00*/  IMAD.MOV.U32 R23, RZ, RZ, R28 ;  /* 0x000000ffff177224 */ /* 0x000fe200078e001c */
[----:B0-----:R-:W2:Y:S01]  /*ccd10*/  LDL.64 R12, [R1+0x70] ;  /* 0x00007000010c7983 */ /* 0x001ea20000100a00 */
[----:B------:R-:W-:Y:S11]  /*ccd20*/  STL [R1+0x5488], R26 ;  /* 0x0054881a01007387 */ /* 0x000ff60000100800 */
[----:B------:R-:W-:-:S02]  /*ccd30*/  IMAD.MOV.U32 R29, RZ, RZ, R6 ;  /* 0x000000ffff1d7224 */ /* 0x000fc400078e0006 */
[----:B------:R-:W-:Y:S01]  /*ccd40*/  IMAD.MOV.U32 R28, RZ, RZ, R7 ;  /* 0x000000ffff1c7224 */ /* 0x000fe200078e0007 */
[----:B----4-:R-:W-:Y:S01]  /*ccd50*/  STL.64 [R1+0x5480], R24 ;  /* 0x0054801801007387 */ /* 0x010fe20000100a00 */
[----:B------:R0:W-:Y:S03]  /*ccd60*/  STL.64 [R1+0x550], R4 ;  /* 0x0005500401007387 */ /* 0x0001e60000100a00 */
[----:B0-----:R-:W3:Y:S01]  /*ccd70*/  LDL.LU R4, [R1+0x8b0] ;  /* 0x0008b00001047983 */ /* 0x001ee20000300800 */
[----:B------:R-:W3:Y:S02]  /*ccd80*/  LDL.LU R5, [R1+0x8b4] ;  /* 0x0008b40001057983 */ /* 0x000ee40000300800 */
[----:B------:R-:W4:Y:S02]  /*ccd90*/  LDL.LU R6, [R1+0x8b8] ;  /* 0x0008b80001067983 */ /* 0x000f240000300800 */
[----:B------:R-:W4:Y:S02]  /*ccda0*/  LDL.LU R7, [R1+0x8bc] ;  /* 0x0008bc0001077983 */ /* 0x000f240000300800 */
[----:B----4-:R-:W-:Y:S01]  /*ccdb0*/  STL.64 [R1+0x54c0], R6 ;  /* 0x0054c00601007387 */ /* 0x010fe20000100a00 */
[----:B---3--:R0:W-:Y:S02]  /*ccdc0*/  STL.64 [R1+0x54b8], R4 ;  /* 0x0054b80401007387 */ /* 0x0081e40000100a00 */
[----:B------:R-:W3:Y:S01]  /*ccdd0*/  LDL.64 R8, [R1+0x40] ;  /* 0x0000400001087983 */ /* 0x000ee20000100a00 */
[----:B0-----:R-:W4:Y:S04]  /*ccde0*/  LDL R4, [R1+0x60] ;  /* 0x0000600001047983 */ /* 0x001f280000100800 */
[----:B------:R-:W4:Y:S04]  /*ccdf0*/  LDL R5, [R1+0x64] ;  /* 0x0000640001057983 */ /* 0x000f280000100800 */
[----:B---3--:R0:W-:Y:S04]  /*cce00*/  STL.64 [R1+0x54c8], R8 ;  /* 0x0054c80801007387 */ /* 0x0081e80000100a00 */
[----:B0-----:R-:W4:Y:S01]  /*cce10*/  LDL.LU R8, [R1+0x8c0] ;  /* 0x0008c00001087983 */ /* 0x001f220000300800 */
[----:B------:R-:W4:Y:S02]  /*cce20*/  LDL.LU R9, [R1+0x8c4] ;  /* 0x0008c40001097983 */ /* 0x000f240000300800 */
[----:B------:R-:W4:Y:S02]  /*cce30*/  LDL.LU R10, [R1+0x8c8] ;  /* 0x0008c800010a7983 */ /* 0x000f240000300800 */
[----:B------:R-:W4:Y:S01]  /*cce40*/  LDL.LU R11, [R1+0x8cc] ;  /* 0x0008cc00010b7983 */ /* 0x000f220000300800 */
[----:B------:R-:W3:Y:S04]  /*cce50*/  LDL.64 R24, [R1+0x20] ;  /* 0x0000200001187983 */ /* 0x000ee80000100a00 */
[----:B---3--:R0:W-:Y:S04]  /*cce60*/  STL.64 [R1+0x5490], R24 ;  /* 0x0054901801007387 */ /* 0x0081e80000100a00 */
[----:B0-----:R-:W3:Y:S01]  /*cce70*/  LDL.64 R24, [R1+0x30] ;  /* 0x0000300001187983 */ /* 0x001ee20000100a00 */
[----:B--2---:R-:W-:Y:S03]  /*cce80*/  HMMA.16816.F32 R20, R16, R12, R20 ;  /* 0x0000000c1014723c */ /* 0x004fe60000001814 */
[----:B---3--:R0:W-:Y:S04]  /*cce90*/  STL.64 [R1+0x54a8], R24 ;  /* 0x0054a81801007387 */ /* 0x0081e80000100a00 */
[----:B0-----:R-:W2:Y:S01]  /*ccea0*/  LDL.LU R24, [R1+0x8a0] ;  /* 0x0008a00001187983 */ /* 0x001ea20000300800 */
[----:B------:R-:W2:Y:S02]  /*cceb0*/  LDL.LU R25, [R1+0x8a4] ;  /* 0x0008a40001197983 */ /* 0x000ea40000300800 */
[----:B------:R-:W2:Y:S02]  /*ccec0*/  LDL.LU R26, [R1+0x8a8] ;  /* 0x0008a800011a7983 */ /* 0x000ea40000300800 */
[----:B------:R-:W2:Y:S01]  /*cced0*/  LDL.LU R27, [R1+0x8ac] ;  /* 0x0008ac00011b7983 */ /* 0x000ea20000300800 */
[----:B------:R0:W-:Y:S01]  /*ccee0*/  STL [R1+0x4dd0], R28 ;  /* 0x004dd01c01007387 */ /* 0x0001e20000100800 */
[----:B------:R1:W-:Y:S02]  /*ccef0*/  STL [R1+0x4dcc], R29 ;  /* 0x004dcc1d01007387 */ /* 0x0003e40000100800 */
[----:B0-----:R-:W-:-:S02]  /*ccf00*/  IMAD.MOV.U32 R28, RZ, RZ, R13 ;  /* 0x000000ffff1c7224 */ /* 0x001fc400078e000d */
[----:B-1----:R-:W-:Y:S02]  /*ccf10*/  IMAD.MOV.U32 R29, RZ, RZ, R12 ;  /* 0x000000ffff1d7224 */ /* 0x002fe400078e000c */
[----:B------:R-:W3:Y:S04]  /*ccf20*/  LDL.LU.64 R12, [R1+0x54d0] ;  /* 0x0054d000010c7983 */ /* 0x000ee80000300a00 */
[----:B------:R-:W-:Y:S02]  /*ccf30*/  IMAD.MOV.U32 R15, RZ, RZ, R21 ;  /* 0x000000ffff0f7224 */ /* 0x000fe400078e0015 */
[----:B------:R-:W-:Y:S02]  /*ccf40*/  IMAD.MOV.U32 R14, RZ, RZ, R20 ;  /* 0x000000ffff0e7224 */ /* 0x000fe400078e0014 */
[----:B------:R-:W-:Y:S02]  /*ccf50*/  STL.64 [R1+0x548], R22 ;  /* 0x0005481601007387 */ /* 0x000fe40000100a00 */
[----:B------:R-:W0:Y:S04]  /*ccf60*/  LDSM.16.MT88.4 R20, [R3+0x38100] ;  /* 0x038100000314783b */ /* 0x000e280000004200 */
[----:B------:R-:W-:Y:S01]  /*ccf70*/  STL [R1+0x4dd8], R15 ;  /* 0x004dd80f01007387 */ /* 0x000fe20000100800 */
[----:B------:R-:W-:Y:S01]  /*ccf80*/  STL [R1+0x4dd4], R14 ;  /* 0x004dd40e01007387 */ /* 0x000fe20000100800 */
[C---:B----4-:R-:W-:Y:S02]  /*ccf90*/  HMMA.16816.F32 R4, R16.reuse, R4, R8 ;  /* 0x000000041004723c */ /* 0x050fe40000001808 */
        /* <DEDUP_REMOVED lines=11> */
[----:B0-----:R-:W-:Y:S01]  /*cd050*/  STL.64 [R1+0x5320], R22 ;  /* 0x0053201601007387 */ /* 0x001fe20000100a00 */
[----:B------:R0:W-:Y:S03]  /*cd060*/  STL.64 [R1+0x5318], R20 ;  /* 0x0053181401007387 */ /* 0x0001e60000100a00 */
[----:B0-----:R-:W4:Y:S04]  /*cd070*/  LDL R20, [R1+0x50] ;  /* 0x0000500001147983 */ /* 0x001f280000100800 */
[----:B------:R-:W4:Y:S01]  /*cd080*/  LDL R21, [R1+0x54] ;  /* 0x0000540001157983 */ /* 0x000f220000100800 */
[----:B------:R-:W2:Y:S02]  /*cd090*/  LDL.LU.64 R8, [R1+0x54c8] ;  /* 0x0054c80001087983 */ /* 0x000ea40000300a00 */
[----:B------:R-:W-:Y:S02]  /*cd0a0*/  STL.64 [R1+0x8c0], R4 ;  /* 0x0008c00401007387 */ /* 0x000fe40000100a00 */
[----:B------:R0:W-:Y:S02]  /*cd0b0*/  STL.64 [R1+0x8c8], R6 ;  /* 0x0008c80601007387 */ /* 0x0001e40000100a00 */
[----:B0-----:R-:W4:Y:S01]  /*cd0c0*/  LDL.LU.64 R6, [R1+0x54c0] ;  /* 0x0054c00001067983 */ /* 0x001f220000300a00 */
[----:B------:R-:W4:Y:S01]  /*cd0d0*/  LDL.LU.64 R4, [R1+0x54b8] ;  /* 0x0054b80001047983 */ /* 0x000f220000300a00 */
[C---:B--2---:R-:W-:Y:S08]  /*cd0e0*/  HMMA.16816.F32 R24, R16.reuse, R8, R24 ;  /* 0x000000081018723c */ /* 0x044ff00000001818 */
[----:B----4-:R-:W-:Y:S11]  /*cd0f0*/  HMMA.16816.F32 R4, R16, R20, R4 ;  /* 0x000000141004723c */ /* 0x010ff60000001804 */
[----:B------:R-:W-:Y:S11]  /*cd100*/  @!UPT UIADD3 URZ, URZ, URZ, URZ ;  /* 0x0000003f3f3ff290 */ /* 0x000ff6000fffe03f */
[----:B------:R-:W-:Y:S01]  /*cd110*/  @!UPT UIADD3 URZ, URZ, URZ, URZ ;  /* 0x0000003f3f3ff290 */ /* 0x000fe2000fffe03f */
[----:B------:R0:W-:Y:S01]  /*cd120*/  STL.64 [R1+0x8b0], R4 ;  /* 0x0008b00401007387 */ /* 0x0001e20000100a00 */
[----:B------:R-:W-:Y:S03]  /*cd130*/  STL.64 [R1+0x8b8], R6 ;  /* 0x0008b80601007387 */ /* 0x000fe60000100a00 */
[----:B0-----:R-:W2:Y:S01]  /*cd140*/  LDL.64 R4, [R1+0x10] ;  /* 0x0000100001047983 */ /* 0x001ea20000100a00 */
[----:B------:R0:W-:Y:S02]  /*cd150*/  STL.64 [R1+0x53b8], R20 ;  /* 0x0053b81401007387 */ /* 0x0001e40000100a00 */
[----:B0-----:R-:W-:Y:S02]  /*cd160*/  IMAD.MOV.U32 R21, RZ, RZ, R8 ;  /* 0x000000ffff157224 */ /* 0x001fe400078e0008 */
[----:B------:R-:W-:Y:S02]  /*cd170*/  IMAD.MOV.U32 R20, RZ, RZ, R9 ;  /* 0x000000ffff147224 */ /* 0x000fe400078e0009 */
[----:B------:R-:W4:Y:S01]  /*cd180*/  LDL.LU.64 R8, [R1+0x54b0] ;  /* 0x0054b00001087983 */ /* 0x000f220000300a00 */
[----:B------:R0:W-:Y:S03]  /*cd190*/  STL.64 [R1+0x8a0], R24 ;  /* 0x0008a01801007387 */ /* 0x0001e60000100a00 */
[----:B0-----:R-:W3:Y:S01]  /*cd1a0*/  LDL.LU.64 R24, [R1+0x54a8] ;  /* 0x0054a80001187983 */ /* 0x001ee20000300a00 */
[----:B------:R-:W-:-:S02]  /*cd1b0*/  IMAD.MOV.U32 R10, RZ, RZ, R26 ;  /* 0x000000ffff0a7224 */ /* 0x000fc400078e001a */
[----:B------:R-:W-:-:S03]  /*cd1c0*/  IMAD.MOV.U32 R11, RZ, RZ, R27 ;  /* 0x000000ffff0b7224 */ /* 0x000fc600078e001b */
[----:B------:R0:W-:Y:S02]  /*cd1d0*/  STL [R1+0x4ddc], R10 ;  /* 0x004ddc0a01007387 */ /* 0x0001e40000100800 */
[----:B------:R-:W-:Y:S01]  /*cd1e0*/  STL [R1+0x4c10], R11 ;  /* 0x004c100b01007387 */ /* 0x000fe20000100800 */
[C---:B---3--:R-:W-:Y:S01]  /*cd1f0*/  HMMA.16816.F32 R12, R16.reuse, R24, R12 ;  /* 0x00000018100c723c */ /* 0x048fe2000000180c */
[----:B------:R-:W-:Y:S02]  /*cd200*/  IMAD.MOV.U32 R22, RZ, RZ, R24 ;  /* 0x000000ffff167224 */ /* 0x000fe400078e0018 */
[----:B0-----:R-:W-:Y:S11]  /*cd210*/  IMAD.MOV.U32 R10, RZ, RZ, R25 ;  /* 0x000000ffff0a7224 */ /* 0x001ff600078e0019 */
[----:B------:R-:W-:Y:S09]  /*cd220*/  @!UPT UIADD3 URZ, URZ, URZ, URZ ;  /* 0x0000003f3f3ff290 */ /* 0x000ff2000fffe03f */
        /* <DEDUP_REMOVED lines=11> */
[----:B------:R-:W2:Y:S01]  /*cd2e0*/  LDL.LU R26, [R1+0x5488] ;  /* 0x00548800011a7983 */ /* 0x000ea20000300800 */
[----:B---3--:R-:W-:Y:S01]  /*cd2f0*/  HMMA.16816.F32 R12, R16, R24, R12 ;  /* 0x00000018100c723c */ /* 0x008fe2000000180c */
[----:B------:R-:W-:-:S02]  /*cd300*/  IMAD.MOV.U32 R2, RZ, RZ, R24 ;  /* 0x000000ffff027224 */ /* 0x000fc400078e0018 */
[----:B------:R-:W-:Y:S02]  /*cd310*/  IMAD.MOV.U32 R0, RZ, RZ, R25 ;  /* 0x000000ffff007224 */ /* 0x000fe400078e0019 */
[----:B------:R-:W3:Y:S11]  /*cd320*/  LDL.LU.64 R24, [R1+0x5480] ;  /* 0x0054800001187983 */ /* 0x000ef60000300a00 */
[----:B------:R-:W-:Y:S08]  /*cd330*/  @!UPT UIADD3 URZ, URZ, URZ, URZ ;  /* 0x0000003f3f3ff290 */ /* 0x000ff0000fffe03f */
[----:B------:R-:W-:Y:S01]  /*cd340*/  IMAD.MOV.U32 R27, RZ, RZ, R15 ;  /* 0x000000ffff1b7224 */ /* 0x000fe200078e000f */
[----:B------:R-:W-:Y:S01]  /*cd350*/  STL [R1+0x884], R13 ;  /* 0x0008840d01007387 */ /* 0x000fe20000100800 */
[----:B------:R-:W-:Y:S02]  /*cd360*/  STL [R1+0x888], R14 ;  /* 0x0008880e01007387 */ /* 0x000fe40000100800 */
[----:B------:R-:W-:Y:S01]  /*cd370*/  IMAD.MOV.U32 R11, RZ, RZ, R12 ;  /* 0x000000ffff0b7224 */ /* 0x000fe200078e000c */
[----:B--2---:R-:W-:Y:S04]  /*cd380*/  STL.64 [R1+0x5458], R26 ;  /* 0x0054581a01007387 */ /* 0x004fe80000100a00 */
[----:B---3--:R0:W-:Y:S04]  /*cd390*/  STL.64 [R1+0x5450], R24 ;  /* 0x0054501801007387 */ /* 0x0081e80000100a00 */
[----:B0-----:R-:W2:Y:S01]  /*cd3a0*/  LDL.64 R24, [R1] ;  /* 0x0000000001187983 */ /* 0x001ea20000100a00 */
[----:B------:R-:W3:Y:S02]  /*cd3b0*/  LDL.LU R12, [R1+0x850] ;  /* 0x00085000010c7983 */ /* 0x000ee40000300800 */
[----:B------:R-:W3:Y:S02]  /*cd3c0*/  LDL.LU R13, [R1+0x854] ;  /* 0x00085400010d7983 */ /* 0x000ee40000300800 */
[----:B------:R-:W2:Y:S01]  /*cd3d0*/  LDL.LU R14, [R1+0x858] ;  /* 0x00085800010e7983 */ /* 0x000ea20000300800 */
[----:B------:R-:W2:Y:S01]  /*cd3e0*/  LDL.LU R15, [R1+0x85c] ;  /* 0x00085c00010f7983 */ /* 0x000ea20000300800 */
[----:B------:R-:W-:Y:S03]  /*cd3f0*/  HMMA.16816.F32 R20, R16, R4, R20 ;  /* 0x000000041014723c */ /* 0x000fe60000001814 */
[----:B--2---:R-:W-:Y:S01]  /*cd400*/  STL.64 [R1+0x5468], R14 ;  /* 0x0054680e01007387 */ /* 0x004fe20000100a00 */
[----:B---3--:R0:W-:Y:S03]  /*cd410*/  STL.64 [R1+0x5460], R12 ;  /* 0x0054600c01007387 */ /* 0x0081e60000100a00 */
[----:B0-----:R-:W2:Y:S01]  /*cd420*/  LDL.LU R12, [R1+0x860] ;  /* 0x00086000010c7983 */ /* 0x001ea20000300800 */
[----:B------:R-:W2:Y:S02]  /*cd430*/  LDL.LU R13, [R1+0x864] ;  /* 0x00086400010d7983 */ /* 0x000ea40000300800 */
[----:B------:R-:W2:Y:S02]  /*cd440*/  LDL.LU R14, [R1+0x868] ;  /* 0x00086800010e7983 */ /* 0x000ea40000300800 */
[----:B------:R-:W2:Y:S01]  /*cd450*/  LDL.LU R15, [R1+0x86c] ;  /* 0x00086c00010f7983 */ /* 0x000ea20000300800 */
[----:B------:R-:W-:Y:S10]  /*cd460*/  STL [R1+0x4de0], R11 ;  /* 0x004de00b01007387 */ /* 0x000ff40000100800 */
[----:B------:R-:W-:Y:S02]  /*cd470*/  STL.64 [R1+0x870], R20 ;  /* 0x0008701401007387 */ /* 0x000fe40000100a00 */
[----:B------:R0:W-:Y:S02]  /*cd480*/  STL.64 [R1+0x878], R22 ;  /* 0x0008781601007387 */ /* 0x0001e40000100a00 */
[----:B0-----:R-:W3:Y:S01]  /*cd490*/  LDL.LU R22, [R1+0x5478] ;  /* 0x0054780001167983 */ /* 0x001ee20000300800 */
[----:B------:R-:W2:Y:S02]  /*cd4a0*/  LDL.LU.64 R20, [R1+0x5470] ;  /* 0x0054700001147983 */ /* 0x000ea40000300a00 */
[----:B------:R-:W-:-:S05]  /*cd4b0*/  IMAD.MOV.U32 R11, RZ, RZ, R5 ;  /* 0x000000ffff0b7224 */ /* 0x000fca00078e0005 */
[----:B------:R-:W-:Y:S01]  /*cd4c0*/  STL.64 [R1+0x5438], R10 ;  /* 0x0054380a01007387 */ /* 0x000fe20000100a00 */
[----:B----4-:R0:W-:Y:S02]  /*cd4d0*/  STL.64 [R1+0x5430], R8 ;  /* 0x0054300801007387 */ /* 0x0101e40000100a00 */
[----:B------:R-:W-:Y:S01]  /*cd4e0*/  IMAD.MOV.U32 R23, RZ, RZ, R4 ;  /* 0x000000ffff177224 */ /* 0x000fe200078e0004 */
        /* <DEDUP_REMOVED lines=17> */
[----:B0-----:R-:W2:Y:S04]  /*cd600*/  LDL R20, [R1+0xb0] ;  /* 0x0000b00001147983 */ /* 0x001ea80000100800 */
[----:B------:R-:W2:Y:S11]  /*cd610*/  LDL R21, [R1+0xb4] ;  /* 0x0000b40001157983 */ /* 0x000eb60000100800 */
[----:B------:R-:W-:Y:S03]  /*cd620*/  @!UPT UIADD3 URZ, URZ, URZ, URZ ;  /* 0x0000003f3f3ff290 */ /* 0x000fe6000fffe03f */
[----:B------:R-:W-:Y:S02]  /*cd630*/  STL.64 [R1+0x860], R12 ;  /* 0x0008600c01007387 */ /* 0x000fe40000100a00 */
[----:B------:R0:W-:Y:S02]  /*cd640*/  STL.64 [R1+0x868], R14 ;  /* 0x0008680e01007387 */ /* 0x0001e40000100a00 */
[----:B------:R-:W-:Y:S02]  /*cd650*/  IMAD.MOV.U32 R23, RZ, RZ, R24 ;  /* 0x000000ffff177224 */ /* 0x000fe400078e0018 */
[----:B------:R-:W-:Y:S01]  /*cd660*/  IMAD.MOV.U32 R22, RZ, RZ, R25 ;  /* 0x000000ffff167224 */ /* 0x000fe200078e0019 */
[----:B0-----:R-:W3:Y:S01]  /*cd670*/  LDL.LU.64 R14, [R1+0x5468] ;  /* 0x00546800010e7983 */ /* 0x001ee20000300a00 */
[----:B------:R-:W3:Y:S02]  /*cd680*/  LDL.LU.64 R12, [R1+0x5460] ;  /* 0x00546000010c7983 */ /* 0x000ee40000300a00 */
[----:B------:R-:W2:Y:S02]  /*cd690*/  LDL.LU.64 R26, [R1+0x5458] ;  /* 0x00545800011a7983 */ /* 0x000ea40000300a00 */
[----:B------:R-:W3:Y:S01]  /*cd6a0*/  LDL.LU.64 R24, [R1+0x5450] ;  /* 0x0054500001187983 */ /* 0x000ee20000300a00 */
[----:B------:R-:W-:Y:S01]  /*cd6b0*/  STL.64 [R1+0x5418], R22 ;  /* 0x0054181601007387 */ /* 0x000fe20000100a00 */
[----:B---3--:R-:W-:Y:S03]  /*cd6c0*/  HMMA.16816.F32 R12, R16, R24, R12 ;  /* 0x00000018100c723c */ /* 0x008fe6000000180c */
[----:B--2---:R0:W-:Y:S04]  /*cd6d0*/  STL.64 [R1+0x5410], R20 ;  /* 0x0054101401007387 */ /* 0x0041e80000100a00 */
[----:B0-----:R-:W2:Y:S01]  /*cd6e0*/  LDL.LU R20, [R1+0x480] ;  /* 0x0004800001147983 */ /* 0x001ea20000300800 */
[----:B------:R-:W2:Y:S02]  /*cd6f0*/  LDL.LU R21, [R1+0x484] ;  /* 0x0004840001157983 */ /* 0x000ea40000300800 */
[----:B------:R-:W2:Y:S02]  /*cd700*/  LDL.LU R22, [R1+0x488] ;  /* 0x0004880001167983 */ /* 0x000ea40000300800 */
[----:B------:R-:W2:Y:S11]  /*cd710*/  LDL.LU R23, [R1+0x48c] ;  /* 0x00048c0001177983 */ /* 0x000eb60000300800 */
[----:B------:R0:W-:Y:S01]  /*cd720*/  STL.64 [R1+0x850], R12 ;  /* 0x0008500c01007387 */ /* 0x0001e20000100a00 */
[----:B------:R-:W-:Y:S03]  /*cd730*/  STL.64 [R1+0x858], R14 ;  /* 0x0008580e01007387 */ /* 0x000fe60000100a00 */
[----:B0-----:R-:W3:Y:S01]  /*cd740*/  LDL.LU.64 R12, [R1+0x5448] ;  /* 0x00544800010c7983 */ /* 0x001ee20000300a00 */
[----:B------:R-:W-:Y:S02]  /*cd750*/  STL [R1+0x5360], R27 ;  /* 0x0053601b01007387 */ /* 0x000fe40000100800 */
[----:B------:R3:W-:Y:S02]  /*cd760*/  STL.64 [R1+0x5358], R24 ;  /* 0x0053581801007387 */ /* 0x0007e40000100a00 */
[----:B---3--:R-:W-:-:S02]  /*cd770*/  IMAD.MOV.U32 R24, RZ, RZ, R13 ;  /* 0x000000ffff187224 */ /* 0x008fc400078e000d */
[----:B------:R-:W4:Y:S01]  /*cd780*/  LDL.LU R13, [R1+0x5440] ;  /* 0x00544000010d7983 */ /* 0x000f220000300800 */
[----:B------:R-:W-:-:S05]  /*cd790*/  IMAD.MOV.U32 R25, RZ, RZ, R26 ;  /* 0x000000ffff197224 */ /* 0x000fca00078e001a */
[----:B------:R0:W-:Y:S04]  /*cd7a0*/  STL.64 [R1+0x5408], R24 ;  /* 0x0054081801007387 */ /* 0x0001e80000100a00 */
        /* <DEDUP_REMOVED lines=12> */
[----:B0-----:R-:W3:Y:S04]  /*cd870*/  LDL R12, [R1+0xc0] ;  /* 0x0000c000010c7983 */ /* 0x001ee80000100800 */
[----:B------:R-:W3:Y:S01]  /*cd880*/  LDL R13, [R1+0xc4] ;  /* 0x0000c400010d7983 */ /* 0x000ee20000100800 */
        /* <DEDUP_REMOVED lines=11> */
[----:B---3--:R-:W-:Y:S03]  /*cd940*/  HMMA.16816.F32 R12, R4, R12, R20 ;  /* 0x0000000c040c723c */ /* 0x008fe60000001814 */
[----:B------:R-:W3:Y:S01]  /*cd950*/  LDL.LU.64 R22, [R1+0x5418] ;  /* 0x0054180001167983 */ /* 0x000ee20000300a00 */
[----:B------:R-:W2:Y:S11]  /*cd960*/  LDL.LU.64 R20, [R1+0x5410] ;  /* 0x0054100001147983 */ /* 0x000eb60000300a00 */
[----:B------:R-:W-:Y:S08]  /*cd970*/  @!UPT UIADD3 URZ, URZ, URZ, URZ ;  /* 0x0000003f3f3ff290 */ /* 0x000ff0000fffe03f */
        /* <DEDUP_REMOVED lines=8> */
[----:B---3--:R-:W-:-:S02]  /*cda00*/  IMAD.MOV.U32 R12, RZ, RZ, R23 ;  /* 0x000000ffff0c7224 */ /* 0x008fc400078e0017 */
[----:B------:R-:W-:Y:S02]  /*cda10*/  IMAD.MOV.U32 R13, RZ, RZ, R22 ;  /* 0x000000ffff0d7224 */ /* 0x000fe400078e0016 */
[C---:B------:R-:W-:Y:S03]  /*cda20*/  HMMA.16816.F32 R20, R4.reuse, R20, R24 ;  /* 0x000000140414723c */ /* 0x040fe60000001818 */
[----:B------:R0:W-:Y:S04]  /*cda30*/  STL.64 [R1+0x5368], R12 ;  /* 0x0053680c01007387 */ /* 0x0001e80000100a00 */
[----:B0-----:R-:W2:Y:S04]  /*cda40*/  LDL R12, [R1+0xa0] ;  /* 0x0000a000010c7983 */ /* 0x001ea80000100800 */
[----:B------:R-:W2:Y:S01]  /*cda50*/  LDL R13, [R1+0xa4] ;  /* 0x0000a400010d7983 */ /* 0x000ea20000100800 */
[----:B------:R-:W3:Y:S11]  /*cda60*/  LDL.LU.64 R24, [R1+0x5408] ;  /* 0x0054080001187983 */ /* 0x000ef60000300a00 */
[----:B------:R-:W-:Y:S01]  /*cda70*/  STL.64 [R1+0x510], R20 ;  /* 0x0005101401007387 */ /* 0x000fe20000100a00 */
[----:B------:R0:W-:Y:S03]  /*cda80*/  STL.64 [R1+0x518], R22 ;  /* 0x0005181601007387 */ /* 0x0001e60000100a00 */
[----:B0-----:R-:W2:Y:S01]  /*cda90*/  LDL.LU.64 R22, [R1+0x5400] ;  /* 0x0054000001167983 */ /* 0x001ea20000300a00 */
[----:B------:R-:W2:Y:S02]  /*cdaa0*/  LDL.LU.64 R20, [R1+0x53f8] ;  /* 0x0053f80001147983 */ /* 0x000ea40000300a00 */
[C---:B--2---:R-:W-:Y:S01]  /*cdab0*/  HMMA.16816.F32 R12, R4.reuse, R12, R20 ;  /* 0x0000000c040c723c */ /* 0x044fe20000001814 */
[----:B------:R-:W2:Y:S01]  /*cdac0*/  LDL.LU.64 R22, [R1+0x53f0] ;  /* 0x0053f00001167983 */ /* 0x000ea20000300a00 */
[----:B------:R-:W2:Y:S11]  /*cdad0*/  LDL.LU.64 R20, [R1+0x53e8] ;  /* 0x0053e80001147983 */ /* 0x000eb60000300a00 */
[----:B------:R-:W-:Y:S10]  /*cdae0*/  @!UPT UIADD3 URZ, URZ, URZ, URZ ;  /* 0x0000003f3f3ff290 */ /* 0x000ff4000fffe03f */
[----:B------:R-:W-:Y:S01]  /*cdaf0*/  STL.64 [R1+0x500], R12 ;  /* 0x0005000c01007387 */ /* 0x000fe20000100a00 */
[----:B------:R3:W-:Y:S02]  /*cdb00*/  STL.64 [R1+0x508], R14 ;  /* 0x0005080e01007387 */ /* 0x0007e40000100a00 */
[----:B---3--:R-:W-:Y:S07]  /*cdb10*/  HMMA.16816.F32 R12, R4, R24, R16 ;  /* 0x00000018040c723c */ /* 0x008fee0000001810 */
[----:B----4-:R-:W-:Y:S11]  /*cdb20*/  IMAD.MOV.U32 R25, RZ, RZ, R11 ;  /* 0x000000ffff197224 */ /* 0x010ff600078e000b */
[----:B------:R-:W-:Y:S05]  /*cdb30*/  @!UPT UIADD3 URZ, URZ, URZ, URZ ;  /* 0x0000003f3f3ff290 */ /* 0x000fea000fffe03f */
[----:B------:R-:W-:Y:S01]  /*cdb40*/  STL.64 [R1+0x4f0], R12 ;  /* 0x0004f00c01007387 */ /* 0x000fe20000100a00 */
[----:B------:R-:W-:Y:S02]  /*cdb50*/  STL.64 [R1+0x4f8], R14 ;  /* 0x0004f80e01007387 */ /* 0x000fe40000100a00 */
[----:B--2---:R-:W-:-:S05]  /*cdb60*/  IMAD.MOV.U32 R24, RZ, RZ, R23 ;  /* 0x000000ffff187224 */ /* 0x004fca00078e0017 */
[----:B------:R0:W-:Y:S04]  /*cdb70*/  STL.64 [R1+0x5370], R24 ;  /* 0x0053701801007387 */ /* 0x0001e80000100a00 */
        /* <DEDUP_REMOVED lines=8> */
[----:B------:R1:W-:Y:S02]  /*cdc00*/  STL.64 [R1+0x53d0], R16 ;  /* 0x0053d01001007387 */ /* 0x0003e40000100a00 */
[----:B------:R-:W2:Y:S01]  /*cdc10*/  LDL.LU R8, [R1+0x430] ;  /* 0x0004300001087983 */ /* 0x000ea20000300800 */
[----:B------:R-:W2:Y:S01]  /*cdc20*/  LDL.LU R9, [R1+0x434] ;  /* 0x0004340001097983 */ /* 0x000ea20000300800 */
[----:B0-----:R-:W-:-:S03]  /*cdc30*/  IMAD.MOV.U32 R25, RZ, RZ, R10 ;  /* 0x000000ffff197224 */ /* 0x001fc600078e000a */
[----:B------:R-:W3:Y:S01]  /*cdc40*/  LDL.LU R10, [R1+0x438] ;  /* 0x00043800010a7983 */ /* 0x000ee20000300800 */
[----:B------:R-:W3:Y:S02]  /*cdc50*/  LDL.LU R11, [R1+0x43c] ;  /* 0x00043c00010b7983 */ /* 0x000ee40000300800 */
[----:B------:R-:W-:Y:S01]  /*cdc60*/  IMAD.MOV.U32 R24, RZ, RZ, R22 ;  /* 0x000000ffff187224 */ /* 0x000fe200078e0016 */
[----:B---3--:R-:W-:Y:S01]  /*cdc70*/  STL.64 [R1+0x53e0], R10 ;  /* 0x0053e00a01007387 */ /* 0x008fe20000100a00 */
[----:B--2---:R0:W-:Y:S02]  /*cdc80*/  STL.64 [R1+0x53d8], R8 ;  /* 0x0053d80801007387 */ /* 0x0041e40000100a00 */
[----:B-1----:R-:W2:Y:S02]  /*cdc90*/  LDL R16, [R1+0x80] ;  /* 0x0000800001107983 */ /* 0x002ea40000100800 */
[----:B------:R-:W2:Y:S01]  /*cdca0*/  LDL R17, [R1+0x84] ;  /* 0x0000840001117983 */ /* 0x000ea20000100800 */
[----:B0-----:R-:W2:Y:S01]  /*cdcb0*/  LDL.LU R8, [R1+0x440] ;  /* 0x0004400001087983 */ /* 0x001ea20000300800 */
[----:B------:R-:W2:Y:S02]  /*cdcc0*/  LDL.LU R9, [R1+0x444] ;  /* 0x0004440001097983 */ /* 0x000ea40000300800 */
[----:B------:R-:W2:Y:S02]  /*cdcd0*/  LDL.LU R10, [R1+0x448] ;  /* 0x00044800010a7983 */ /* 0x000ea40000300800 */
[----:B------:R-:W2:Y:S01]  /*cdce0*/  LDL.LU R11, [R1+0x44c] ;  /* 0x00044c00010b7983 */ /* 0x000ea20000300800 */
[----:B------:R0:W-:Y:S01]  /*cdcf0*/  STL.64 [R1+0x5398], R24 ;  /* 0x0053981801007387 */ /* 0x0001e20000100a00 */
[----:B------:R-:W3:Y:S02]  /*cdd00*/  LDL.LU R12, [R1+0x7e0] ;  /* 0x0007e000010c7983 */ /* 0x000ee40000300800 */
[----:B------:R-:W3:Y:S02]  /*cdd10*/  LDL.LU R13, [R1+0x7e4] ;  /* 0x0007e400010d7983 */ /* 0x000ee40000300800 */
[----:B------:R-:W4:Y:S01]  /*cdd20*/  LDL.LU R14, [R1+0x7e8] ;  /* 0x0007e800010e7983 */ /* 0x000f220000300800 */
[----:B------:R-:W4:Y:S01]  /*cdd30*/  LDL.LU R15, [R1+0x7ec] ;  /* 0x0007ec00010f7983 */ /* 0x000f220000300800 */
[----:B0-----:R-:W-:-:S02]  /*cdd40*/  IMAD.MOV.U32 R24, RZ, RZ, R21 ;  /* 0x000000ffff187224 */ /* 0x001fc400078e0015 */
[----:B------:R-:W-:Y:S02]  /*cdd50*/  IMAD.MOV.U32 R25, RZ, RZ, R20 ;  /* 0x000000ffff197224 */ /* 0x000fe400078e0014 */
[----:B------:R-:W2:Y:S03]  /*cdd60*/  LDL.64 R20, [R1+0x60] ;  /* 0x0000600001147983 */ /* 0x000ea60000100a00 */
        /* <DEDUP_REMOVED lines=24> */
[----:B------:R-:W4:Y:S01]  /*cdef0*/  LDL.LU.64 R10, [R1+0x53e0] ;  /* 0x0053e000010a7983 */ /* 0x000f220000300a00 */
[----:B------:R-:W4:Y:S11]  /*cdf00*/  LDL.LU.64 R8, [R1+0x53d8] ;  /* 0x0053d80001087983 */ /* 0x000f360000300a00 */
[----:B------:R0:W-:Y:S02]  /*cdf10*/  STL.64 [R1+0x4e0], R16 ;  /* 0x0004e01001007387 */ /* 0x0001e40000100a00 */
[----:B------:R4:W-:Y:S01]  /*cdf20*/  STL.64 [R1+0x4e8], R18 ;  /* 0x0004e81201007387 */ /* 0x0009e20000100a00 */
[----:B0-----:R-:W4:Y:S02]  /*cdf30*/  LDL.LU.64 R16, [R1+0x53d0] ;  /* 0x0053d00001107983 */ /* 0x001f240000300a00 */
[C---:B----4-:R-:W-:Y:S02]  /*cdf40*/  HMMA.16816.F32 R16, R4.reuse, R16, R8 ;  /* 0x000000100410723c */ /* 0x050fe40000001808 */
[----:B------:R-:W4:Y:S11]  /*cdf50*/  LDL.LU R8, [R1+0x7b0] ;  /* 0x0007b00001087983 */ /* 0x000f360000300800 */
[----:B------:R-:W-:Y:S10]  /*cdf60*/  @!UPT UIADD3 URZ, URZ, URZ, URZ ;  /* 0x0000003f3f3ff290 */ /* 0x000ff4000fffe03f */
[----:B------:R-:W-:Y:S01]  /*cdf70*/  STL.64 [R1+0x4d0], R16 ;  /* 0x0004d01001007387 */ /* 0x000fe20000100a00 */
[----:B------:R-:W-:Y:S02]  /*cdf80*/  STL.64 [R1+0x4d8], R18 ;  /* 0x0004d81201007387 */ /* 0x000fe40000100a00 */
[----:B------:R-:W4:Y:S02]  /*cdf90*/  LDL.LU R9, [R1+0x7b4] ;  /* 0x0007b40001097983 */ /* 0x000f240000300800 */
[----:B------:R-:W3:Y:S01]  /*cdfa0*/  LDL.LU R10, [R1+0x7b8] ;  /* 0x0007b800010a7983 */ /* 0x000ee20000300800 */
[----:B------:R-:W3:Y:S04]  /*cdfb0*/  LDL.LU R11, [R1+0x7bc] ;  /* 0x0007bc00010b7983 */ /* 0x000ee80000300800 */
[----:B------:R-:W0:Y:S01]  /*cdfc0*/  LDSM.16.MT88.4 R16, [R3+0x38180] ;  /* 0x038180000310783b */ /* 0x000e220000004200 */
[----:B--2---:R-:W-:Y:S03]  /*cdfd0*/  HMMA.16816.F32 R24, R4, R20, R24 ;  /* 0x000000140418723c */ /* 0x004fe60000001818 */
[----:B---3--:R-:W-:Y:S01]  /*cdfe0*/  STL.64 [R1+0x5350], R10 ;  /* 0x0053500a01007387 */ /* 0x008fe20000100a00 */
[----:B----4-:R1:W-:Y:S03]  /*cdff0*/  STL.64 [R1+0x5348], R8 ;  /* 0x0053480801007387 */ /* 0x0103e60000100a00 */
[----:B-1----:R-:W2:Y:S01]  /*ce000*/  LDL.LU R8, [R1+0x7d0] ;  /* 0x0007d00001087983 */ /* 0x002ea20000300800 */
[----:B------:R-:W2:Y:S02]  /*ce010*/  LDL.LU R9, [R1+0x7d4] ;  /* 0x0007d40001097983 */ /* 0x000ea40000300800 */
[----:B------:R-:W2:Y:S02]  /*ce020*/  LDL.LU R10, [R1+0x7d8] ;  /* 0x0007d800010a7983 */ /* 0x000ea40000300800 */
[----:B------:R-:W2:Y:S01]  /*ce030*/  LDL.LU R11, [R1+0x7dc] ;  /* 0x0007dc00010b7983 */ /* 0x000ea20000300800 */
[----:B0-----:R-:W-:Y:S01]  /*ce040*/  STL.64 [R1+0x5238], R18 ;  /* 0x0052381201007387 */ /* 0x001fe20000100a00 */
[----:B------:R0:W-:Y:S09]  /*ce050*/  STL.64 [R1+0x5230], R16 ;  /* 0x0052301001007387 */ /* 0x0001f20000100a00 */
[----:B------:R-:W-:Y:S02]  /*ce060*/  STL.64 [R1+0x830], R24 ;  /* 0x0008301801007387 */ /* 0x000fe40000100a00 */
[----:B------:R1:W-:Y:S02]  /*ce070*/  STL.64 [R1+0x838], R26 ;  /* 0x0008381a01007387 */ /* 0x0003e40000100a00 */
[----:B0-----:R-:W-:-:S02]  /*ce080*/  IMAD.MOV.U32 R16, RZ, RZ, R2 ;  /* 0x000000ffff107224 */ /* 0x001fc400078e0002 */
[----:B------:R-:W-:Y:S01]  /*ce090*/  IMAD.MOV.U32 R17, RZ, RZ, R0 ;  /* 0x000000ffff117224 */ /* 0x000fe200078e0000 */
[----:B-1----:R-:W3:Y:S01]  /*ce0a0*/  LDL.LU.64 R26, [R1+0x53c8] ;  /* 0x0053c800011a7983 */ /* 0x002ee20000300a00 */
[----:B------:R-:W3:Y:S02]  /*ce0b0*/  LDL.LU.64 R24, [R1+0x53c0] ;  /* 0x0053c00001187983 */ /* 0x000ee40000300a00 */
[----:B------:R-:W-:Y:S02]  /*ce0c0*/  IMAD.MOV.U32 R2, RZ, RZ, R20 ;  /* 0x000000ffff027224 */ /* 0x000fe400078e0014 */
[----:B------:R-:W-:Y:S02]  /*ce0d0*/  IMAD.MOV.U32 R0, RZ, RZ, R21 ;  /* 0x000000ffff007224 */ /* 0x000fe400078e0015 */
[----:B------:R-:W3:Y:S02]  /*ce0e0*/  LDL.LU.64 R20, [R1+0x53b8] ;  /* 0x0053b80001147983 */ /* 0x000ee40000300a00 */
[C---:B---3--:R-:W-:Y:S02]  /*ce0f0*/  HMMA.16816.F32 R20, R4.reuse, R20, R24 ;  /* 0x000000140414723c */ /* 0x048fe40000001818 */
[----:B------:R-:W3:Y:S11]  /*ce100*/  LDL.LU.64 R24, [R1+0x53b0] ;  /* 0x0053b00001187983 */ /* 0x000ef60000300a00 */
[----:B------:R-:W-:Y:S10]  /*ce110*/  @!UPT UIADD3 URZ, URZ, URZ, URZ ;  /* 0x0000003f3f3ff290 */ /* 0x000ff4000fffe03f */
        /* <DEDUP_REMOVED lines=31> */
[----:B------:R-:W3:Y:S11]  /*ce310*/  LDL.LU.64 R12, [R1+0x5368] ;  /* 0x00536800010c7983 */ /* 0x000ef60000300a00 */
[----:B------:R-:W-:Y:S11]  /*ce320*/  @!UPT UIADD3 URZ, URZ, URZ, URZ ;  /* 0x0000003f3f3ff290 */ /* 0x000ff6000fffe03f */
[----:B------:R-:W-:Y:S01]  /*ce330*/  STL.64 [R1+0x7e0], R24 ;  /* 0x0007e01801007387 */ /* 0x000fe20000100a00 */
[----:B------:R0:W-:Y:S02]  /*ce340*/  STL [R1+0x7e8], R26 ;  /* 0x0007e81a01007387 */ /* 0x0001e40000100800 */
[----:B0-----:R-:W-:Y:S02]  /*ce350*/  IMAD.MOV.U32 R26, RZ, RZ, R27 ;  /* 0x000000ffff1a7224 */ /* 0x001fe400078e001b */
[----:B------:R-:W2:Y:S01]  /*ce360*/  LDL.LU R27, [R1+0x5360] ;  /* 0x00536000011b7983 */ /* 0x000ea20000300800 */
[----:B------:R-:W2:Y:S01]  /*ce370*/  LDL.LU.64 R24, [R1+0x5358] ;  /* 0x0053580001187983 */ /* 0x000ea20000300a00 */
        /* <DEDUP_REMOVED lines=12> */
[----:B------:R-:W-:Y:S03]  /*ce440*/  STL.64 [R1+0x7c8], R14 ;  /* 0x0007c80e01007387 */ /* 0x000fe60000100a00 */
[----:B0-----:R-:W3:Y:S01]  /*ce450*/  LDL.LU.64 R12, [R1+0x5330] ;  /* 0x00533000010c7983 */ /* 0x001ee20000300a00 */
        /* <DEDUP_REMOVED lines=11> */
[----:B0-----:R-:W2:Y:S04]  /*ce510*/  LDL.64 R24, [R1+0xb0] ;  /* 0x0000b00001187983 */ /* 0x001ea80000100a00 */
[----:B--2---:R0:W-:Y:S04]  /*ce520*/  STL.64 [R1+0x5310], R24 ;  /* 0x0053101801007387 */ /* 0x0041e80000100a00 */
[----:B0-----:R-:W2:Y:S10]  /*ce530*/  LDL.64 R24, [R1+0xc0] ;  /* 0x0000c00001187983 */ /* 0x001eb40000100a00 */
[----:B------:R0:W-:Y:S02]  /*ce540*/  STL.64 [R1+0x7b0], R8 ;  /* 0x0007b00801007387 */ /* 0x0001e40000100a00 */
[----:B------:R-:W-:Y:S01]  /*ce550*/  STL.64 [R1+0x7b8], R10 ;  /* 0x0007b80a01007387 */ /* 0x000fe20000100a00 */
[----:B0-----:R-:W4:Y:S01]  /*ce560*/  LDL.LU.64 R8, [R1+0x5328] ;  /* 0x0053280001087983 */ /* 0x001f220000300a00 */
[----:B------:R0:W-:Y:S03]  /*ce570*/  STL.64 [R1+0x5280], R12 ;  /* 0x0052800c01007387 */ /* 0x0001e60000100a00 */
[----:B0-----:R-:W3:Y:S01]  /*ce580*/  LDL.LU R12, [R1+0x3d0] ;  /* 0x0003d000010c7983 */ /* 0x001ee20000300800 */
[----:B------:R-:W3:Y:S02]  /*ce590*/  LDL.LU R13, [R1+0x3d4] ;  /* 0x0003d400010d7983 */ /* 0x000ee40000300800 */
[----:B------:R-:W3:Y:S02]  /*ce5a0*/  LDL.LU R14, [R1+0x3d8] ;  /* 0x0003d800010e7983 */ /* 0x000ee40000300800 */
[----:B------:R-:W3:Y:S01]  /*ce5b0*/  LDL.LU R15, [R1+0x3dc] ;  /* 0x0003dc00010f7983 */ /* 0x000ee20000300800 */
[----:B----4-:R-:W-:Y:S01]  /*ce5c0*/  HMMA.16816.F32 R4, R4, R8, R20 ;  /* 0x000000080404723c */ /* 0x010fe20000001814 */
[----:B------:R-:W2:Y:S01]  /*ce5d0*/  LDL.LU.64 R22, [R1+0x5320] ;  /* 0x0053200001167983 */ /* 0x000ea20000300a00 */
[----:B------:R-:W2:Y:S11]  /*ce5e0*/  LDL.LU.64 R20, [R1+0x5318] ;  /* 0x0053180001147983 */ /* 0x000eb60000300a00 */
[----:B------:R-:W-:Y:S10]  /*ce5f0*/  @!UPT UIADD3 URZ, URZ, URZ, URZ ;  /* 0x0000003f3f3ff290 */ /* 0x000ff4000fffe03f */
[----:B------:R0:W-:Y:S01]  /*ce600*/  STL.64 [R1+0x4c0], R4 ;  /* 0x0004c00401007387 */ /* 0x0001e20000100a00 */
[----:B------:R-:W-:Y:S03]  /*ce610*/  STL.64 [R1+0x4c8], R6 ;  /* 0x0004c80601007387 */ /* 0x000fe60000100a00 */
[----:B0-----:R-:W4:Y:S01]  /*ce620*/  LDL.64 R4, [R1+0x90] ;  /* 0x0000900001047983 */ /* 0x001f220000100a00 */
[----:B------:R0:W-:Y:S02]  /*ce630*/  STL [R1+0x5244], R8 ;  /* 0x0052440801007387 */ /* 0x0001e40000100800 */
[----:B------:R1:W-:Y:S01]  /*ce640*/  STL [R1+0x5240], R9 ;  /* 0x0052400901007387 */ /* 0x0003e20000100800 */
[----:B0-----:R-:W4:Y:S01]  /*ce650*/  LDL.LU R8, [R1+0x3e0] ;  /* 0x0003e00001087983 */ /* 0x001f220000300800 */
[----:B-1----:R-:W4:Y:S02]  /*ce660*/  LDL.LU R9, [R1+0x3e4] ;  /* 0x0003e40001097983 */ /* 0x002f240000300800 */
[----:B------:R-:W4:Y:S02]  /*ce670*/  LDL.LU R10, [R1+0x3e8] ;  /* 0x0003e800010a7983 */ /* 0x000f240000300800 */
[----:B------:R-:W4:Y:S01]  /*ce680*/  LDL.LU R11, [R1+0x3ec] ;  /* 0x0003ec00010b7983 */ /* 0x000f220000300800 */
        /* <DEDUP_REMOVED lines=8> */
[----:B------:R0:W-:Y:S02]  /*ce710*/  STL [R1+0x524c], R16 ;  /* 0x00524c1001007387 */ /* 0x0001e40000100800 */
[----:B------:R1:W-:Y:S01]  /*ce720*/  STL [R1+0x5248], R17 ;  /* 0x0052481101007387 */ /* 0x0003e20000100800 */
[----:B0-----:R-:W2:Y:S01]  /*ce730*/  LDL.LU R16, [R1+0x400] ;  /* 0x0004000001107983 */ /* 0x001ea20000300800 */
[----:B-1----:R-:W2:Y:S02]  /*ce740*/  LDL.LU R17, [R1+0x404] ;  /* 0x0004040001117983 */ /* 0x002ea40000300800 */
[----:B------:R-:W2:Y:S02]  /*ce750*/  LDL.LU R18, [R1+0x408] ;  /* 0x0004080001127983 */ /* 0x000ea40000300800 */
[----:B------:R-:W2:Y:S02]  /*ce760*/  LDL.LU R19, [R1+0x40c] ;  /* 0x00040c0001137983 */ /* 0x000ea40000300800 */
[C---:B--2---:R-:W-:Y:S11]  /*ce770*/  HMMA.16816.F32 R16, R20.reuse, R24, R16 ;  /* 0x000000181410723c */ /* 0x044ff60000001810 */
[----:B------:R-:W-:Y:S11]  /*ce780*/  @!UPT UIADD3 URZ, URZ, URZ, URZ ;  /* 0x0000003f3f3ff290 */ /* 0x000ff6000fffe03f */
[----:B------:R-:W-:Y:S01]  /*ce790*/  @!UPT UIADD3 URZ, URZ, URZ, URZ ;  /* 0x0000003f3f3ff290 */ /* 0x000fe2000fffe03f */
[----:B------:R-:W-:Y:S01]  /*ce7a0*/  STL.64 [R1+0x4a0], R16 ;  /* 0x0004a01001007387 */ /* 0x000fe20000100a00 */
[----:B------:R0:W-:Y:S02]  /*ce7b0*/  STL.64 [R1+0x4a8], R18 ;  /* 0x0004a81201007387 */ /* 0x0001e40000100a00 */
[----:B------:R-:W2:Y:S02]  /*ce7c0*/  LDL.LU.64 R26, [R1+0x5308] ;  /* 0x00530800011a7983 */ /* 0x000ea40000300a00 */
[----:B0-----:R-:W-:Y:S02]  /*ce7d0*/  IMAD.MOV.U32 R18, RZ, RZ, R25 ;  /* 0x000000ffff127224 */ /* 0x001fe400078e0019 */
[----:B------:R-:W-:Y:S02]  /*ce7e0*/  IMAD.MOV.U32 R19, RZ, RZ, R24 ;  /* 0x000000ffff137224 */ /* 0x000fe400078e0018 */
[----:B------:R-:W2:Y:S01]  /*ce7f0*/  LDL.LU.64 R24, [R1+0x5300] ;  /* 0x0053000001187983 */ /* 0x000ea20000300a00 */
[----:B------:R-:W-:Y:S02]  /*ce800*/  STL [R1+0x5254], R18 ;  /* 0x0052541201007387 */ /* 0x000fe40000100800 */
[----:B------:R-:W-:Y:S02]  /*ce810*/  STL [R1+0x5250], R19 ;  /* 0x0052501301007387 */ /* 0x000fe40000100800 */
[----:B------:R-:W2:Y:S02]  /*ce820*/  LDL.64 R16, [R1+0xa0] ;  /* 0x0000a00001107983 */ /* 0x000ea40000100a00 */
        /* <DEDUP_REMOVED lines=8> */
[----:B----4-:R-:W-:Y:S07]  /*ce8b0*/  HMMA.16816.F32 R16, R20, R4, R8 ;  /* 0x000000041410723c */ /* 0x010fee0000001808 */
[----:B------:R-:W-:-:S02]  /*ce8c0*/  IMAD.MOV.U32 R8, RZ, RZ, R4 ;  /* 0x000000ffff087224 */ /* 0x000fc400078e0004 */
[----:B------:R-:W-:Y:S01]  /*ce8d0*/  IMAD.MOV.U32 R9, RZ, RZ, R5 ;  /* 0x000000ffff097224 */ /* 0x000fe200078e0005 */
[----:B------:R-:W-:Y:S01]  /*ce8e0*/  STL [R1+0x525c], R28 ;  /* 0x00525c1c01007387 */ /* 0x000fe20000100800 */
[----:B------:R-:W-:Y:S11]  /*ce8f0*/  STL [R1+0x5258], R29 ;  /* 0x0052581d01007387 */ /* 0x000ff60000100800 */
[----:B------:R-:W-:Y:S01]  /*ce900*/  @!UPT UIADD3 URZ, URZ, URZ, URZ ;  /* 0x0000003f3f3ff290 */ /* 0x000fe2000fffe03f */
[----:B------:R0:W-:Y:S01]  /*ce910*/  STL.64 [R1+0x480], R16 ;  /* 0x0004801001007387 */ /* 0x0001e20000100a00 */
[----:B------:R-:W-:Y:S02]  /*ce920*/  STL.64 [R1+0x488], R18 ;  /* 0x0004881201007387 */ /* 0x000fe40000100a00 */
[----:B------:R-:W-:Y:S01]  /*ce930*/  STL.64 [R1+0x52f0], R8 ;  /* 0x0052f00801007387 */ /* 0x000fe20000100a00 */
[C---:B---3--:R-:W-:Y:S01]  /*ce940*/  HMMA.16816.F32 R4, R20.reuse, R24, R12 ;  /* 0x000000181404723c */ /* 0x048fe2000000180c */
[----:B0-----:R-:W-:Y:S02]  /*ce950*/  IMAD.MOV.U32 R16, RZ, RZ, R24 ;  /* 0x000000ffff107224 */ /* 0x001fe400078e0018 */
[----:B------:R-:W-:Y:S11]  /*ce960*/  IMAD.MOV.U32 R17, RZ, RZ, R25 ;  /* 0x000000ffff117224 */ /* 0x000ff600078e0019 */
[----:B------:R-:W-:Y:S09]  /*ce970*/  @!UPT UIADD3 URZ, URZ, URZ, URZ ;  /* 0x0000003f3f3ff290 */ /* 0x000ff2000fffe03f */
[----:B------:R-:W-:Y:S01]  /*ce980*/  STL.64 [R1+0x470], R4 ;  /* 0x0004700401007387 */ /* 0x000fe20000100a00 */
[----:B------:R-:W-:Y:S02]  /*ce990*/  STL.64 [R1+0x478], R6 ;  /* 0x0004780601007387 */ /* 0x000fe40000100a00 */
[----:B------:R0:W-:Y:S02]  /*ce9a0*/  STL.64 [R1+0x52c0], R16 ;  /* 0x0052c01001007387 */ /* 0x0001e40000100a00 */
[----:B------:R-:W2:Y:S01]  /*ce9b0*/  LDL.LU R12, [R1+0x740] ;  /* 0x00074000010c7983 */ /* 0x000ea20000300800 */
[----:B------:R-:W2:Y:S01]  /*ce9c0*/  LDL.LU R13, [R1+0x744] ;  /* 0x00074400010d7983 */ /* 0x000ea20000300800 */
[----:B------:R-:W3:Y:S02]  /*ce9d0*/  LDL.LU R14, [R1+0x748] ;  /* 0x00074800010e7983 */ /* 0x000ee40000300800 */
[----:B------:R-:W3:Y:S01]  /*ce9e0*/  LDL.LU R15, [R1+0x74c] ;  /* 0x00074c00010f7983 */ /* 0x000ee20000300800 */
[----:B0-----:R-:W4:Y:S01]  /*ce9f0*/  LDL.LU R16, [R1+0x770] ;  /* 0x0007700001107983 */ /* 0x001f220000300800 */
[----:B------:R-:W4:Y:S02]  /*cea00*/  LDL.LU R17, [R1+0x774] ;  /* 0x0007740001117983 */ /* 0x000f240000300800 */
        /* <DEDUP_REMOVED lines=8> */
[----:B----4-:R0:W-:Y:S03]  /*cea90*/  STL.64 [R1+0x52c8], R16 ;  /* 0x0052c81001007387 */ /* 0x0101e60000100a00 */
[----:B0-----:R-:W2:Y:S04]  /*ceaa0*/  LDL.64 R16, [R1+0x40] ;  /* 0x0000400001107983 */ /* 0x001ea80000100a00 */
        /* <DEDUP_REMOVED lines=11> */
[----:B0-----:R-:W3:Y:S04]  /*ceb60*/  LDL.64 R12, [R1+0x20] ;  /* 0x00002000010c7983 */ /* 0x001ee80000100a00 */
[----:B---3--:R0:W-:Y:S04]  /*ceb70*/  STL.64 [R1+0x52b8], R12 ;  /* 0x0052b80c01007387 */ /* 0x0081e80000100a00 */
[----:B0-----:R-:W3:Y:S04]  /*ceb80*/  LDL.64 R12, [R1+0x30] ;  /* 0x00003000010c7983 */ /* 0x001ee80000100a00 */
[----:B---3--:R0:W-:Y:S04]  /*ceb90*/  STL.64 [R1+0x52d8], R12 ;  /* 0x0052d80c01007387 */ /* 0x0081e80000100a00 */
[----:B0-----:R-:W3:Y:S01]  /*ceba0*/  LDL.LU R12, [R1+0x780] ;  /* 0x00078000010c7983 */ /* 0x001ee20000300800 */
[----:B------:R-:W3:Y:S02]  /*cebb0*/  LDL.LU R13, [R1+0x784] ;  /* 0x00078400010d7983 */ /* 0x000ee40000300800 */
[----:B------:R-:W3:Y:S02]  /*cebc0*/  LDL.LU R14, [R1+0x788] ;  /* 0x00078800010e7983 */ /* 0x000ee40000300800 */
[----:B------:R-:W3:Y:S01]  /*cebd0*/  LDL.LU R15, [R1+0x78c] ;  /* 0x00078c00010f7983 */ /* 0x000ee20000300800 */
[----:B------:R-:W4:Y:S01]  /*cebe0*/  LDL.64 R24, [R1] ;  /* 0x0000000001187983 */ /* 0x000f220000100a00 */
[----:B------:R-:W-:Y:S03]  /*cebf0*/  HMMA.16816.F32 R8, R20, R4, R8 ;  /* 0x000000041408723c */ /* 0x000fe60000001808 */
        /* <DEDUP_REMOVED lines=11> */
[----:B------:R0:W-:Y:S01]  /*cecb0*/  STL.64 [R1+0x460], R8 ;  /* 0x0004600801007387 */ /* 0x0001e20000100a00 */
[----:B------:R1:W-:Y:S03]  /*cecc0*/  STL.64 [R1+0x468], R10 ;  /* 0x0004680a01007387 */ /* 0x0003e60000100a00 */
[----:B0-----:R-:W4:Y:S01]  /*cecd0*/  LDL.LU.64 R8, [R1+0x52f0] ;  /* 0x0052f00001087983 */ /* 0x001f220000300a00 */
[----:B-1----:R-:W-:-:S02]  /*cece0*/  IMAD.MOV.U32 R11, RZ, RZ, R4 ;  /* 0x000000ffff0b7224 */ /* 0x002fc400078e0004 */
[----:B------:R-:W-:Y:S02]  /*cecf0*/  IMAD.MOV.U32 R10, RZ, RZ, R5 ;  /* 0x000000ffff0a7224 */ /* 0x000fe400078e0005 */
[----:B------:R-:W0:Y:S04]  /*ced00*/  LDSM.16.MT88.4 R4, [R3+0x38200] ;  /* 0x038200000304783b */ /* 0x000e280000004200 */
[----:B------:R-:W-:Y:S04]  /*ced10*/  STL.64 [R1+0x5268], R10 ;  /* 0x0052680a01007387 */ /* 0x000fe80000100a00 */
[----:B----4-:R1:W-:Y:S04]  /*ced20*/  STL.64 [R1+0x5260], R8 ;  /* 0x0052600801007387 */ /* 0x0103e80000100a00 */
[----:B-1----:R-:W4:Y:S01]  /*ced30*/  LDL.LU R8, [R1+0x730] ;  /* 0x0007300001087983 */ /* 0x002f220000300800 */
[----:B------:R-:W4:Y:S02]  /*ced40*/  LDL.LU R9, [R1+0x734] ;  /* 0x0007340001097983 */ /* 0x000f240000300800 */
[----:B------:R-:W4:Y:S02]  /*ced50*/  LDL.LU R10, [R1+0x738] ;  /* 0x00073800010a7983 */ /* 0x000f240000300800 */
[----:B------:R-:W4:Y:S01]  /*ced60*/  LDL.LU R11, [R1+0x73c] ;  /* 0x00073c00010b7983 */ /* 0x000f220000300800 */
[----:B0-----:R-:W-:Y:S01]  /*ced70*/  STL.64 [R1+0x5108], R6 ;  /* 0x0051080601007387 */ /* 0x001fe20000100a00 */
[----:B------:R0:W-:Y:S02]  /*ced80*/  STL.64 [R1+0x5100], R4 ;  /* 0x0051000401007387 */ /* 0x0001e40000100a00 */
[----:B0-----:R-:W-:-:S02]  /*ced90*/  IMAD.MOV.U32 R4, RZ, RZ, R2 ;  /* 0x000000ffff047224 */ /* 0x001fc400078e0002 */
[----:B------:R-:W-:-:S07]  /*ceda0*/  IMAD.MOV.U32 R5, RZ, RZ, R0 ;  /* 0x000000ffff057224 */ /* 0x000fce00078e0000 */
[C---:B------:R-:W-:Y:S11]  /*cedb0*/  HMMA.16816.F32 R16, R20.reuse, R4, R16 ;  /* 0x000000041410723c */ /* 0x040ff60000001810 */
[----:B------:R-:W-:Y:S11]  /*cedc0*/  @!UPT UIADD3 URZ, URZ, URZ, URZ ;  /* 0x0000003f3f3ff290 */ /* 0x000ff6000fffe03f */
[----:B------:R-:W-:Y:S01]  /*cedd0*/  @!UPT UIADD3 URZ, URZ, URZ, URZ ;  /* 0x0000003f3f3ff290 */ /* 0x000fe2000fffe03f */
[----:B------:R0:W-:Y:S01]  /*cede0*/  STL.64 [R1+0x7a0], R16 ;  /* 0x0007a01001007387 */ /* 0x0001e20000100a00 */
[----:B------:R-:W-:Y:S03]  /*cedf0*/  STL.64 [R1+0x7a8], R18 ;  /* 0x0007a81201007387 */ /* 0x000fe60000100a00 */
[----:B0-----:R-:W2:Y:S01]  /*cee00*/  LDL.LU.64 R16, [R1+0x52e8] ;  /* 0x0052e80001107983 */ /* 0x001ea20000300a00 */
        /* <DEDUP_REMOVED lines=76> */
[----:B------:R-:W-:Y:S02]  /*cf2d0*/  STL.64 [R1+0x728], R26 ;  /* 0x0007281a01007387 */ /* 0x000fe40000100a00 */
[----:B0-----:R-:W-:Y:S02]  /*cf2e0*/  IMAD.MOV.U32 R24, RZ, RZ, R15 ;  /* 0x000000ffff187224 */ /* 0x001fe400078e000f */
[----:B------:R-:W-:-:S05]  /*cf2f0*/  IMAD.MOV.U32 R25, RZ, RZ, R14 ;  /* 0x000000ffff197224 */ /* 0x000fca00078e000e */
[----:B------:R-:W-:Y:S01]  /*cf300*/  STL.64 [R1+0x5140], R24 ;  /* 0x0051401801007387 */ /* 0x000fe20000100a00 */
[----:B------:R0:W-:Y:S03]  /*cf310*/  STL.64 [R1+0x5118], R12 ;  /* 0x0051180c01007387 */ /* 0x0001e60000100a00 */
[----:B0-----:R-:W2:Y:S01]  /*cf320*/  LDL.LU R12, [R1+0x6c0] ;  /* 0x0006c000010c7983 */ /* 0x001ea20000300800 */
        /* <DEDUP_REMOVED lines=19> */
[----:B------:R0:W-:Y:S02]  /*cf460*/  STL.64 [R1+0x5160], R24 ;  /* 0x0051601801007387 */ /* 0x0001e40000100a00 */
[----:B0-----:R-:W-:-:S02]  /*cf470*/  IMAD.MOV.U32 R24, RZ, RZ, R18 ;  /* 0x000000ffff187224 */ /* 0x001fc400078e0012 */
[----:B------:R-:W-:Y:S01]  /*cf480*/  IMAD.MOV.U32 R25, RZ, RZ, R19 ;  /* 0x000000ffff197224 */ /* 0x000fe200078e0013 */
[----:B------:R-:W2:Y:S01]  /*cf490*/  LDL.LU R18, [R1+0x5254] ;  /* 0x0052540001127983 */ /* 0x000ea20000300800 */
[----:B------:R-:W2:Y:S03]  /*cf4a0*/  LDL.LU R19, [R1+0x5250] ;  /* 0x0052500001137983 */ /* 0x000ea60000300800 */
[----:B------:R0:W-:Y:S02]  /*cf4b0*/  STL.64 [R1+0x5180], R24 ;  /* 0x0051801801007387 */ /* 0x0001e40000100a00 */
[----:B0-----:R-:W-:Y:S02]  /*cf4c0*/  IMAD.MOV.U32 R24, RZ, RZ, R7 ;  /* 0x000000ffff187224 */ /* 0x001fe400078e0007 */
[----:B------:R-:W-:-:S05]  /*cf4d0*/  IMAD.MOV.U32 R25, RZ, RZ, R6 ;  /* 0x000000ffff197224 */ /* 0x000fca00078e0006 */
[----:B------:R0:W-:Y:S01]  /*cf4e0*/  STL.64 [R1+0x5198], R24 ;  /* 0x0051981801007387 */ /* 0x0001e20000100a00 */
[----:B---3--:R-:W-:Y:S02]  /*cf4f0*/  STL.64 [R1+0x5150], R14 ;  /* 0x0051500e01007387 */ /* 0x008fe40000100a00 */
[----:B------:R1:W-:Y:S02]  /*cf500*/  STL.64 [R1+0x5148], R12 ;  /* 0x0051480c01007387 */ /* 0x0003e40000100a00 */
[----:B0-----:R-:W-:Y:S02]  /*cf510*/  IMAD.MOV.U32 R24, RZ, RZ, R5 ;  /* 0x000000ffff187224 */ /* 0x001fe400078e0005 */
[----:B------:R-:W-:Y:S01]  /*cf520*/  IMAD.MOV.U32 R25, RZ, RZ, R4 ;  /* 0x000000ffff197224 */ /* 0x000fe200078e0004 */
[----:B-1----:R-:W3:Y:S01]  /*cf530*/  LDL.LU R12, [R1+0x6e0] ;  /* 0x0006e000010c7983 */ /* 0x002ee20000300800 */
[----:B------:R-:W3:Y:S02]  /*cf540*/  LDL.LU R13, [R1+0x6e4] ;  /* 0x0006e400010d7983 */ /* 0x000ee40000300800 */
[----:B------:R-:W2:Y:S02]  /*cf550*/  LDL.LU R14, [R1+0x6e8] ;  /* 0x0006e800010e7983 */ /* 0x000ea40000300800 */
[----:B------:R-:W2:Y:S01]  /*cf560*/  LDL.LU R15, [R1+0x6ec] ;  /* 0x0006ec00010f7983 */ /* 0x000ea20000300800 */
[----:B------:R0:W-:Y:S04]  /*cf570*/  STL.64 [R1+0x51b0], R24 ;  /* 0x0051b01801007387 */ /* 0x0001e80000100a00 */
[----:B0-----:R-:W2:Y:S01]  /*cf580*/  LDL.LU R24, [R1+0x970] ;  /* 0x0009700001187983 */ /* 0x001ea20000300800 */
[----:B------:R-:W2:Y:S02]  /*cf590*/  LDL.LU R25, [R1+0x974] ;  /* 0x0009740001197983 */ /* 0x000ea40000300800 */
[----:B------:R-:W2:Y:S02]  /*cf5a0*/  LDL.LU R26, [R1+0x978] ;  /* 0x00097800011a7983 */ /* 0x000ea40000300800 */
[----:B------:R-:W2:Y:S02]  /*cf5b0*/  LDL.LU R27, [R1+0x97c] ;  /* 0x00097c00011b7983 */ /* 0x000ea40000300800 */
[----:B------:R-:W-:-:S02]  /*cf5c0*/  IMAD.MOV.U32 R4, RZ, RZ, R16 ;  /* 0x000000ffff047224 */ /* 0x000fc400078e0010 */
        /* <DEDUP_REMOVED lines=34> */
[----:B------:R-:W-:Y:S01]  /*cf7f0*/  IMAD.MOV.U32 R4, RZ, RZ, R17 ;  /* 0x000000ffff047224 */ /* 0x000fe200078e0011 */
[----:B------:R-:W3:Y:S01]  /*cf800*/  LDL.LU R16, [R1+0x3b0] ;  /* 0x0003b00001107983 */ /* 0x000ee20000300800 */
[----:B------:R-:W3:Y:S02]  /*cf810*/  LDL.LU R17, [R1+0x3b4] ;  /* 0x0003b40001117983 */ /* 0x000ee40000300800 */
[----:B------:R-:W3:Y:S02]  /*cf820*/  LDL.LU R18, [R1+0x3b8] ;  /* 0x0003b80001127983 */ /* 0x000ee40000300800 */
[----:B------:R-:W3:Y:S01]  /*cf830*/  LDL.LU R19, [R1+0x3bc] ;  /* 0x0003bc0001137983 */ /* 0x000ee20000300800 */
        /* <DEDUP_REMOVED lines=29> */
[----:B------:R-:W3:Y:S02]  /*cfa10*/  LDL.LU R14, [R1+0x968] ;  /* 0x00096800010e7983 */ /* 0x000ee40000300800 */
[----:B------:R-:W3:Y:S01]  /*cfa20*/  LDL.LU R15, [R1+0x96c] ;  /* 0x00096c00010f7983 */ /* 0x000ee20000300800 */
[----:B------:R-:W2:Y:S01]  /*cfa30*/  LDL.LU.64 R18, [R1+0x5238] ;  /* 0x0052380001127983 */ /* 0x000ea20000300a00 */
[----:B------:R-:W2:Y:S11]  /*cfa40*/  LDL.LU.64 R16, [R1+0x5230] ;  /* 0x0052300001107983 */ /* 0x000eb60000300a00 */
[----:B------:R0:W-:Y:S02]  /*cfa50*/  STL.64 [R1+0x450], R20 ;  /* 0x0004501401007387 */ /* 0x0001e40000100a00 */
[----:B------:R-:W-:Y:S01]  /*cfa60*/  STL.64 [R1+0x458], R22 ;  /* 0x0004581601007387 */ /* 0x000fe20000100a00 */
[----:B------:R1:W-:Y:S01]  /*cfa70*/  STL.64 [R1+0x5110], R8 ;  /* 0x0051100801007387 */ /* 0x0003e20000100a00 */
[----:B0-----:R-:W-:-:S03]  /*cfa80*/  IMAD.MOV.U32 R21, RZ, RZ, R10 ;  /* 0x000000ffff157224 */ /* 0x001fc600078e000a */
[----:B-1----:R-:W4:Y:S01]  /*cfa90*/  LDL.LU R8, [R1+0x350] ;  /* 0x0003500001087983 */ /* 0x002f220000300800 */
[----:B------:R-:W4:Y:S02]  /*cfaa0*/  LDL.LU R9, [R1+0x354] ;  /* 0x0003540001097983 */ /* 0x000f240000300800 */
[----:B------:R-:W-:Y:S02]  /*cfab0*/  IMAD.MOV.U32 R20, RZ, RZ, R11 ;  /* 0x000000ffff147224 */ /* 0x000fe400078e000b */
[----:B------:R-:W4:Y:S01]  /*cfac0*/  LDL.LU R10, [R1+0x358] ;  /* 0x00035800010a7983 */ /* 0x000f220000300800 */
[----:B------:R-:W4:Y:S01]  /*cfad0*/  LDL.LU R11, [R1+0x35c] ;  /* 0x00035c00010b7983 */ /* 0x000f220000300800 */
        /* <DEDUP_REMOVED lines=28> */
[C---:B----4-:R-:W-:Y:S08]  /*cfca0*/  HMMA.16816.F32 R20, R16.reuse, R20, R8 ;  /* 0x000000141014723c */ /* 0x050ff00000001808 */
[C---:B--2---:R-:W-:Y:S01]  /*cfcb0*/  HMMA.16816.F32 R4, R16.reuse, R4, R24 ;  /* 0x000000041004723c */ /* 0x044fe20000001818 */
[----:B------:R-:W2:Y:S01]  /*cfcc0*/  LDL.LU.64 R26, [R1+0x51c8] ;  /* 0x0051c800011a7983 */ /* 0x000ea20000300a00 */
[----:B------:R-:W2:Y:S11]  /*cfcd0*/  LDL.LU.64 R24, [R1+0x51c0] ;  /* 0x0051c00001187983 */ /* 0x000eb60000300a00 */
[----:B------:R-:W-:Y:S10]  /*cfce0*/  @!UPT UIADD3 URZ, URZ, URZ, URZ ;  /* 0x0000003f3f3ff290 */ /* 0x000ff4000fffe03f */
[----:B------:R0:W-:Y:S01]  /*cfcf0*/  STL.64 [R1+0x400], R4 ;  /* 0x0004000401007387 */ /* 0x0001e20000100a00 */
[----:B------:R-:W-:Y:S03]  /*cfd00*/  STL.64 [R1+0x408], R6 ;  /* 0x0004080601007387 */ /* 0x000fe60000100a00 */
[----:B0-----:R-:W2:Y:S01]  /*cfd10*/  LDL.LU.64 R4, [R1+0x51b8] ;  /* 0x0051b80001047983 */ /* 0x001ea20000300a00 */
[----:B------:R-:W4:Y:S02]  /*cfd20*/  LDL.LU R8, [R1+0x340] ;  /* 0x0003400001087983 */ /* 0x000f240000300800 */
[----:B------:R-:W-:Y:S02]  /*cfd30*/  STL.64 [R1+0x3f0], R20 ;  /* 0x0003f01401007387 */ /* 0x000fe40000100a00 */
[----:B------:R-:W-:Y:S02]  /*cfd40*/  STL.64 [R1+0x3f8], R22 ;  /* 0x0003f81601007387 */ /* 0x000fe40000100a00 */
[----:B------:R-:W0:Y:S04]  /*cfd50*/  LDSM.16.MT88.4 R20, [R3+0x38280] ;  /* 0x038280000314783b */ /* 0x000e280000004200 */
[----:B------:R-:W4:Y:S01]  /*cfd60*/  LDL.LU R9, [R1+0x344] ;  /* 0x0003440001097983 */ /* 0x000f220000300800 */
[----:B------:R-:W4:Y:S02]  /*cfd70*/  LDL.LU R10, [R1+0x348] ;  /* 0x00034800010a7983 */ /* 0x000f240000300800 */
[----:B------:R-:W4:Y:S01]  /*cfd80*/  LDL.LU R11, [R1+0x34c] ;  /* 0x00034c00010b7983 */ /* 0x000f220000300800 */
[----:B0-----:R-:W-:Y:S01]  /*cfd90*/  STL.64 [R1+0x5008], R22 ;  /* 0x0050081601007387 */ /* 0x001fe20000100a00 */
[----:B------:R-:W-:Y:S01]  /*cfda0*/  STL.64 [R1+0x5000], R20 ;  /* 0x0050001401007387 */ /* 0x000fe20000100a00 */
[C---:B--2---:R-:W-:Y:S02]  /*cfdb0*/  HMMA.16816.F32 R4, R16.reuse, R4, R24 ;  /* 0x000000041004723c */ /* 0x044fe40000001818 */
        /* <DEDUP_REMOVED lines=59> */
[----:B------:R0:W-:Y:S01]  /*d0170*/  STL.64 [R1+0x370], R12 ;  /* 0x0003700c01007387 */ /* 0x0001e20000100a00 */
[----:B------:R-:W-:Y:S03]  /*d0180*/  STL.64 [R1+0x378], R14 ;  /* 0x0003780e01007387 */ /* 0x000fe60000100a00 */
[----:B0-----:R-:W4:Y:S01]  /*d0190*/  LDL.LU.64 R12, [R1+0x5118] ;  /* 0x00511800010c7983 */ /* 0x001f220000300a00 */
[----:B--2---:R-:W-:Y:S02]  /*d01a0*/  STL.64 [R1+0x5050], R26 ;  /* 0x0050501a01007387 */ /* 0x004fe40000100a00 */
[----:B------:R0:W-:Y:S02]  /*d01b0*/  STL.64 [R1+0x5048], R24 ;  /* 0x0050481801007387 */ /* 0x0001e40000100a00 */
[----:B0-----:R-:W2:Y:S04]  /*d01c0*/  LDL.64 R24, [R1+0x80] ;  /* 0x0000800001187983 */ /* 0x001ea80000100a00 */
[----:B--2---:R0:W-:Y:S04]  /*d01d0*/  STL.64 [R1+0x50e0], R24 ;  /* 0x0050e01801007387 */ /* 0x0041e80000100a00 */
[----:B0-----:R-:W2:Y:S01]  /*d01e0*/  LDL.LU R24, [R1+0x300] ;  /* 0x0003000001187983 */ /* 0x001ea20000300800 */
[----:B------:R-:W2:Y:S02]  /*d01f0*/  LDL.LU R25, [R1+0x304] ;  /* 0x0003040001197983 */ /* 0x000ea40000300800 */
[----:B------:R-:W3:Y:S02]  /*d0200*/  LDL.LU R26, [R1+0x308] ;  /* 0x00030800011a7983 */ /* 0x000ee40000300800 */
[----:B------:R-:W3:Y:S01]  /*d0210*/  LDL.LU R27, [R1+0x30c] ;  /* 0x00030c00011b7983 */ /* 0x000ee20000300800 */
[C---:B----4-:R-:W-:Y:S01]  /*d0220*/  HMMA.16816.F32 R8, R16.reuse, R12, R8 ;  /* 0x0000000c1008723c */ /* 0x050fe20000001808 */
[----:B---3--:R-:W-:Y:S01]  /*d0230*/  STL.64 [R1+0x50f0], R26 ;  /* 0x0050f01a01007387 */ /* 0x008fe20000100a00 */
[----:B--2---:R0:W-:Y:S03]  /*d0240*/  STL.64 [R1+0x50e8], R24 ;  /* 0x0050e81801007387 */ /* 0x0041e60000100a00 */
[----:B0-----:R-:W2:Y:S04]  /*d0250*/  LDL.64 R24, [R1+0xb0] ;  /* 0x0000b00001187983 */ /* 0x001ea80000100a00 */
[----:B--2---:R0:W-:Y:S04]  /*d0260*/  STL.64 [R1+0x50f8], R24 ;  /* 0x0050f81801007387 */ /* 0x0041e80000100a00 */
[----:B0-----:R-:W2:Y:S10]  /*d0270*/  LDL.64 R24, [R1+0xc0] ;  /* 0x0000c00001187983 */ /* 0x001eb40000100a00 */
[----:B------:R0:W-:Y:S02]  /*d0280*/  STL.64 [R1+0x710], R8 ;  /* 0x0007100801007387 */ /* 0x0001e40000100a00 */
[----:B------:R-:W-:Y:S01]  /*d0290*/  STL.64 [R1+0x718], R10 ;  /* 0x0007180a01007387 */ /* 0x000fe20000100a00 */
[----:B0-----:R-:W3:Y:S01]  /*d02a0*/  LDL.LU.64 R8, [R1+0x5110] ;  /* 0x0051100001087983 */ /* 0x001ee20000300a00 */
[----:B------:R0:W-:Y:S03]  /*d02b0*/  STL.64 [R1+0x5058], R12 ;  /* 0x0050580c01007387 */ /* 0x0001e60000100a00 */
[----:B0-----:R-:W4:Y:S01]  /*d02c0*/  LDL.LU R12, [R1+0x2e0] ;  /* 0x0002e000010c7983 */ /* 0x001f220000300800 */
[----:B------:R-:W4:Y:S02]  /*d02d0*/  LDL.LU R13, [R1+0x2e4] ;  /* 0x0002e400010d7983 */ /* 0x000f240000300800 */
[----:B------:R-:W4:Y:S02]  /*d02e0*/  LDL.LU R14, [R1+0x2e8] ;  /* 0x0002e800010e7983 */ /* 0x000f240000300800 */
[----:B------:R-:W4:Y:S01]  /*d02f0*/  LDL.LU R15, [R1+0x2ec] ;  /* 0x0002ec00010f7983 */ /* 0x000f220000300800 */
[----:B---3--:R-:W-:Y:S01]  /*d0300*/  HMMA.16816.F32 R16, R16, R8, R4 ;  /* 0x000000081010723c */ /* 0x008fe20000001804 */
[----:B------:R-:W2:Y:S01]  /*d0310*/  LDL.LU.64 R6, [R1+0x5108] ;  /* 0x0051080001067983 */ /* 0x000ea20000300a00 */
[----:B------:R-:W2:Y:S11]  /*d0320*/  LDL.LU.64 R4, [R1+0x5100] ;  /* 0x0051000001047983 */ /* 0x000eb60000300a00 */
[----:B------:R-:W-:Y:S10]  /*d0330*/  @!UPT UIADD3 URZ, URZ, URZ, URZ ;  /* 0x0000003f3f3ff290 */ /* 0x000ff4000fffe03f */
[----:B------:R0:W-:Y:S01]  /*d0340*/  STL.64 [R1+0x360], R16 ;  /* 0x0003601001007387 */ /* 0x0001e20000100a00 */
[----:B------:R-:W-:Y:S03]  /*d0350*/  STL.64 [R1+0x368], R18 ;  /* 0x0003681201007387 */ /* 0x000fe60000100a00 */
[----:B0-----:R-:W3:Y:S01]  /*d0360*/  LDL.64 R16, [R1+0x90] ;  /* 0x0000900001107983 */ /* 0x001ee20000100a00 */
[----:B------:R0:W-:Y:S02]  /*d0370*/  STL [R1+0x5014], R8 ;  /* 0x0050140801007387 */ /* 0x0001e40000100800 */
[----:B------:R1:W-:Y:S01]  /*d0380*/  STL [R1+0x5010], R9 ;  /* 0x0050100901007387 */ /* 0x0003e20000100800 */
[----:B0-----:R-:W3:Y:S01]  /*d0390*/  LDL.LU R8, [R1+0x2f0] ;  /* 0x0002f00001087983 */ /* 0x001ee20000300800 */
[----:B-1----:R-:W3:Y:S02]  /*d03a0*/  LDL.LU R9, [R1+0x2f4] ;  /* 0x0002f40001097983 */ /* 0x002ee40000300800 */
        /* <DEDUP_REMOVED lines=36> */
[----:B---3--:R-:W-:Y:S03]  /*d05f0*/  HMMA.16816.F32 R20, R4, R16, R8 ;  /* 0x000000100414723c */ /* 0x008fe60000001808 */
[----:B------:R-:W-:Y:S01]  /*d0600*/  STL [R1+0x502c], R28 ;  /* 0x00502c1c01007387 */ /* 0x000fe20000100800 */
[----:B------:R-:W-:Y:S03]  /*d0610*/  STL [R1+0x5028], R29 ;  /* 0x0050281d01007387 */ /* 0x000fe60000100800 */
[----:B------:R-:W-:-:S02]  /*d0620*/  IMAD.MOV.U32 R10, RZ, RZ, R17 ;  /* 0x000000ffff0a7224 */ /* 0x000fc400078e0011 */
[----:B------:R-:W-:Y:S11]  /*d0630*/  IMAD.MOV.U32 R11, RZ, RZ, R16 ;  /* 0x000000ffff0b7224 */ /* 0x000ff600078e0010 */
[----:B------:R-:W-:Y:S03]  /*d0640*/  @!UPT UIADD3 URZ, URZ, URZ, URZ ;  /* 0x0000003f3f3ff290 */ /* 0x000fe6000fffe03f */
[----:B------:R-:W-:Y:S01]  /*d0650*/  STL.64 [R1+0x320], R20 ;  /* 0x0003201401007387 */ /* 0x000fe20000100a00 */
[----:B------:R-:W-:Y:S02]  /*d0660*/  STL.64 [R1+0x328], R22 ;  /* 0x0003281601007387 */ /* 0x000fe40000100a00 */
[----:B------:R-:W-:Y:S02]  /*d0670*/  STL [R1+0x5034], R10 ;  /* 0x0050340a01007387 */ /* 0x000fe40000100800 */
[----:B------:R-:W-:Y:S01]  /*d0680*/  STL [R1+0x5030], R11 ;  /* 0x0050300b01007387 */ /* 0x000fe20000100800 */
[C---:B----4-:R-:W-:Y:S01]  /*d0690*/  HMMA.16816.F32 R12, R4.reuse, R24, R12 ;  /* 0x00000018040c723c */ /* 0x050fe2000000180c */
[----:B------:R-:W-:Y:S02]  /*d06a0*/  IMAD.MOV.U32 R8, RZ, RZ, R24 ;  /* 0x000000ffff087224 */ /* 0x000fe400078e0018 */
[----:B------:R-:W-:Y:S11]  /*d06b0*/  IMAD.MOV.U32 R9, RZ, RZ, R25 ;  /* 0x000000ffff097224 */ /* 0x000ff600078e0019 */
[----:B------:R-:W-:Y:S09]  /*d06c0*/  @!UPT UIADD3 URZ, URZ, URZ, URZ ;  /* 0x0000003f3f3ff290 */ /* 0x000ff2000fffe03f */
[----:B------:R0:W-:Y:S01]  /*d06d0*/  STL.64 [R1+0x310], R12 ;  /* 0x0003100c01007387 */ /* 0x0001e20000100a00 */
[----:B------:R1:W-:Y:S02]  /*d06e0*/  STL.64 [R1+0x318], R14 ;  /* 0x0003180e01007387 */ /* 0x0003e40000100a00 */
[----:B------:R2:W-:Y:S01]  /*d06f0*/  STL.64 [R1+0x5070], R8 ;  /* 0x0050700801007387 */ /* 0x0005e20000100a00 */
[----:B0-----:R-:W3:Y:S01]  /*d0700*/  LDL.LU R12, [R1+0x650] ;  /* 0x00065000010c7983 */ /* 0x001ee20000300800 */
[----:B------:R-:W3:Y:S02]  /*d0710*/  LDL.LU R13, [R1+0x654] ;  /* 0x00065400010d7983 */ /* 0x000ee40000300800 */
[----:B-1----:R-:W4:Y:S02]  /*d0720*/  LDL.LU R14, [R1+0x658] ;  /* 0x00065800010e7983 */ /* 0x002f240000300800 */
[----:B------:R-:W4:Y:S01]  /*d0730*/  LDL.LU R15, [R1+0x65c] ;  /* 0x00065c00010f7983 */ /* 0x000f220000300800 */
[----:B--2---:R-:W2:Y:S01]  /*d0740*/  LDL.LU R8, [R1+0x660] ;  /* 0x0006600001087983 */ /* 0x004ea20000300800 */
        /* <DEDUP_REMOVED lines=10> */
[----:B0-----:R-:W2:Y:S04]  /*d07f0*/  LDL.64 R8, [R1+0x20] ;  /* 0x0000200001087983 */ /* 0x001ea80000100a00 */
[----:B--2---:R0:W-:Y:S04]  /*d0800*/  STL.64 [R1+0x5090], R8 ;  /* 0x0050900801007387 */ /* 0x0041e80000100a00 */
[----:B0-----:R-:W2:Y:S04]  /*d0810*/  LDL.64 R8, [R1+0x30] ;  /* 0x0000300001087983 */ /* 0x001ea80000100a00 */
[----:B--2---:R0:W-:Y:S04]  /*d0820*/  STL.64 [R1+0x50a8], R8 ;  /* 0x0050a80801007387 */ /* 0x0041e80000100a00 */
[----:B0-----:R-:W2:Y:S04]  /*d0830*/  LDL.64 R8, [R1+0x40] ;  /* 0x0000400001087983 */ /* 0x001ea80000100a00 */
[----:B--2---:R0:W-:Y:S04]  /*d0840*/  STL.64 [R1+0x50c0], R8 ;  /* 0x0050c00801007387 */ /* 0x0041e80000100a00 */
[----:B0-----:R-:W2:Y:S04]  /*d0850*/  LDL.64 R8, [R1+0x50] ;  /* 0x0000500001087983 */ /* 0x001ea80000100a00 */
[----:B--2---:R0:W-:Y:S04]  /*d0860*/  STL.64 [R1+0x50d8], R8 ;  /* 0x0050d80801007387 */ /* 0x0041e80000100a00 */
[----:B0-----:R-:W2:Y:S01]  /*d0870*/  LDL.64 R8, [R1+0x60] ;  /* 0x0000600001087983 */ /* 0x001ea20000100a00 */
[----:B----4-:R-:W-:Y:S02]  /*d0880*/  STL.64 [R1+0x5068], R14 ;  /* 0x0050680e01007387 */ /* 0x010fe40000100a00 */
[----:B---3--:R0:W-:Y:S02]  /*d0890*/  STL.64 [R1+0x5060], R12 ;  /* 0x0050600c01007387 */ /* 0x0081e40000100a00 */
[----:B0-----:R-:W3:Y:S04]  /*d08a0*/  LDL.64 R12, [R1+0x10] ;  /* 0x00001000010c7983 */ /* 0x001ee80000100a00 */
[----:B---3--:R0:W-:Y:S04]  /*d08b0*/  STL.64 [R1+0x5088], R12 ;  /* 0x0050880c01007387 */ /* 0x0081e80000100a00 */
        /* <DEDUP_REMOVED lines=23> */
[----:B------:R-:W4:Y:S01]  /*d0a30*/  LDL.64 R24, [R1] ;  /* 0x0000000001187983 */ /* 0x000f220000100a00 */
[----:B------:R0:W-:Y:S02]  /*d0a40*/  STL.64 [R1+0x300], R20 ;  /* 0x0003001401007387 */ /* 0x0001e40000100a00 */
[----:B0-----:R-:W-:-:S02]  /*d0a50*/  IMAD.MOV.U32 R20, RZ, RZ, R16 ;  /* 0x000000ffff147224 */ /* 0x001fc400078e0010 */
        /* <DEDUP_REMOVED lines=67> */
[----:B------:R-:W4:Y:S01]  /*d0e90*/  LDL.LU.64 R14, [R1+0x5068] ;  /* 0x00506800010e7983 */ /* 0x000f220000300a00 */
        /* <DEDUP_REMOVED lines=20> */
[----:B0-----:R-:W4:Y:S01]  /*d0fe0*/  LDL.LU R24, [R1+0x630] ;  /* 0x0006300001187983 */ /* 0x001f220000300800 */
[----:B------:R-:W4:Y:S02]  /*d0ff0*/  LDL.LU R25, [R1+0x634] ;  /* 0x0006340001197983 */ /* 0x000f240000300800 */
[----:B------:R-:W4:Y:S02]  /*d1000*/  LDL.LU R26, [R1+0x638] ;  /* 0x00063800011a7983 */ /* 0x000f240000300800 */
[----:B------:R-:W4:Y:S02]  /*d1010*/  LDL.LU R27, [R1+0x63c] ;  /* 0x00063c00011b7983 */ /* 0x000f240000300800 */
[----:B----4-:R-:W-:Y:S11]  /*d1020*/  HMMA.16816.F32 R24, R4, R12, R24 ;  /* 0x0000000c0418723c */ /* 0x010ff60000001818 */
        /* <DEDUP_REMOVED lines=36> */
[----:B------:R-:W2:Y:S01]  /*d1270*/  LDL.LU R22, [R1+0x5024] ;  /* 0x0050240001167983 */ /* 0x000ea20000300800 */
[----:B------:R-:W2:Y:S03]  /*d1280*/  LDL.LU R23, [R1+0x5020] ;  /* 0x0050200001177983 */ /* 0x000ea60000300800 */
[----:B------:R3:W-:Y:S02]  /*d1290*/  STL.64 [R1+0x4f58], R24 ;  /* 0x004f581801007387 */ /* 0x0007e40000100a00 */
[----:B---3--:R-:W-:Y:S02]  /*d12a0*/  IMAD.MOV.U32 R24, RZ, RZ, R17 ;  /* 0x000000ffff187224 */ /* 0x008fe400078e0011 */
[----:B------:R-:W-:Y:S01]  /*d12b0*/  IMAD.MOV.U32 R25, RZ, RZ, R16 ;  /* 0x000000ffff197224 */ /* 0x000fe200078e0010 */
[----:B----4-:R-:W-:Y:S01]  /*d12c0*/  STL.64 [R1+0x4f38], R14 ;  /* 0x004f380e01007387 */ /* 0x010fe20000100a00 */
[----:B--2---:R0:W-:Y:S03]  /*d12d0*/  STL.64 [R1+0x4f30], R12 ;  /* 0x004f300c01007387 */ /* 0x0041e60000100a00 */
        /* <DEDUP_REMOVED lines=16> */
[----:B--2---:R-:W-:Y:S01]  /*d13e0*/  STL.64 [R1+0x4f80], R26 ;  /* 0x004f801a01007387 */ /* 0x004fe20000100a00 */
[----:B----4-:R0:W-:Y:S02]  /*d13f0*/  STL.64 [R1+0x4f78], R24 ;  /* 0x004f781801007387 */ /* 0x0101e40000100a00 */
[----:B0-----:R-:W-:-:S02]  /*d1400*/  IMAD.MOV.U32 R24, RZ, RZ, R19 ;  /* 0x000000ffff187224 */ /* 0x001fc400078e0013 */
[----:B------:R-:W-:-:S05]  /*d1410*/  IMAD.MOV.U32 R25, RZ, RZ, R18 ;  /* 0x000000ffff197224 */ /* 0x000fca00078e0012 */
[----:B------:R-:W-:Y:S01]  /*d1420*/  STL.64 [R1+0x4fa0], R24 ;  /* 0x004fa01801007387 */ /* 0x000fe20000100a00 */
[----:B------:R-:W2:Y:S02]  /*d1430*/  LDL.LU R8, [R1+0x5014] ;  /* 0x0050140001087983 */ /* 0x000ea40000300800 */
[----:B------:R-:W2:Y:S02]  /*d1440*/  LDL.LU R9, [R1+0x5010] ;  /* 0x0050100001097983 */ /* 0x000ea40000300800 */
        /* <DEDUP_REMOVED lines=9> */
[----:B------:R0:W-:Y:S01]  /*d14e0*/  STL.64 [R1+0x4fd0], R16 ;  /* 0x004fd01001007387 */ /* 0x0001e20000100a00 */
[----:B------:R-:W2:Y:S02]  /*d14f0*/  LDL.LU R24, [R1+0x270] ;  /* 0x0002700001187983 */ /* 0x000ea40000300800 */
[----:B------:R-:W2:Y:S02]  /*d1500*/  LDL.LU R25, [R1+0x274] ;  /* 0x0002740001197983 */ /* 0x000ea40000300800 */
[----:B------:R-:W4:Y:S01]  /*d1510*/  LDL.LU R26, [R1+0x278] ;  /* 0x00027800011a7983 */ /* 0x000f220000300800 */
[----:B------:R-:W4:Y:S01]  /*d1520*/  LDL.LU R27, [R1+0x27c] ;  /* 0x00027c00011b7983 */ /* 0x000f220000300800 */
[----:B0-----:R-:W-:Y:S02]  /*d1530*/  IMAD.MOV.U32 R16, RZ, RZ, R23 ;  /* 0x000000ffff107224 */ /* 0x001fe400078e0017 */
        /* <DEDUP_REMOVED lines=8> */
[----:B---3--:R-:W-:-:S02]  /*d15c0*/  IMAD.MOV.U32 R17, RZ, RZ, R20 ;  /* 0x000000ffff117224 */ /* 0x008fc400078e0014 */
        /* <DEDUP_REMOVED lines=40> */
[----:B0-----:R-:W4:Y:S01]  /*d1850*/  LDL.LU R4, [R1+0x260] ;  /* 0x0002600001047983 */ /* 0x001f220000300800 */
[----:B------:R-:W4:Y:S02]  /*d1860*/  LDL.LU R5, [R1+0x264] ;  /* 0x0002640001057983 */ /* 0x000f240000300800 */
[----:B-1----:R-:W4:Y:S02]  /*d1870*/  LDL.LU R6, [R1+0x268] ;  /* 0x0002680001067983 */ /* 0x002f240000300800 */
[----:B------:R-:W4:Y:S01]  /*d1880*/  LDL.LU R7, [R1+0x26c] ;  /* 0x00026c0001077983 */ /* 0x000f220000300800 */
        /* <DEDUP_REMOVED lines=37> */
[----:B------:R0:W-:Y:S01]  /*d1ae0*/  STL.64 [R1+0x640], R16 ;  /* 0x0006401001007387 */ /* 0x0001e20000100a00 */
[----:B------:R4:W-:Y:S03]  /*d1af0*/  STL.64 [R1+0x648], R18 ;  /* 0x0006481201007387 */ /* 0x0009e60000100a00 */
[----:B0-----:R-:W4:Y:S01]  /*d1b00*/  LDL.LU.64 R16, [R1+0x4f98] ;  /* 0x004f980001107983 */ /* 0x001f220000300a00 */
[C---:B---3--:R-:W-:Y:S08]  /*d1b10*/  HMMA.16816.F32 R24, R20.reuse, R24, R12 ;  /* 0x000000181418723c */ /* 0x048ff0000000180c */
[----:B----4-:R-:W-:Y:S01]  /*d1b20*/  HMMA.16816.F32 R16, R20, R16, R4 ;  /* 0x000000101410723c */ /* 0x010fe20000001804 */
[----:B------:R-:W0:Y:S11]  /*d1b30*/  LDSM.16.MT88.4 R4, [R3+0x38380] ;  /* 0x038380000304783b */ /* 0x000e360000004200 */
[----:B------:R-:W-:Y:S11]  /*d1b40*/  @!UPT UIADD3 URZ, URZ, URZ, URZ ;  /* 0x0000003f3f3ff290 */ /* 0x000ff6000fffe03f */
[----:B------:R1:W-:Y:S01]  /*d1b50*/  STL.64 [R1+0x630], R16 ;  /* 0x0006301001007387 */ /* 0x0003e20000100a00 */
[----:B------:R3:W-:Y:S03]  /*d1b60*/  STL.64 [R1+0x638], R18 ;  /* 0x0006381201007387 */ /* 0x0007e60000100a00 */
[----:B-1----:R-:W4:Y:S01]  /*d1b70*/  LDL.LU R16, [R1+0x250] ;  /* 0x0002500001107983 */ /* 0x002f220000300800 */
[----:B------:R-:W4:Y:S02]  /*d1b80*/  LDL.LU R17, [R1+0x254] ;  /* 0x0002540001117983 */ /* 0x000f240000300800 */
[----:B---3--:R-:W4:Y:S02]  /*d1b90*/  LDL.LU R18, [R1+0x258] ;  /* 0x0002580001127983 */ /* 0x008f240000300800 */
[----:B------:R-:W4:Y:S01]  /*d1ba0*/  LDL.LU R19, [R1+0x25c] ;  /* 0x00025c0001137983 */ /* 0x000f220000300800 */
[----:B0-----:R-:W-:Y:S01]  /*d1bb0*/  STL.64 [R1+0x4dc0], R6 ;  /* 0x004dc00601007387 */ /* 0x001fe20000100a00 */
[----:B------:R-:W-:Y:S02]  /*d1bc0*/  STL.64 [R1+0x4db8], R4 ;  /* 0x004db80401007387 */ /* 0x000fe40000100a00 */
[----:B------:R-:W3:Y:S02]  /*d1bd0*/  LDL.LU.64 R14, [R1+0x4f90] ;  /* 0x004f9000010e7983 */ /* 0x000ee40000300a00 */
[----:B------:R-:W3:Y:S01]  /*d1be0*/  LDL.LU.64 R12, [R1+0x4f88] ;  /* 0x004f8800010c7983 */ /* 0x000ee20000300a00 */
[----:B------:R-:W-:Y:S01]  /*d1bf0*/  STL.64 [R1+0x620], R24 ;  /* 0x0006201801007387 */ /* 0x000fe20000100a00 */
[----:B------:R0:W-:Y:S03]  /*d1c00*/  STL.64 [R1+0x628], R26 ;  /* 0x0006281a01007387 */ /* 0x0001e60000100a00 */
[----:B0-----:R-:W2:Y:S01]  /*d1c10*/  LDL.LU.64 R26, [R1+0x4f80] ;  /* 0x004f8000011a7983 */ /* 0x001ea20000300a00 */
[----:B------:R-:W2:Y:S02]  /*d1c20*/  LDL.LU.64 R24, [R1+0x4f78] ;  /* 0x004f780001187983 */ /* 0x000ea40000300a00 */
[----:B------:R-:W-:-:S02]  /*d1c30*/  IMAD.MOV.U32 R4, RZ, RZ, R2 ;  /* 0x000000ffff047224 */ /* 0x000fc400078e0002 */
        /* <DEDUP_REMOVED lines=51> */
[----:B0-----:R-:W3:Y:S01]  /*d1f70*/  LDL.LU.64 R12, [R1+0x4ee8] ;  /* 0x004ee800010c7983 */ /* 0x001ee20000300a00 */
[----:B--2---:R-:W-:Y:S02]  /*d1f80*/  STL.64 [R1+0x4e18], R26 ;  /* 0x004e181a01007387 */ /* 0x004fe40000100a00 */
[----:B------:R0:W-:Y:S02]  /*d1f90*/  STL.64 [R1+0x4e10], R24 ;  /* 0x004e101801007387 */ /* 0x0001e40000100a00 */
[----:B0-----:R-:W2:Y:S04]  /*d1fa0*/  LDL.LU.64 R24, [R1+0x80] ;  /* 0x0000800001187983 */ /* 0x001ea80000300a00 */
[----:B--2---:R0:W-:Y:S04]  /*d1fb0*/  STL.64 [R1+0x4eb0], R24 ;  /* 0x004eb01801007387 */ /* 0x0041e80000100a00 */
[----:B0-----:R-:W2:Y:S01]  /*d1fc0*/  LDL.LU.64 R24, [R1+0xa0] ;  /* 0x0000a00001187983 */ /* 0x001ea20000300a00 */
[C---:B---3--:R-:W-:Y:S03]  /*d1fd0*/  HMMA.16816.F32 R8, R20.reuse, R12, R8 ;  /* 0x0000000c1408723c */ /* 0x048fe60000001808 */
[----:B--2---:R0:W-:Y:S04]  /*d1fe0*/  STL.64 [R1+0x4ec0], R24 ;  /* 0x004ec01801007387 */ /* 0x0041e80000100a00 */
[----:B0-----:R-:W2:Y:S04]  /*d1ff0*/  LDL.LU.64 R24, [R1+0xb0] ;  /* 0x0000b00001187983 */ /* 0x001ea80000300a00 */
[----:B--2---:R0:W-:Y:S04]  /*d2000*/  STL.64 [R1+0x4ec8], R24 ;  /* 0x004ec81801007387 */ /* 0x0041e80000100a00 */
[----:B0-----:R-:W2:Y:S08]  /*d2010*/  LDL.LU.64 R24, [R1+0xc0] ;  /* 0x0000c00001187983 */ /* 0x001eb00000300a00 */
[----:B------:R0:W-:Y:S02]  /*d2020*/  STL.64 [R1+0x5a0], R8 ;  /* 0x0005a00801007387 */ /* 0x0001e40000100a00 */
[----:B------:R-:W-:Y:S01]  /*d2030*/  STL.64 [R1+0x5a8], R10 ;  /* 0x0005a80a01007387 */ /* 0x000fe20000100a00 */
[----:B0-----:R-:W4:Y:S01]  /*d2040*/  LDL.LU.64 R8, [R1+0x4ee0] ;  /* 0x004ee00001087983 */ /* 0x001f220000300a00 */
[----:B------:R-:W-:Y:S02]  /*d2050*/  STL [R1+0x4dfc], R13 ;  /* 0x004dfc0d01007387 */ /* 0x000fe40000100800 */
[----:B------:R0:W-:Y:S02]  /*d2060*/  STL [R1+0x4eb8], R12 ;  /* 0x004eb80c01007387 */ /* 0x0001e40000100800 */
        /* <DEDUP_REMOVED lines=14> */
[----:B------:R-:W-:Y:S01]  /*d2150*/  STL [R1+0x4de8], R8 ;  /* 0x004de80801007387 */ /* 0x000fe20000100800 */
[----:B------:R0:W-:Y:S03]  /*d2160*/  STL [R1+0x4de4], R9 ;  /* 0x004de40901007387 */ /* 0x0001e60000100800 */
[----:B0-----:R-:W3:Y:S01]  /*d2170*/  LDL.LU.64 R8, [R1+0x90] ;  /* 0x0000900001087983 */ /* 0x001ee20000300a00 */
        /* <DEDUP_REMOVED lines=21> */
[----:B------:R-:W3:Y:S03]  /*d22d0*/  LDL.LU.64 R24, [R1+0x4ec0] ;  /* 0x004ec00001187983 */ /* 0x000ee60000300a00 */
[----:B------:R0:W-:Y:S02]  /*d22e0*/  STL [R1+0x4df8], R6 ;  /* 0x004df80601007387 */ /* 0x0001e40000100800 */
[----:B------:R1:W-:Y:S02]  /*d22f0*/  STL [R1+0x4df4], R7 ;  /* 0x004df40701007387 */ /* 0x0003e40000100800 */
[----:B------:R-:W2:Y:S01]  /*d2300*/  LDL.LU R4, [R1+0x210] ;  /* 0x0002100001047983 */ /* 0x000ea20000300800 */
[----:B------:R-:W2:Y:S04]  /*d2310*/  LDL.LU R5, [R1+0x214] ;  /* 0x0002140001057983 */ /* 0x000ea80000300800 */
[----:B0-----:R-:W2:Y:S01]  /*d2320*/  LDL.LU R6, [R1+0x218] ;  /* 0x0002180001067983 */ /* 0x001ea20000300800 */
[----:B-1----:R-:W2:Y:S01]  /*d2330*/  LDL.LU R7, [R1+0x21c] ;  /* 0x00021c0001077983 */ /* 0x002ea20000300800 */
[----:B---3--:R-:W-:Y:S01]  /*d2340*/  HMMA.16816.F32 R12, R16, R24, R12 ;  /* 0x00000018100c723c */ /* 0x008fe2000000180c */
[----:B------:R-:W-:-:S02]  /*d2350*/  IMAD.MOV.U32 R29, RZ, RZ, R24 ;  /* 0x000000ffff1d7224 */ /* 0x000fc400078e0018 */
[----:B------:R-:W-:Y:S11]  /*d2360*/  IMAD.MOV.U32 R2, RZ, RZ, R25 ;  /* 0x000000ffff027224 */ /* 0x000ff600078e0019 */
[----:B------:R-:W-:Y:S09]  /*d2370*/  @!UPT UIADD3 URZ, URZ, URZ, URZ ;  /* 0x0000003f3f3ff290 */ /* 0x000ff2000fffe03f */
[----:B------:R0:W-:Y:S01]  /*d2380*/  STL.64 [R1+0x2a0], R12 ;  /* 0x0002a00c01007387 */ /* 0x0001e20000100a00 */
[----:B------:R1:W-:Y:S03]  /*d2390*/  STL.64 [R1+0x2a8], R14 ;  /* 0x0002a80e01007387 */ /* 0x0003e60000100a00 */
[----:B0-----:R-:W3:Y:S01]  /*d23a0*/  LDL.LU R12, [R1+0x4eb8] ;  /* 0x004eb800010c7983 */ /* 0x001ee20000300800 */
[----:B------:R-:W4:Y:S01]  /*d23b0*/  LDL.LU.64 R24, [R1+0x4eb0] ;  /* 0x004eb00001187983 */ /* 0x000f220000300a00 */
[C---:B--2---:R-:W-:Y:S11]  /*d23c0*/  HMMA.16816.F32 R4, R16.reuse, R8, R4 ;  /* 0x000000081004723c */ /* 0x044ff60000001804 */
[----:B------:R-:W-:Y:S11]  /*d23d0*/  @!UPT UIADD3 URZ, URZ, URZ, URZ ;  /* 0x0000003f3f3ff290 */ /* 0x000ff6000fffe03f */
[----:B------:R-:W-:Y:S01]  /*d23e0*/  @!UPT UIADD3 URZ, URZ, URZ, URZ ;  /* 0x0000003f3f3ff290 */ /* 0x000fe2000fffe03f */
[----:B------:R-:W-:Y:S01]  /*d23f0*/  STL.64 [R1+0x290], R4 ;  /* 0x0002900401007387 */ /* 0x000fe20000100a00 */
[----:B------:R4:W-:Y:S02]  /*d2400*/  STL.64 [R1+0x298], R6 ;  /* 0x0002980601007387 */ /* 0x0009e40000100a00 */
[----:B-1----:R-:W-:Y:S01]  /*d2410*/  IMAD.MOV.U32 R14, RZ, RZ, R8 ;  /* 0x000000ffff0e7224 */ /* 0x002fe200078e0008 */
[----:B----4-:R-:W-:Y:S01]  /*d2420*/  HMMA.16816.F32 R4, R16, R24, R20 ;  /* 0x000000181004723c */ /* 0x010fe20000001814 */
[----:B------:R-:W-:Y:S02]  /*d2430*/  IMAD.MOV.U32 R10, RZ, RZ, R24 ;  /* 0x000000ffff0a7224 */ /* 0x000fe400078e0018 */
[----:B------:R-:W-:Y:S11]  /*d2440*/  IMAD.MOV.U32 R15, RZ, RZ, R25 ;  /* 0x000000ffff0f7224 */ /* 0x000ff600078e0019 */
[----:B------:R-:W-:Y:S09]  /*d2450*/  @!UPT UIADD3 URZ, URZ, URZ, URZ ;  /* 0x0000003f3f3ff290 */ /* 0x000ff2000fffe03f */
[----:B------:R-:W-:Y:S01]  /*d2460*/  STL.64 [R1+0x280], R4 ;  /* 0x0002800401007387 */ /* 0x000fe20000100a00 */
[----:B------:R-:W-:Y:S02]  /*d2470*/  STL.64 [R1+0x288], R6 ;  /* 0x0002880601007387 */ /* 0x000fe40000100a00 */
[----:B------:R-:W-:Y:S02]  /*d2480*/  STL [R1+0x4ea8], R10 ;  /* 0x004ea80a01007387 */ /* 0x000fe40000100800 */
[----:B------:R-:W-:Y:S01]  /*d2490*/  STL.64 [R1+0x4e28], R14 ;  /* 0x004e280e01007387 */ /* 0x000fe20000100a00 */
[----:B---3--:R0:W-:Y:S04]  /*d24a0*/  STL [R1+0x4e20], R12 ;  /* 0x004e200c01007387 */ /* 0x0081e80000100800 */
[----:B0-----:R-:W2:Y:S01]  /*d24b0*/  LDL.LU R12, [R1+0x900] ;  /* 0x00090000010c7983 */ /* 0x001ea20000300800 */
[----:B------:R-:W2:Y:S02]  /*d24c0*/  LDL.LU R13, [R1+0x904] ;  /* 0x00090400010d7983 */ /* 0x000ea40000300800 */
[----:B------:R-:W3:Y:S02]  /*d24d0*/  LDL.LU R14, [R1+0x908] ;  /* 0x00090800010e7983 */ /* 0x000ee40000300800 */
[----:B------:R-:W3:Y:S02]  /*d24e0*/  LDL.LU R15, [R1+0x90c] ;  /* 0x00090c00010f7983 */ /* 0x000ee40000300800 */
[----:B---3--:R-:W-:Y:S01]  /*d24f0*/  STL.64 [R1+0x4e38], R14 ;  /* 0x004e380e01007387 */ /* 0x008fe20000100a00 */
[----:B--2---:R0:W-:Y:S03]  /*d2500*/  STL.64 [R1+0x4e30], R12 ;  /* 0x004e300c01007387 */ /* 0x0041e60000100a00 */
[----:B0-----:R-:W2:Y:S01]  /*d2510*/  LDL.LU.64 R12, [R1+0x10] ;  /* 0x00001000010c7983 */ /* 0x001ea20000300a00 */
[----:B------:R-:W-:-:S03]  /*d2520*/  IMAD.MOV.U32 R28, RZ, RZ, R9 ;  /* 0x000000ffff1c7224 */ /* 0x000fc600078e0009 */
        /* <DEDUP_REMOVED lines=13> */
[----:B------:R-:W2:Y:S04]  /*d2600*/  LDL R23, [R1+0x8f0] ;  /* 0x0008f00001177983 */ /* 0x000ea80000100800 */
[----:B--2---:R-:W-:Y:S01]  /*d2610*/  STL [R1+0x4e90], R23 ;  /* 0x004e901701007387 */ /* 0x004fe20000100800 */
[----:B------:R-:W2:Y:S03]  /*d2620*/  LDL.LU.64 R20, [R1+0x60] ;  /* 0x0000600001147983 */ /* 0x000ea60000300a00 */
[----:B--2---:R0:W-:Y:S04]  /*d2630*/  STL.64 [R1+0x4ea0], R20 ;  /* 0x004ea01401007387 */ /* 0x0041e80000100a00 */
[----:B0-----:R-:W2:Y:S01]  /*d2640*/  LDL.LU.64 R20, [R1+0x70] ;  /* 0x0000700001147983 */ /* 0x001ea20000300a00 */
[----:B------:R-:W-:Y:S02]  /*d2650*/  STL.64 [R1+0x4e80], R6 ;  /* 0x004e800601007387 */ /* 0x000fe40000100a00 */
[----:B----4-:R0:W-:Y:S02]  /*d2660*/  STL.64 [R1+0x4e78], R4 ;  /* 0x004e780401007387 */ /* 0x0101e40000100a00 */
[----:B0-----:R-:W4:Y:S04]  /*d2670*/  LDL.LU.64 R4, [R1+0x50] ;  /* 0x0000500001047983 */ /* 0x001f280000300a00 */
[----:B----4-:R0:W-:Y:S04]  /*d2680*/  STL.64 [R1+0x4e98], R4 ;  /* 0x004e980401007387 */ /* 0x0101e80000100a00 */
[----:B0-----:R-:W4:Y:S01]  /*d2690*/  LDL.LU R4, [R1+0x1e0] ;  /* 0x0001e00001047983 */ /* 0x001f220000300800 */
[----:B------:R-:W4:Y:S02]  /*d26a0*/  LDL.LU R5, [R1+0x1e4] ;  /* 0x0001e40001057983 */ /* 0x000f240000300800 */
[----:B------:R-:W4:Y:S02]  /*d26b0*/  LDL.LU R6, [R1+0x1e8] ;  /* 0x0001e80001067983 */ /* 0x000f240000300800 */
[----:B------:R-:W4:Y:S01]  /*d26c0*/  LDL.LU R7, [R1+0x1ec] ;  /* 0x0001ec0001077983 */ /* 0x000f220000300800 */
[----:B---3--:R-:W-:Y:S01]  /*d26d0*/  STL.64 [R1+0x4e58], R14 ;  /* 0x004e580e01007387 */ /* 0x008fe20000100a00 */
[----:B------:R0:W-:Y:S03]  /*d26e0*/  STL.64 [R1+0x4e50], R12 ;  /* 0x004e500c01007387 */ /* 0x0001e60000100a00 */
[----:B0-----:R-:W3:Y:S04]  /*d26f0*/  LDL.LU.64 R12, [R1+0x30] ;  /* 0x00003000010c7983 */ /* 0x001ee80000300a00 */
[----:B---3--:R0:W-:Y:S04]  /*d2700*/  STL.64 [R1+0x4e70], R12 ;  /* 0x004e700c01007387 */ /* 0x0081e80000100a00 */
[----:B0-----:R-:W3:Y:S04]  /*d2710*/  LDL.LU.64 R12, [R1+0x40] ;  /* 0x00004000010c7983 */ /* 0x001ee80000300a00 */
[----:B---3--:R0:W-:Y:S04]  /*d2720*/  STL.64 [R1+0x4e88], R12 ;  /* 0x004e880c01007387 */ /* 0x0081e80000100a00 */
[----:B0-----:R-:W3:Y:S01]  /*d2730*/  LDL.LU R12, [R1+0x950] ;  /* 0x00095000010c7983 */ /* 0x001ee20000300800 */
[----:B------:R-:W3:Y:S02]  /*d2740*/  LDL.LU R13, [R1+0x954] ;  /* 0x00095400010d7983 */ /* 0x000ee40000300800 */
[----:B------:R-:W3:Y:S02]  /*d2750*/  LDL.LU R14, [R1+0x958] ;  /* 0x00095800010e7983 */ /* 0x000ee40000300800 */
[----:B------:R-:W3:Y:S01]  /*d2760*/  LDL.LU R15, [R1+0x95c] ;  /* 0x00095c00010f7983 */ /* 0x000ee20000300800 */
[----:B------:R-:W3:Y:S01]  /*d2770*/  LDL.LU.64 R24, [R1] ;  /* 0x0000000001187983 */ /* 0x000ee20000300a00 */
[----:B--2---:R-:W-:Y:S03]  /*d2780*/  HMMA.16816.F32 R8, R16, R20, R8 ;  /* 0x000000141008723c */ /* 0x004fe60000001808 */
[----:B---3--:R0:W-:Y:S04]  /*d2790*/  STL.64 [R1+0x4e40], R24 ;  /* 0x004e401801007387 */ /* 0x0081e80000100a00 */
        /* <DEDUP_REMOVED lines=11> */
[----:B------:R1:W-:Y:S02]  /*d2850*/  STL.64 [R1+0x278], R10 ;  /* 0x0002780a01007387 */ /* 0x0003e40000100a00 */
[----:B0-----:R-:W-:Y:S01]  /*d2860*/  IMAD.MOV.U32 R9, RZ, RZ, R20 ;  /* 0x000000ffff097224 */ /* 0x001fe200078e0014 */
[----:B-1----:R-:W3:Y:S01]  /*d2870*/  LDL.LU R10, [R1+0x4ea8] ;  /* 0x004ea800010a7983 */ /* 0x002ee20000300800 */
[----:B------:R-:W-:-:S02]  /*d2880*/  IMAD.MOV.U32 R11, RZ, RZ, R21 ;  /* 0x000000ffff0b7224 */ /* 0x000fc400078e0015 */
[----:B------:R-:W4:Y:S02]  /*d2890*/  LDL.LU.64 R20, [R1+0x4ea0] ;  /* 0x004ea00001147983 */ /* 0x000f240000300a00 */
        /* <DEDUP_REMOVED lines=10> */
[C---:B----4-:R-:W-:Y:S03]  /*d2940*/  HMMA.16816.F32 R12, R16.reuse, R4, R12 ;  /* 0x00000004100c723c */ /* 0x050fe6000000180c */
[----:B0-----:R-:W-:Y:S01]  /*d2950*/  STL.64 [R1+0x4c70], R22 ;  /* 0x004c701601007387 */ /* 0x001fe20000100a00 */
[----:B------:R0:W-:Y:S03]  /*d2960*/  STL.64 [R1+0x4c68], R20 ;  /* 0x004c681401007387 */ /* 0x0001e60000100a00 */
[----:B0-----:R-:W2:Y:S01]  /*d2970*/  LDL.LU R20, [R1+0x20] ;  /* 0x0000200001147983 */ /* 0x001ea20000300800 */
[----:B------:R-:W2:Y:S11]  /*d2980*/  LDL.LU R21, [R1+0x24] ;  /* 0x0000240001157983 */ /* 0x000eb60000300800 */
[----:B------:R-:W-:Y:S04]  /*d2990*/  @!UPT UIADD3 URZ, URZ, URZ, URZ ;  /* 0x0000003f3f3ff290 */ /* 0x000fe8000fffe03f */
[----:B------:R0:W-:Y:S02]  /*d29a0*/  STL.64 [R1+0x250], R12 ;  /* 0x0002500c01007387 */ /* 0x0001e40000100a00 */
[----:B------:R-:W-:Y:S02]  /*d29b0*/  STL.64 [R1+0x258], R14 ;  /* 0x0002580e01007387 */ /* 0x000fe40000100a00 */
[----:B------:R-:W-:Y:S02]  /*d29c0*/  IMAD.MOV.U32 R23, RZ, RZ, R4 ;  /* 0x000000ffff177224 */ /* 0x000fe400078e0004 */
[----:B------:R-:W-:Y:S01]  /*d29d0*/  IMAD.MOV.U32 R22, RZ, RZ, R5 ;  /* 0x000000ffff167224 */ /* 0x000fe200078e0005 */
[----:B0-----:R-:W4:Y:S01]  /*d29e0*/  LDL.LU.64 R12, [R1+0x4e88] ;  /* 0x004e8800010c7983 */ /* 0x001f220000300a00 */
[----:B------:R-:W4:Y:S02]  /*d29f0*/  LDL.LU.64 R6, [R1+0x4e80] ;  /* 0x004e800001067983 */ /* 0x000f240000300a00 */
[----:B------:R-:W4:Y:S02]  /*d2a00*/  LDL.LU.64 R4, [R1+0x4e78] ;  /* 0x004e780001047983 */ /* 0x000f240000300a00 */
[C---:B----4-:R-:W-:Y:S01]  /*d2a10*/  HMMA.16816.F32 R4, R16.reuse, R12, R4 ;  /* 0x0000000c1004723c */ /* 0x050fe20000001804 */
[----:B------:R-:W-:Y:S11]  /*d2a20*/  IMAD.MOV.U32 R8, RZ, RZ, R13 ;  /* 0x000000ffff087224 */ /* 0x000ff600078e000d */
[----:B------:R-:W-:Y:S11]  /*d2a30*/  @!UPT UIADD3 URZ, URZ, URZ, URZ ;  /* 0x0000003f3f3ff290 */ /* 0x000ff6000fffe03f */
[----:B------:R0:W-:Y:S01]  /*d2a40*/  STL.64 [R1+0x240], R4 ;  /* 0x0002400401007387 */ /* 0x0001e20000100a00 */
[----:B------:R-:W-:Y:S02]  /*d2a50*/  STL.64 [R1+0x248], R6 ;  /* 0x0002480601007387 */ /* 0x000fe40000100a00 */
[----:B0-----:R-:W-:Y:S02]  /*d2a60*/  IMAD.MOV.U32 R5, RZ, RZ, R12 ;  /* 0x000000ffff057224 */ /* 0x001fe400078e000c */
[----:B------:R-:W4:Y:S01]  /*d2a70*/  LDL.LU.64 R12, [R1+0x4e70] ;  /* 0x004e7000010c7983 */ /* 0x000f220000300a00 */
[----:B---3--:R-:W-:Y:S02]  /*d2a80*/  STL.64 [R1+0x4e08], R10 ;  /* 0x004e080a01007387 */ /* 0x008fe40000100a00 */
[----:B------:R0:W-:Y:S02]  /*d2a90*/  STL.64 [R1+0x4e00], R8 ;  /* 0x004e000801007387 */ /* 0x0001e40000100a00 */
[----:B0-----:R-:W3:Y:S01]  /*d2aa0*/  LDL.LU R8, [R1+0x8e0] ;  /* 0x0008e00001087983 */ /* 0x001ee20000300800 */
[----:B------:R-:W3:Y:S02]  /*d2ab0*/  LDL.LU R9, [R1+0x8e4] ;  /* 0x0008e40001097983 */ /* 0x000ee40000300800 */
[----:B------:R-:W3:Y:S02]  /*d2ac0*/  LDL.LU R10, [R1+0x8e8] ;  /* 0x0008e800010a7983 */ /* 0x000ee40000300800 */
[----:B------:R-:W3:Y:S01]  /*d2ad0*/  LDL.LU R11, [R1+0x8ec] ;  /* 0x0008ec00010b7983 */ /* 0x000ee20000300800 */
        /* <DEDUP_REMOVED lines=13> */
[----:B------:R0:W-:Y:S01]  /*d2bb0*/  STL.64 [R1+0x220], R12 ;  /* 0x0002200c01007387 */ /* 0x0001e20000100a00 */
[----:B------:R-:W-:Y:S03]  /*d2bc0*/  STL.64 [R1+0x228], R14 ;  /* 0x0002280e01007387 */ /* 0x000fe60000100a00 */
[----:B0-----:R-:W4:Y:S01]  /*d2bd0*/  LDL.LU.64 R12, [R1+0x4e48] ;  /* 0x004e4800010c7983 */ /* 0x001f220000300a00 */
[----:B------:R0:W-:Y:S01]  /*d2be0*/  STL.64 [R1+0x4cc0], R20 ;  /* 0x004cc01401007387 */ /* 0x0001e20000100a00 */
[C---:B----4-:R-:W-:Y:S01]  /*d2bf0*/  HMMA.16816.F32 R24, R16.reuse, R12, R24 ;  /* 0x0000000c1018723c */ /* 0x050fe20000001818 */
[----:B0-----:R-:W-:Y:S02]  /*d2c00*/  IMAD.MOV.U32 R21, RZ, RZ, R12 ;  /* 0x000000ffff157224 */ /* 0x001fe400078e000c */
[----:B------:R-:W-:Y:S11]  /*d2c10*/  IMAD.MOV.U32 R20, RZ, RZ, R13 ;  /* 0x000000ffff147224 */ /* 0x000ff600078e000d */
[----:B------:R-:W-:Y:S09]  /*d2c20*/  @!UPT UIADD3 URZ, URZ, URZ, URZ ;  /* 0x0000003f3f3ff290 */ /* 0x000ff2000fffe03f */
[----:B------:R0:W-:Y:S01]  /*d2c30*/  STL.64 [R1+0x210], R24 ;  /* 0x0002101801007387 */ /* 0x0001e20000100a00 */
[----:B------:R-:W-:Y:S03]  /*d2c40*/  STL.64 [R1+0x218], R26 ;  /* 0x0002181a01007387 */ /* 0x000fe60000100a00 */
[----:B0-----:R-:W2:Y:S01]  /*d2c50*/  LDL.LU.64 R24, [R1+0x4e40] ;  /* 0x004e400001187983 */ /* 0x001ea20000300a00 */
[----:B------:R-:W2:Y:S02]  /*d2c60*/  LDL.LU.64 R14, [R1+0x4e38] ;  /* 0x004e3800010e7983 */ /* 0x000ea40000300a00 */
[----:B------:R-:W2:Y:S02]  /*d2c70*/  LDL.LU.64 R12, [R1+0x4e30] ;  /* 0x004e3000010c7983 */ /* 0x000ea40000300a00 */
[C---:B--2---:R-:W-:Y:S01]  /*d2c80*/  HMMA.16816.F32 R12, R16.reuse, R24, R12 ;  /* 0x00000018100c723c */ /* 0x044fe2000000180c */
[----:B------:R-:W-:Y:S11]  /*d2c90*/  IMAD.MOV.U32 R6, RZ, RZ, R25 ;  /* 0x000000ffff067224 */ /* 0x000ff600078e0019 */
[----:B------:R-:W-:Y:S11]  /*d2ca0*/  @!UPT UIADD3 URZ, URZ, URZ, URZ ;  /* 0x0000003f3f3ff290 */ /* 0x000ff6000fffe03f */
[----:B------:R-:W-:Y:S01]  /*d2cb0*/  STL.64 [R1+0x200], R12 ;  /* 0x0002000c01007387 */ /* 0x000fe20000100a00 */
[----:B------:R0:W-:Y:S03]  /*d2cc0*/  STL.64 [R1+0x208], R14 ;  /* 0x0002080e01007387 */ /* 0x0001e60000100a00 */
[----:B0-----:R-:W2:Y:S01]  /*d2cd0*/  LDL.LU.64 R14, [R1+0x4e28] ;  /* 0x004e2800010e7983 */ /* 0x001ea20000300a00 */
[----:B------:R-:W4:Y:S02]  /*d2ce0*/  LDL.LU R12, [R1+0x4e20] ;  /* 0x004e2000010c7983 */ /* 0x000f240000300800 */
[----:B------:R-:W-:Y:S02]  /*d2cf0*/  IMAD.MOV.U32 R13, RZ, RZ, R24 ;  /* 0x000000ffff0d7224 */ /* 0x000fe400078e0018 */
[----:B------:R-:W2:Y:S01]  /*d2d00*/  LDL.LU.64 R26, [R1+0x4e18] ;  /* 0x004e1800011a7983 */ /* 0x000ea20000300a00 */
[----:B------:R-:W3:Y:S02]  /*d2d10*/  LDL.LU.64 R24, [R1+0x4e10] ;  /* 0x004e100001187983 */ /* 0x000ee40000300a00 */
[----:B---3--:R-:W-:Y:S11]  /*d2d20*/  HMMA.16816.F32 R8, R16, R24, R8 ;  /* 0x000000181008723c */ /* 0x008ff60000001808 */
        /* <DEDUP_REMOVED lines=8> */
[----:B0-----:R-:W-:-:S02]  /*d2db0*/  IMAD.MOV.U32 R24, RZ, RZ, R13 ;  /* 0x000000ffff187224 */ /* 0x001fc400078e000d */
[----:B------:R-:W-:Y:S01]  /*d2dc0*/  IMAD.MOV.U32 R25, RZ, RZ, R6 ;  /* 0x000000ffff197224 */ /* 0x000fe200078e0006 */
[----:B------:R-:W4:Y:S01]  /*d2dd0*/  LDL.LU R13, [R1+0x4dfc] ;  /* 0x004dfc00010d7983 */ /* 0x000f220000300800 */
[----:B------:R-:W2:Y:S03]  /*d2de0*/  LDL.LU R6, [R1+0x4df8] ;  /* 0x004df80001067983 */ /* 0x000ea60000300800 */
[----:B------:R0:W-:Y:S04]  /*d2df0*/  STL.64 [R1+0x4ca0], R24 ;  /* 0x004ca01801007387 */ /* 0x0001e80000100a00 */
        /* <DEDUP_REMOVED lines=28> */
[----:B---3--:R-:W-:Y:S01]  /*d2fc0*/  IMAD.MOV.U32 R21, RZ, RZ, R8 ;  /* 0x000000ffff157224 */ /* 0x008fe200078e0008 */
[----:B--2---:R-:W-:Y:S01]  /*d2fd0*/  STL.64 [R1+0x4ce8], R26 ;  /* 0x004ce81a01007387 */ /* 0x004fe20000100a00 */
[----:B------:R-:W-:Y:S02]  /*d2fe0*/  STL.64 [R1+0x4ce0], R24 ;  /* 0x004ce01801007387 */ /* 0x000fe40000100a00 */
[----:B------:R-:W2:Y:S02]  /*d2ff0*/  LDL.LU R5, [R1+0x4dec] ;  /* 0x004dec0001057983 */ /* 0x000ea40000300800 */
[----:B------:R-:W3:Y:S01]  /*d3000*/  LDL.LU R8, [R1+0x4de8] ;  /* 0x004de80001087983 */ /* 0x000ee20000300800 */
[----:B------:R0:W-:Y:S02]  /*d3010*/  STL.64 [R1+0x4cf0], R20 ;  /* 0x004cf01401007387 */ /* 0x0001e40000100a00 */
[----:B0-----:R-:W-:Y:S02]  /*d3020*/  IMAD.MOV.U32 R20, RZ, RZ, R23 ;  /* 0x000000ffff147224 */ /* 0x001fe400078e0017 */
[----:B------:R-:W2:Y:S01]  /*d3030*/  LDL R23, [R1+0x8f0] ;  /* 0x0008f00001177983 */ /* 0x000ea20000100800 */
[----:B------:R-:W-:-:S03]  /*d3040*/  IMAD.MOV.U32 R21, RZ, RZ, R22 ;  /* 0x000000ffff157224 */ /* 0x000fc600078e0016 */
[----:B--2---:R-:W-:Y:S02]  /*d3050*/  STL [R1+0x4d10], R23 ;  /* 0x004d101701007387 */ /* 0x004fe40000100800 */
[----:B------:R0:W-:Y:S02]  /*d3060*/  STL.64 [R1+0x4d08], R20 ;  /* 0x004d081401007387 */ /* 0x0001e40000100a00 */
[----:B0-----:R-:W2:Y:S01]  /*d3070*/  LDL.LU R20, [R1+0x160] ;  /* 0x0001600001147983 */ /* 0x001ea20000300800 */
[----:B------:R-:W2:Y:S02]  /*d3080*/  LDL.LU R21, [R1+0x164] ;  /* 0x0001640001157983 */ /* 0x000ea40000300800 */
[----:B------:R-:W2:Y:S02]  /*d3090*/  LDL.LU R22, [R1+0x168] ;  /* 0x0001680001167983 */ /* 0x000ea40000300800 */
[----:B------:R-:W2:Y:S02]  /*d30a0*/  LDL.LU R23, [R1+0x16c] ;  /* 0x00016c0001177983 */ /* 0x000ea40000300800 */
[----:B--2---:R-:W-:Y:S01]  /*d30b0*/  STL.64 [R1+0x4d20], R22 ;  /* 0x004d201601007387 */ /* 0x004fe20000100a00 */
[----:B------:R0:W-:Y:S02]  /*d30c0*/  STL.64 [R1+0x4d18], R20 ;  /* 0x004d181401007387 */ /* 0x0001e40000100a00 */
[----:B0-----:R-:W-:-:S02]  /*d30d0*/  IMAD.MOV.U32 R20, RZ, RZ, R9 ;  /* 0x000000ffff147224 */ /* 0x001fc400078e0009 */
[----:B------:R-:W-:Y:S01]  /*d30e0*/  IMAD.MOV.U32 R21, RZ, RZ, R11 ;  /* 0x000000ffff157224 */ /* 0x000fe200078e000b */
[----:B------:R-:W3:Y:S01]  /*d30f0*/  LDL.LU R9, [R1+0x4de4] ;  /* 0x004de40001097983 */ /* 0x000ee20000300800 */
        /* <DEDUP_REMOVED lines=52> */
[----:B------:R-:W4:Y:S02]  /*d3440*/  LDL.LU R6, [R1+0x1d8] ;  /* 0x0001d80001067983 */ /* 0x000f240000300800 */
[----:B------:R-:W4:Y:S01]  /*d3450*/  LDL.LU R7, [R1+0x1dc] ;  /* 0x0001dc0001077983 */ /* 0x000f220000300800 */
        /* <DEDUP_REMOVED lines=30> */
[----:B------:R-:W2:Y:S01]  /*d3640*/  LDL.LU R15, [R1+0x11c] ;  /* 0x00011c00010f7983 */ /* 0x000ea20000300800 */
[----:B------:R-:W3:Y:S01]  /*d3650*/  LDL.LU.64 R6, [R1+0x4dc0] ;  /* 0x004dc00001067983 */ /* 0x000ee20000300a00 */
[----:B------:R-:W3:Y:S11]  /*d3660*/  LDL.LU.64 R4, [R1+0x4db8] ;  /* 0x004db80001047983 */ /* 0x000ef60000300a00 */
[----:B------:R0:W-:Y:S02]  /*d3670*/  STL.64 [R1+0x1d0], R16 ;  /* 0x0001d01001007387 */ /* 0x0001e40000100a00 */
[----:B------:R-:W-:Y:S02]  /*d3680*/  STL.64 [R1+0x1d8], R18 ;  /* 0x0001d81201007387 */ /* 0x000fe40000100a00 */
[----:B0-----:R-:W-:-:S02]  /*d3690*/  IMAD.MOV.U32 R16, RZ, RZ, R0 ;  /* 0x000000ffff107224 */ /* 0x001fc400078e0000 */
[----:B------:R-:W-:Y:S01]  /*d36a0*/  IMAD.MOV.U32 R17, RZ, RZ, R3 ;  /* 0x000000ffff117224 */ /* 0x000fe200078e0003 */
[----:B------:R-:W4:Y:S01]  /*d36b0*/  LDL.LU R0, [R1+0x4db4] ;  /* 0x004db40001007983 */ /* 0x000f220000300800 */
[----:B------:R-:W2:Y:S01]  /*d36c0*/  LDL.LU R3, [R1+0x4db0] ;  /* 0x004db00001037983 */ /* 0x000ea20000300800 */
        /* <DEDUP_REMOVED lines=44> */
[----:B------:R-:W2:Y:S01]  /*d3990*/  LDL.LU R23, [R1+0x4d10] ;  /* 0x004d100001177983 */ /* 0x000ea20000300800 */
[----:B------:R-:W3:Y:S11]  /*d39a0*/  LDL.LU.64 R20, [R1+0x4d08] ;  /* 0x004d080001147983 */ /* 0x000ef60000300a00 */
[----:B------:R-:W-:Y:S10]  /*d39b0*/  @!UPT UIADD3 URZ, URZ, URZ, URZ ;  /* 0x0000003f3f3ff290 */ /* 0x000ff4000fffe03f */
[----:B------:R-:W-:Y:S01]  /*d39c0*/  STL.64 [R1+0x160], R16 ;  /* 0x0001601001007387 */ /* 0x000fe20000100a00 */
[----:B------:R-:W-:Y:S03]  /*d39d0*/  STL.64 [R1+0x168], R18 ;  /* 0x0001681201007387 */ /* 0x000fe60000100a00 */
[----:B--2---:R3:W0:Y:S02]  /*d39e0*/  LDSM.16.MT88.4 R16, [R23+0x3c080] ;  /* 0x03c080001710783b */ /* 0x0046240000004200 */
[C---:B---3--:R-:W-:Y:S02]  /*d39f0*/  HMMA.16816.F32 R20, R4.reuse, R20, R24 ;  /* 0x000000140414723c */ /* 0x048fe40000001818 */
[----:B0-----:R0:W-:Y:S01]  /*d3a00*/  STL [R1+0x4b3c], R16 ;  /* 0x004b3c1001007387 */ /* 0x0011e20000100800 */
[----:B------:R1:W-:Y:S02]  /*d3a10*/  STL [R1+0x4b38], R17 ;  /* 0x004b381101007387 */ /* 0x0003e40000100800 */
[----:B------:R2:W-:Y:S02]  /*d3a20*/  STL [R1+0x4b34], R18 ;  /* 0x004b341201007387 */ /* 0x0005e40000100800 */
[----:B------:R3:W-:Y:S01]  /*d3a30*/  STL [R1+0x4b30], R19 ;  /* 0x004b301301007387 */ /* 0x0007e20000100800 */
[----:B0-----:R-:W4:Y:S01]  /*d3a40*/  LDL.LU R16, [R1+0xf0] ;  /* 0x0000f00001107983 */ /* 0x001f220000300800 */
[----:B-1----:R-:W4:Y:S02]  /*d3a50*/  LDL.LU R17, [R1+0xf4] ;  /* 0x0000f40001117983 */ /* 0x002f240000300800 */
[----:B--2---:R-:W2:Y:S02]  /*d3a60*/  LDL.LU R18, [R1+0xf8] ;  /* 0x0000f80001127983 */ /* 0x004ea40000300800 */
[----:B---3--:R-:W2:Y:S01]  /*d3a70*/  LDL.LU R19, [R1+0xfc] ;  /* 0x0000fc0001137983 */ /* 0x008ea20000300800 */
[----:B------:R-:W3:Y:S01]  /*d3a80*/  LDL.LU.64 R26, [R1+0x4d00] ;  /* 0x004d0000011a7983 */ /* 0x000ee20000300a00 */
[----:B------:R-:W3:Y:S08]  /*d3a90*/  LDL.LU.64 R24, [R1+0x4cf8] ;  /* 0x004cf80001187983 */ /* 0x000ef00000300a00 */
        /* <DEDUP_REMOVED lines=20> */
[----:B------:R0:W-:Y:S01]  /*d3be0*/  STL.64 [R1+0x120], R20 ;  /* 0x0001201401007387 */ /* 0x0001e20000100a00 */
[----:B------:R-:W-:Y:S03]  /*d3bf0*/  STL.64 [R1+0x128], R22 ;  /* 0x0001281601007387 */ /* 0x000fe60000100a00 */
[----:B0-----:R-:W2:Y:S01]  /*d3c00*/  LDL.LU R20, [R1+0xd0] ;  /* 0x0000d00001147983 */ /* 0x001ea20000300800 */
        /* <DEDUP_REMOVED lines=10> */
[----:B------:R-:W2:Y:S11]  /*d3cb0*/  LDL.LU.64 R12, [R1+0x4c90] ;  /* 0x004c9000010c7983 */ /* 0x000eb60000300a00 */
[----:B------:R-:W-:Y:S09]  /*d3cc0*/  @!UPT UIADD3 URZ, URZ, URZ, URZ ;  /* 0x0000003f3f3ff290 */ /* 0x000ff2000fffe03f */
[----:B------:R-:W-:Y:S01]  /*d3cd0*/  STL.64 [R1+0x100], R24 ;  /* 0x0001001801007387 */ /* 0x000fe20000100a00 */
[----:B------:R0:W-:Y:S03]  /*d3ce0*/  STL.64 [R1+0x108], R26 ;  /* 0x0001081a01007387 */ /* 0x0001e60000100a00 */
[----:B0-----:R-:W2:Y:S01]  /*d3cf0*/  LDL.LU.64 R26, [R1+0x4c88] ;  /* 0x004c8800011a7983 */ /* 0x001ea20000300a00 */
[----:B------:R-:W2:Y:S02]  /*d3d00*/  LDL.LU.64 R24, [R1+0x4c80] ;  /* 0x004c800001187983 */ /* 0x000ea40000300a00 */
[----:B----4-:R-:W-:Y:S02]  /*d3d10*/  IMAD.MOV.U32 R23, RZ, RZ, R0 ;  /* 0x000000ffff177224 */ /* 0x010fe400078e0000 */
[----:B------:R-:W-:Y:S01]  /*d3d20*/  IMAD.MOV.U32 R22, RZ, RZ, R3 ;  /* 0x000000ffff167224 */ /* 0x000fe200078e0003 */
[----:B--2---:R-:W-:Y:S11]  /*d3d30*/  HMMA.16816.F32 R16, R4, R24, R16 ;  /* 0x000000180410723c */ /* 0x004ff60000001810 */
[----:B------:R-:W-:Y:S11]  /*d3d40*/  @!UPT UIADD3 URZ, URZ, URZ, URZ ;  /* 0x0000003f3f3ff290 */ /* 0x000ff6000fffe03f */
[----:B------:R-:W-:Y:S01]  /*d3d50*/  @!UPT UIADD3 URZ, URZ, URZ, URZ ;  /* 0x0000003f3f3ff290 */ /* 0x000fe2000fffe03f */
[----:B------:R0:W-:Y:S01]  /*d3d60*/  STL [R1+0xf0], R16 ;  /* 0x0000f01001007387 */ /* 0x0001e20000100800 */
[----:B------:R-:W-:Y:S02]  /*d3d70*/  IMAD.MOV.U32 R0, RZ, RZ, R17 ;  /* 0x000000ffff007224 */ /* 0x000fe400078e0011 */
[----:B------:R-:W-:Y:S02]  /*d3d80*/  IMAD.MOV.U32 R25, RZ, RZ, R18 ;  /* 0x000000ffff197224 */ /* 0x000fe400078e0012 */
[----:B------:R-:W-:Y:S01]  /*d3d90*/  IMAD.MOV.U32 R3, RZ, RZ, R19 ;  /* 0x000000ffff037224 */ /* 0x000fe200078e0013 */
        /* <DEDUP_REMOVED lines=9> */
[----:B------:R-:W-:-:S02]  /*d3e30*/  IMAD.MOV.U32 R19, RZ, RZ, R2 ;  /* 0x000000ffff137224 */ /* 0x000fc400078e0002 */
[----:B------:R-:W4:Y:S01]  /*d3e40*/  LDL.LU R2, [R1+0x4c78] ;  /* 0x004c780001027983 */ /* 0x000f220000300800 */
[----:B------:R-:W-:Y:S02]  /*d3e50*/  STL [R1+0x4918], R25 ;  /* 0x0049181901007387 */ /* 0x000fe40000100800 */
[----:B------:R-:W2:Y:S02]  /*d3e60*/  LDL R24, [R1+0x8f0] ;  /* 0x0008f00001187983 */ /* 0x000ea40000100800 */
[----:B------:R-:W-:Y:S01]  /*d3e70*/  STL.64 [R1+0x4c38], R26 ;  /* 0x004c381a01007387 */ /* 0x000fe20000100a00 */
[----:B--2---:R0:W-:Y:S04]  /*d3e80*/  STL [R1+0x4c30], R24 ;  /* 0x004c301801007387 */ /* 0x0041e80000100800 */
[----:B0-----:R-:W2:Y:S01]  /*d3e90*/  LDL.LU R24, [R1+0xe0] ;  /* 0x0000e00001187983 */ /* 0x001ea20000300800 */
[----:B------:R-:W2:Y:S02]  /*d3ea0*/  LDL.LU R25, [R1+0xe4] ;  /* 0x0000e40001197983 */ /* 0x000ea40000300800 */
[----:B------:R-:W2:Y:S02]  /*d3eb0*/  LDL.LU R26, [R1+0xe8] ;  /* 0x0000e800011a7983 */ /* 0x000ea40000300800 */
[----:B----4-:R-:W-:Y:S01]  /*d3ec0*/  IMAD.MOV.U32 R27, RZ, RZ, R2 ;  /* 0x000000ffff1b7224 */ /* 0x010fe200078e0002 */
[----:B------:R-:W-:Y:S01]  /*d3ed0*/  STL [R1+0x4444], R3 ;  /* 0x0044440301007387 */ /* 0x000fe20000100800 */
[----:B------:R-:W-:Y:S05]  /*d3ee0*/  STL [R1+0x4440], R0 ;  /* 0x0044400001007387 */ /* 0x000fea0000100800 */
[C---:B--2---:R-:W-:Y:S11]  /*d3ef0*/  HMMA.16816.F32 R24, R4.reuse, R12, R24 ;  /* 0x0000000c0418723c */ /* 0x044ff60000001818 */
[----:B------:R-:W-:Y:S11]  /*d3f00*/  @!UPT UIADD3 URZ, URZ, URZ, URZ ;  /* 0x0000003f3f3ff290 */ /* 0x000ff6000fffe03f */
[----:B------:R-:W-:Y:S01]  /*d3f10*/  @!UPT UIADD3 URZ, URZ, URZ, URZ ;  /* 0x0000003f3f3ff290 */ /* 0x000fe2000fffe03f */
[----:B------:R-:W-:Y:S01]  /*d3f20*/  STL.64 [R1+0xe0], R24 ;  /* 0x0000e01801007387 */ /* 0x000fe20000100a00 */
[----:B------:R0:W-:Y:S03]  /*d3f30*/  STL.64 [R1+0xe8], R26 ;  /* 0x0000e81a01007387 */ /* 0x0001e60000100a00 */
[----:B0-----:R-:W2:Y:S04]  /*d3f40*/  LDL.64 R26, [R1+0x98] ;  /* 0x00009800011a7983 */ /* 0x001ea80000100a00 */
[----:B--2---:R0:W-:Y:S04]  /*d3f50*/  STL.64 [R1+0x4c40], R26 ;  /* 0x004c401a01007387 */ /* 0x0041e80000100a00 */
[----:B0-----:R-:W2:Y:S01]  /*d3f60*/  LDL.64 R26, [R1+0xa8] ;  /* 0x0000a800011a7983 */ /* 0x001ea20000100a00 */
[----:B------:R-:W-:Y:S03]  /*d3f70*/  HMMA.16816.F32 R4, R4, R8, R20 ;  /* 0x000000080404723c */ /* 0x000fe60000001814 */
[----:B--2---:R0:W-:Y:S04]  /*d3f80*/  STL.64 [R1+0x4c48], R26 ;  /* 0x004c481a01007387 */ /* 0x0041e80000100a00 */
[----:B0-----:R-:W2:Y:S11]  /*d3f90*/  LDL.64 R26, [R1+0xb8] ;  /* 0x0000b800011a7983 */ /* 0x001eb60000100a00 */
[----:B------:R-:W-:Y:S06]  /*d3fa0*/  @!UPT UIADD3 URZ, URZ, URZ, URZ ;  /* 0x0000003f3f3ff290 */ /* 0x000fec000fffe03f */
[----:B------:R-:W-:Y:S01]  /*d3fb0*/  IMAD.MOV.U32 R2, RZ, RZ, R7 ;  /* 0x000000ffff027224 */ /* 0x000fe200078e0007 */
[----:B--2---:R0:W-:Y:S04]  /*d3fc0*/  STL.64 [R1+0x4c60], R26 ;  /* 0x004c601a01007387 */ /* 0x0041e80000100a00 */
[----:B0-----:R-:W2:Y:S01]  /*d3fd0*/  LDL.64 R26, [R1+0xc8] ;  /* 0x0000c800011a7983 */ /* 0x001ea20000100a00 */
[----:B------:R-:W2:Y:S02]  /*d3fe0*/  LDL.LU.64 R22, [R1+0x4c70] ;  /* 0x004c700001167983 */ /* 0x000ea40000300a00 */
[----:B------:R-:W2:Y:S02]  /*d3ff0*/  LDL.LU.64 R20, [R1+0x4c68] ;  /* 0x004c680001147983 */ /* 0x000ea40000300a00 */
[----:B------:R-:W-:Y:S01]  /*d4000*/  STL.64 [R1+0xd0], R4 ;  /* 0x0000d00401007387 */ /* 0x000fe20000100a00 */
[----:B------:R0:W-:Y:S01]  /*d4010*/  STL [R1+0xd8], R6 ;  /* 0x0000d80601007387 */ /* 0x0001e20000100800 */
[----:B------:R1:W-:Y:S03]  /*d4020*/  STL.64 [R1+0x4c18], R10 ;  /* 0x004c180a01007387 */ /* 0x0003e60000100a00 */
[----:B0-----:R-:W4:Y:S04]  /*d4030*/  LDL.64 R6, [R1+0x78] ;  /* 0x0000780001067983 */ /* 0x001f280000100a00 */
[----:B-1----:R-:W3:Y:S01]  /*d4040*/  LDL.64 R10, [R1+0x88] ;  /* 0x00008800010a7983 */ /* 0x002ee20000100a00 */
[----:B--2---:R-:W-:Y:S01]  /*d4050*/  HMMA.16816.F32 R16, R20, R26, R16 ;  /* 0x0000001a1410723c */ /* 0x004fe20000001810 */
[----:B------:R-:W-:-:S02]  /*d4060*/  IMAD.MOV.U32 R13, RZ, RZ, R26 ;  /* 0x000000ffff0d7224 */ /* 0x000fc400078e001a */
[----:B------:R-:W-:Y:S01]  /*d4070*/  IMAD.MOV.U32 R12, RZ, RZ, R27 ;  /* 0x000000ffff0c7224 */ /* 0x000fe200078e001b */
[----:B----4-:R0:W-:Y:S01]  /*d4080*/  STL.64 [R1+0x4c20], R6 ;  /* 0x004c200601007387 */ /* 0x0101e20000100a00 */
[----:B------:R-:W3:Y:S02]  /*d4090*/  LDL.LU R4, [R1+0x550] ;  /* 0x0005500001047983 */ /* 0x000ee40000300800 */
[----:B------:R-:W3:Y:S02]  /*d40a0*/  LDL.LU R5, [R1+0x554] ;  /* 0x0005540001057983 */ /* 0x000ee40000300800 */
[----:B------:R-:W-:Y:S01]  /*d40b0*/  STL [R1+0x4448], R2 ;  /* 0x0044480201007387 */ /* 0x000fe20000100800 */
[----:B------:R-:W2:Y:S11]  /*d40c0*/  LDL.LU.64 R26, [R1+0x4c60] ;  /* 0x004c6000011a7983 */ /* 0x000eb60000300a00 */
[----:B------:R-:W-:Y:S02]  /*d40d0*/  @!UPT UIADD3 URZ, URZ, URZ, URZ ;  /* 0x0000003f3f3ff290 */ /* 0x000fe4000fffe03f */
[----:B------:R-:W-:Y:S01]  /*d40e0*/  STL.64 [R1+0xfb0], R16 ;  /* 0x000fb01001007387 */ /* 0x000fe20000100a00 */
[----:B0-----:R-:W-:Y:S02]  /*d40f0*/  IMAD.MOV.U32 R6, RZ, RZ, R29 ;  /* 0x000000ffff067224 */ /* 0x001fe400078e001d */
[----:B------:R-:W-:Y:S02]  /*d4100*/  IMAD.MOV.U32 R7, RZ, RZ, R28 ;  /* 0x000000ffff077224 */ /* 0x000fe400078e001c */
[----:B------:R0:W-:Y:S02]  /*d4110*/  STL.64 [R1+0xfb8], R18 ;  /* 0x000fb81201007387 */ /* 0x0001e40000100a00 */
[----:B------:R-:W-:Y:S02]  /*d4120*/  IMAD.MOV.U32 R29, RZ, RZ, R17 ;  /* 0x000000ffff1d7224 */ /* 0x000fe400078e0011 */
[----:B------:R-:W-:Y:S01]  /*d4130*/  IMAD.MOV.U32 R28, RZ, RZ, R16 ;  /* 0x000000ffff1c7224 */ /* 0x000fe200078e0010 */
[----:B0-----:R-:W2:Y:S01]  /*d4140*/  LDL.LU.64 R18, [R1+0x4c58] ;  /* 0x004c580001127983 */ /* 0x001ea20000300a00 */
[----:B------:R-:W2:Y:S02]  /*d4150*/  LDL.LU.64 R16, [R1+0x4c50] ;  /* 0x004c500001107983 */ /* 0x000ea40000300a00 */
[----:B------:R-:W-:Y:S02]  /*d4160*/  STL [R1+0x4b44], R12 ;  /* 0x004b440c01007387 */ /* 0x000fe40000100800 */
[----:B------:R-:W-:Y:S01]  /*d4170*/  STL [R1+0x4b40], R13 ;  /* 0x004b400d01007387 */ /* 0x000fe20000100800 */
[----:B------:R-:W-:Y:S01]  /*d4180*/  STL [R1+0x41f8], R28 ;  /* 0x0041f81c01007387 */ /* 0x000fe20000100800 */
[----:B------:R0:W-:Y:S01]  /*d4190*/  STL [R1+0x41f4], R29 ;  /* 0x0041f41d01007387 */ /* 0x0001e20000100800 */
[C---:B--2---:R-:W-:Y:S01]  /*d41a0*/  HMMA.16816.F32 R16, R20.reuse, R26, R16 ;  /* 0x0000001a1410723c */ /* 0x044fe20000001810 */
[----:B0-----:R-:W-:Y:S11]  /*d41b0*/  IMAD.MOV.U32 R29, RZ, RZ, R27 ;  /* 0x000000ffff1d7224 */ /* 0x001ff600078e001b */
[----:B------:R-:W-:Y:S11]  /*d41c0*/  @!UPT UIADD3 URZ, URZ, URZ, URZ ;  /* 0x0000003f3f3ff290 */ /* 0x000ff6000fffe03f */
[----:B------:R-:W-:Y:S01]  /*d41d0*/  STL.64 [R1+0xfa0], R16 ;  /* 0x000fa01001007387 */ /* 0x000fe20000100a00 */
[----:B------:R0:W-:Y:S02]  /*d41e0*/  STL.64 [R1+0xfa8], R18 ;  /* 0x000fa81201007387 */ /* 0x0001e40000100a00 */
[----:B0-----:R-:W-:Y:S02]  /*d41f0*/  IMAD.MOV.U32 R19, RZ, RZ, R26 ;  /* 0x000000ffff137224 */ /* 0x001fe400078e001a */
[----:B------:R-:W2:Y:S01]  /*d4200*/  LDL.LU.64 R26, [R1+0x4c48] ;  /* 0x004c4800011a7983 */ /* 0x000ea20000300a00 */
[----:B------:R-:W-:Y:S02]  /*d4210*/  STL [R1+0x4b4c], R29 ;  /* 0x004b4c1d01007387 */ /* 0x000fe40000100800 */
[----:B------:R0:W-:Y:S02]  /*d4220*/  STL [R1+0x4b48], R19 ;  /* 0x004b481301007387 */ /* 0x0001e40000100800 */
[----:B------:R-:W2:Y:S01]  /*d4230*/  LDL.LU R16, [R1+0x570] ;  /* 0x0005700001107983 */ /* 0x000ea20000300800 */
[----:B------:R-:W2:Y:S01]  /*d4240*/  LDL.LU R17, [R1+0x574] ;  /* 0x0005740001117983 */ /* 0x000ea20000300800 */
[----:B------:R-:W2:Y:S03]  /*d4250*/  LDL.LU R18, [R1+0x578] ;  /* 0x0005780001127983 */ /* 0x000ea60000300800 */
[----:B0-----:R-:W2:Y:S02]  /*d4260*/  LDL.LU R19, [R1+0x57c] ;  /* 0x00057c0001137983 */ /* 0x001ea40000300800 */
[C---:B--2---:R-:W-:Y:S11]  /*d4270*/  HMMA.16816.F32 R16, R20.reuse, R26, R16 ;  /* 0x0000001a1410723c */ /* 0x044ff60000001810 */
[----:B------:R-:W-:Y:S11]  /*d4280*/  @!UPT UIADD3 URZ, URZ, URZ, URZ ;  /* 0x0000003f3f3ff290 */ /* 0x000ff6000fffe03f */
[----:B------:R-:W-:Y:S01]  /*d4290*/  @!UPT UIADD3 URZ, URZ, URZ, URZ ;  /* 0x0000003f3f3ff290 */ /* 0x000fe2000fffe03f */
[----:B------:R0:W-:Y:S01]  /*d42a0*/  STL.64 [R1+0xf90], R16 ;  /* 0x000f901001007387 */ /* 0x0001e20000100a00 */
[----:B------:R1:W-:Y:S02]  /*d42b0*/  STL.64 [R1+0xf98], R18 ;  /* 0x000f981201007387 */ /* 0x0003e40000100a00 */
[----:B0-----:R-:W-:Y:S02]  /*d42c0*/  IMAD.MOV.U32 R17, RZ, RZ, R26 ;  /* 0x000000ffff117224 */ /* 0x001fe400078e001a */
[----:B-1----:R-:W-:Y:S02]  /*d42d0*/  IMAD.MOV.U32 R18, RZ, RZ, R27 ;  /* 0x000000ffff127224 */ /* 0x002fe400078e001b */
[----:B------:R-:W2:Y:S03]  /*d42e0*/  LDL.LU.64 R26, [R1+0x4c40] ;  /* 0x004c4000011a7983 */ /* 0x000ea60000300a00 */
[----:B------:R-:W-:Y:S02]  /*d42f0*/  STL [R1+0x4b54], R18 ;  /* 0x004b541201007387 */ /* 0x000fe40000100800 */
[----:B------:R0:W-:Y:S02]  /*d4300*/  STL [R1+0x4b50], R17 ;  /* 0x004b501101007387 */ /* 0x0001e40000100800 */
[----:B------:R-:W2:Y:S01]  /*d4310*/  LDL.LU R16, [R1+0x560] ;  /* 0x0005600001107983 */ /* 0x000ea20000300800 */
[----:B0-----:R-:W2:Y:S01]  /*d4320*/  LDL.LU R17, [R1+0x564] ;  /* 0x0005640001117983 */ /* 0x001ea20000300800 */
[----:B------:R-:W2:Y:S02]  /*d4330*/  LDL.LU R18, [R1+0x568] ;  /* 0x0005680001127983 */ /* 0x000ea40000300800 */
[----:B------:R-:W2:Y:S01]  /*d4340*/  LDL.LU R19, [R1+0x56c] ;  /* 0x00056c0001137983 */ /* 0x000ea20000300800 */
[----:B---3--:R-:W-:Y:S01]  /*d4350*/  HMMA.16816.F32 R4, R20, R10, R4 ;  /* 0x0000000a1404723c */ /* 0x008fe20000001804 */
[----:B------:R-:W-:-:S02]  /*d4360*/  IMAD.MOV.U32 R12, RZ, RZ, R10 ;  /* 0x000000ffff0c7224 */ /* 0x000fc400078e000a */
[----:B------:R-:W-:-:S05]  /*d4370*/  IMAD.MOV.U32 R13, RZ, RZ, R11 ;  /* 0x000000ffff0d7224 */ /* 0x000fca00078e000b */
[----:B--2---:R-:W-:Y:S01]  /*d4380*/  HMMA.16816.F32 R16, R20, R26, R16 ;  /* 0x0000001a1410723c */ /* 0x004fe20000001810 */
[----:B------:R-:W-:Y:S11]  /*d4390*/  IMAD.MOV.U32 R25, RZ, RZ, R27 ;  /* 0x000000ffff197224 */ /* 0x000ff600078e001b */
[----:B------:R-:W-:Y:S11]  /*d43a0*/  @!UPT UIADD3 URZ, URZ, URZ, URZ ;  /* 0x0000003f3f3ff290 */ /* 0x000ff6000fffe03f */
[----:B------:R0:W-:Y:S01]  /*d43b0*/  STL.64 [R1+0xf80], R16 ;  /* 0x000f801001007387 */ /* 0x0001e20000100a00 */
[----:B------:R-:W-:Y:S02]  /*d43c0*/  STL.64 [R1+0xf88], R18 ;  /* 0x000f881201007387 */ /* 0x000fe40000100a00 */
[----:B0-----:R-:W-:Y:S02]  /*d43d0*/  IMAD.MOV.U32 R16, RZ, RZ, R26 ;  /* 0x000000ffff107224 */ /* 0x001fe400078e001a */
[----:B------:R-:W2:Y:S01]  /*d43e0*/  LDL.LU.64 R26, [R1+0x4c38] ;  /* 0x004c3800011a7983 */ /* 0x000ea20000300a00 */
[----:B------:R-:W3:Y:S02]  /*d43f0*/  LDL.LU R24, [R1+0x4c30] ;  /* 0x004c300001187983 */ /* 0x000ee40000300800 */
[----:B------:R0:W-:Y:S02]  /*d4400*/  STL [R1+0x4b70], R16 ;  /* 0x004b701001007387 */ /* 0x0001e40000100800 */
[----:B------:R-:W-:-:S02]  /*d4410*/  IMAD.MOV.U32 R17, RZ, RZ, R15 ;  /* 0x000000ffff117224 */ /* 0x000fc400078e000f */
[----:B0-----:R-:W-:Y:S02]  /*d4420*/  IMAD.MOV.U32 R16, RZ, RZ, R14 ;  /* 0x000000ffff107224 */ /* 0x001fe400078e000e */
[----:B------:R-:W4:Y:S01]  /*d4430*/  LDL.LU R14, [R1+0x4c2c] ;  /* 0x004c2c00010e7983 */ /* 0x000f220000300800 */
[----:B------:R-:W4:Y:S02]  /*d4440*/  LDL.LU R15, [R1+0x4c28] ;  /* 0x004c2800010f7983 */ /* 0x000f240000300800 */
[----:B------:R-:W2:Y:S02]  /*d4450*/  LDL.LU R18, [R1+0x548] ;  /* 0x0005480001127983 */ /* 0x000ea40000300800 */
[----:B------:R-:W2:Y:S01]  /*d4460*/  LDL.LU R19, [R1+0x54c] ;  /* 0x00054c0001137983 */ /* 0x000ea20000300800 */
[----:B------:R-:W-:Y:S01]  /*d4470*/  STL.64 [R1+0xde0], R4 ;  /* 0x000de00401007387 */ /* 0x000fe20000100a00 */
[----:B------:R0:W-:Y:S03]  /*d4480*/  STL.64 [R1+0xde8], R6 ;  /* 0x000de80601007387 */ /* 0x0001e60000100a00 */
[----:B0-----:R-:W2:Y:S01]  /*d4490*/  LDL.LU.64 R6, [R1+0x4c20] ;  /* 0x004c200001067983 */ /* 0x001ea20000300a00 */
[----:B------:R-:W3:Y:S03]  /*d44a0*/  LDL.LU.64 R10, [R1+0x4c18] ;  /* 0x004c1800010a7983 */ /* 0x000ee60000300a00 */
[----:B----4-:R-:W-:Y:S01]  /*d44b0*/  STL.64 [R1+0x4b68], R14 ;  /* 0x004b680e01007387 */ /* 0x010fe20000100a00 */
[----:B------:R2:W-:Y:S02]  /*d44c0*/  STL.64 [R1+0x4b60], R12 ;  /* 0x004b600c01007387 */ /* 0x0005e40000100a00 */
[----:B--2---:R-:W-:Y:S01]  /*d44d0*/  HMMA.16816.F32 R12, R20, R6, R16 ;  /* 0x00000006140c723c */ /* 0x004fe20000001810 */
[----:B------:R-:W-:-:S06]  /*d44e0*/  IMAD.MOV.U32 R29, RZ, RZ, R6 ;  /* 0x000000ffff1d7224 */ /* 0x000fcc00078e0006 */
[----:B------:R-:W-:Y:S02]  /*d44f0*/  IMAD.MOV.U32 R19, RZ, RZ, R7 ;  /* 0x000000ffff137224 */ /* 0x000fe400078e0007 */
[----:B---3--:R-:W0:Y:S11]  /*d4500*/  LDSM.16.MT88.4 R4, [R24+0x3c100] ;  /* 0x03c100001804783b */ /* 0x008e360000004200 */
[----:B------:R-:W-:Y:S03]  /*d4510*/  @!UPT UIADD3 URZ, URZ, URZ, URZ ;  /* 0x0000003f3f3ff290 */ /* 0x000fe6000fffe03f */
[----:B------:R-:W-:Y:S01]  /*d4520*/  STL.64 [R1+0xdb0], R12 ;  /* 0x000db00c01007387 */ /* 0x000fe20000100a00 */
[----:B------:R-:W-:Y:S02]  /*d4530*/  STL.64 [R1+0xdb8], R14 ;  /* 0x000db80e01007387 */ /* 0x000fe40000100a00 */
[----:B------:R-:W-:Y:S02]  /*d4540*/  STL [R1+0x4bf0], R19 ;  /* 0x004bf01301007387 */ /* 0x000fe40000100800 */
[----:B------:R-:W-:Y:S01]  /*d4550*/  STL [R1+0x4bb8], R26 ;  /* 0x004bb81a01007387 */ /* 0x000fe20000100800 */
[----:B------:R1:W-:Y:S02]  /*d4560*/  STL.64 [R1+0x4bb0], R24 ;  /* 0x004bb01801007387 */ /* 0x0003e40000100a00 */
[----:B-1----:R-:W-:Y:S02]  /*d4570*/  IMAD.MOV.U32 R24, RZ, RZ, R11 ;  /* 0x000000ffff187224 */ /* 0x002fe400078e000b */
[----:B0-----:R0:W-:Y:S01]  /*d4580*/  STL.64 [R1+0x4a18], R6 ;  /* 0x004a180601007387 */ /* 0x0011e20000100a00 */
[----:B------:R-:W-:Y:S03]  /*d4590*/  STL.64 [R1+0x4a10], R4 ;  /* 0x004a100401007387 */ /* 0x000fe60000100a00 */
[----:B0-----:R-:W2:Y:S04]  /*d45a0*/  LDL R6, [R1+0x8] ;  /* 0x0000080001067983 */ /* 0x001ea80000100800 */
[----:B------:R-:W2:Y:S01]  /*d45b0*/  LDL R7, [R1+0xc] ;  /* 0x00000c0001077983 */ /* 0x000ea20000100800 */
[----:B------:R-:W3:Y:S02]  /*d45c0*/  LDL.LU R11, [R1+0x4c10] ;  /* 0x004c1000010b7983 */ /* 0x000ee40000300800 */
[----:B------:R-:W4:Y:S02]  /*d45d0*/  LDL.LU R25, [R1+0x884] ;  /* 0x0008840001197983 */ /* 0x000f240000300800 */
        /* <DEDUP_REMOVED lines=10> */
[----:B---3--:R0:W-:Y:S02]  /*d4680*/  STL.64 [R1+0x4be8], R10 ;  /* 0x004be80a01007387 */ /* 0x0081e40000100a00 */
[----:B------:R1:W-:Y:S01]  /*d4690*/  STL.64 [R1+0x4be0], R8 ;  /* 0x004be00801007387 */ /* 0x0003e20000100a00 */
[----:B0-----:R-:W3:Y:S04]  /*d46a0*/  LDL.64 R10, [R1+0x58] ;  /* 0x00005800010a7983 */ /* 0x001ee80000100a00 */
[----:B---3--:R0:W-:Y:S01]  /*d46b0*/  STL.64 [R1+0x4c08], R10 ;  /* 0x004c080a01007387 */ /* 0x0081e20000100a00 */
[----:B-1----:R-:W2:Y:S02]  /*d46c0*/  LDL.LU R8, [R1+0x8c0] ;  /* 0x0008c00001087983 */ /* 0x002ea40000300800 */
[----:B------:R-:W2:Y:S01]  /*d46d0*/  LDL.LU R9, [R1+0x8c4] ;  /* 0x0008c40001097983 */ /* 0x000ea20000300800 */
[----:B0-----:R-:W2:Y:S01]  /*d46e0*/  LDL.LU R10, [R1+0x8c8] ;  /* 0x0008c800010a7983 */ /* 0x001ea20000300800 */
[----:B------:R-:W2:Y:S02]  /*d46f0*/  LDL.LU R11, [R1+0x8cc] ;  /* 0x0008cc00010b7983 */ /* 0x000ea40000300800 */
[----:B------:R0:W-:Y:S02]  /*d4700*/  STL.64 [R1+0x4bc8], R26 ;  /* 0x004bc81a01007387 */ /* 0x0001e40000100a00 */
[----:B----4-:R-:W-:Y:S01]  /*d4710*/  STL.64 [R1+0x4bc0], R24 ;  /* 0x004bc01801007387 */ /* 0x010fe20000100a00 */
[----:B0-----:R-:W3:Y:S04]  /*d4720*/  LDL.64 R26, [R1+0x38] ;  /* 0x00003800011a7983 */ /* 0x001ee80000100a00 */
[----:B---3--:R0:W-:Y:S04]  /*d4730*/  STL.64 [R1+0x4bd8], R26 ;  /* 0x004bd81a01007387 */ /* 0x0081e80000100a00 */
[----:B0-----:R-:W3:Y:S01]  /*d4740*/  LDL.64 R26, [R1+0x48] ;  /* 0x00004800011a7983 */ /* 0x001ee20000100a00 */
[----:B------:R0:W-:Y:S03]  /*d4750*/  STL.64 [R1+0x4b90], R6 ;  /* 0x004b900601007387 */ /* 0x0001e60000100a00 */
        /* <DEDUP_REMOVED lines=8> */
[----:B------:R-:W3:Y:S02]  /*d47e0*/  LDL.LU R12, [R1+0x850] ;  /* 0x00085000010c7983 */ /* 0x000ee40000300800 */
[----:B------:R-:W3:Y:S01]  /*d47f0*/  LDL.LU R13, [R1+0x854] ;  /* 0x00085400010d7983 */ /* 0x000ee20000300800 */
[----:B------:R-:W3:Y:S01]  /*d4800*/  LDL.LU R14, [R1+0x858] ;  /* 0x00085800010e7983 */ /* 0x000ee20000300800 */
[----:B------:R-:W3:Y:S01]  /*d4810*/  LDL.LU R15, [R1+0x85c] ;  /* 0x00085c00010f7983 */ /* 0x000ee20000300800 */
[----:B--2---:R-:W-:Y:S02]  /*d4820*/  HMMA.16816.F32 R8, R20, R18, R8 ;  /* 0x000000121408723c */ /* 0x004fe40000001808 */
[----:B---3--:R-:W-:Y:S01]  /*d4830*/  STL.64 [R1+0x4b88], R14 ;  /* 0x004b880e01007387 */ /* 0x008fe20000100a00 */
        /* <DEDUP_REMOVED lines=24> */
[----:B-1----:R-:W3:Y:S01]  /*d49c0*/  LDL.LU R19, [R1+0x4bf0] ;  /* 0x004bf00001137983 */ /* 0x002ee20000300800 */
[----:B------:R-:W-:Y:S02]  /*d49d0*/  IMAD.MOV.U32 R18, RZ, RZ, R10 ;  /* 0x000000ffff127224 */ /* 0x000fe400078e000a */
        /* <DEDUP_REMOVED lines=24> */
[----:B0-----:R-:W2:Y:S01]  /*d4b60*/  LDL.LU R26, [R1+0x4bb8] ;  /* 0x004bb800011a7983 */ /* 0x001ea20000300800 */
[----:B------:R-:W4:Y:S02]  /*d4b70*/  LDL.LU.64 R24, [R1+0x4bb0] ;  /* 0x004bb00001187983 */ /* 0x000f240000300a00 */
        /* <DEDUP_REMOVED lines=19> */
[----:B------:R-:W2:Y:S01]  /*d4cb0*/  LDL.LU R4, [R1+0x7e0] ;  /* 0x0007e00001047983 */ /* 0x000ea20000300800 */
[----:B------:R-:W2:Y:S04]  /*d4cc0*/  LDL.LU R5, [R1+0x7e4] ;  /* 0x0007e40001057983 */ /* 0x000ea80000300800 */
[----:B0-----:R-:W2:Y:S01]  /*d4cd0*/  LDL.LU R6, [R1+0x7e8] ;  /* 0x0007e80001067983 */ /* 0x001ea20000300800 */
[----:B------:R-:W-:-:S02]  /*d4ce0*/  IMAD.MOV.U32 R7, RZ, RZ, R26 ;  /* 0x000000ffff077224 */ /* 0x000fc400078e001a */
[----:B------:R-:W3:Y:S03]  /*d4cf0*/  LDL.LU R26, [R1+0x4b78] ;  /* 0x004b7800011a7983 */ /* 0x000ee60000300800 */
[----:B--2---:R0:W-:Y:S01]  /*d4d00*/  STL.64 [R1+0x4a40], R6 ;  /* 0x004a400601007387 */ /* 0x0041e20000100a00 */
[----:B------:R1:W-:Y:S02]  /*d4d10*/  STL.64 [R1+0x4a38], R4 ;  /* 0x004a380401007387 */ /* 0x0003e40000100a00 */
[----:B0-----:R-:W-:Y:S02]  /*d4d20*/  IMAD.MOV.U32 R6, RZ, RZ, R27 ;  /* 0x000000ffff067224 */ /* 0x001fe400078e001b */
[----:B------:R-:W3:Y:S01]  /*d4d30*/  LDL.LU R27, [R1+0x4b74] ;  /* 0x004b7400011b7983 */ /* 0x000ee20000300800 */
[----:B------:R-:W-:Y:S02]  /*d4d40*/  IMAD.MOV.U32 R7, RZ, RZ, R16 ;  /* 0x000000ffff077224 */ /* 0x000fe400078e0010 */
[----:B------:R-:W2:Y:S03]  /*d4d50*/  LDL.LU R16, [R1+0x4b70] ;  /* 0x004b700001107983 */ /* 0x000ea60000300800 */
[----:B------:R0:W-:Y:S01]  /*d4d60*/  STL.64 [R1+0x4a58], R6 ;  /* 0x004a580601007387 */ /* 0x0001e20000100a00 */
[----:B-1----:R-:W2:Y:S02]  /*d4d70*/  LDL.LU R4, [R1+0x840] ;  /* 0x0008400001047983 */ /* 0x002ea40000300800 */
[----:B------:R-:W2:Y:S01]  /*d4d80*/  LDL.LU R5, [R1+0x844] ;  /* 0x0008440001057983 */ /* 0x000ea20000300800 */
[----:B0-----:R-:W2:Y:S01]  /*d4d90*/  LDL.LU R6, [R1+0x848] ;  /* 0x0008480001067983 */ /* 0x001ea20000300800 */
        /* <DEDUP_REMOVED lines=9> */
[----:B----4-:R-:W-:Y:S01]  /*d4e30*/  STL [R1+0x4ab8], R24 ;  /* 0x004ab81801007387 */ /* 0x010fe20000100800 */
[C---:B--2---:R-:W-:Y:S11]  /*d4e40*/  HMMA.16816.F32 R4, R20.reuse, R14, R4 ;  /* 0x0000000e1404723c */ /* 0x044ff60000001804 */
[----:B------:R-:W-:Y:S11]  /*d4e50*/  @!UPT UIADD3 URZ, URZ, URZ, URZ ;  /* 0x0000003f3f3ff290 */ /* 0x000ff6000fffe03f */
[----:B------:R-:W-:Y:S01]  /*d4e60*/  @!UPT UIADD3 URZ, URZ, URZ, URZ ;  /* 0x0000003f3f3ff290 */ /* 0x000fe2000fffe03f */
[----:B------:R-:W-:Y:S01]  /*d4e70*/  STL.64 [R1+0x9b0], R4 ;  /* 0x0009b00401007387 */ /* 0x000fe20000100a00 */
[----:B------:R0:W-:Y:S02]  /*d4e80*/  STL.64 [R1+0x9b8], R6 ;  /* 0x0009b80601007387 */ /* 0x0001e40000100a00 */
[----:B0-----:R-:W-:Y:S02]  /*d4e90*/  IMAD.MOV.U32 R6, RZ, RZ, R10 ;  /* 0x000000ffff067224 */ /* 0x001fe400078e000a */
[----:B------:R-:W-:Y:S01]  /*d4ea0*/  IMAD.MOV.U32 R7, RZ, RZ, R11 ;  /* 0x000000ffff077224 */ /* 0x000fe200078e000b */
[----:B------:R-:W2:Y:S01]  /*d4eb0*/  LDL.LU R10, [R1+0x4b5c] ;  /* 0x004b5c00010a7983 */ /* 0x000ea20000300800 */
[----:B------:R-:W2:Y:S03]  /*d4ec0*/  LDL.LU R11, [R1+0x4b58] ;  /* 0x004b5800010b7983 */ /* 0x000ea60000300800 */
[----:B------:R0:W-:Y:S01]  /*d4ed0*/  STL.64 [R1+0x4a70], R6 ;  /* 0x004a700601007387 */ /* 0x0001e20000100a00 */
[----:B------:R-:W2:Y:S02]  /*d4ee0*/  LDL.LU R4, [R1+0x530] ;  /* 0x0005300001047983 */ /* 0x000ea40000300800 */
[----:B------:R-:W2:Y:S01]  /*d4ef0*/  LDL.LU R5, [R1+0x534] ;  /* 0x0005340001057983 */ /* 0x000ea20000300800 */
[----:B0-----:R-:W2:Y:S01]  /*d4f00*/  LDL.LU R6, [R1+0x538] ;  /* 0x0005380001067983 */ /* 0x001ea20000300800 */
[----:B------:R-:W2:Y:S02]  /*d4f10*/  LDL.LU R7, [R1+0x53c] ;  /* 0x00053c0001077983 */ /* 0x000ea40000300800 */
[----:B------:R-:W-:Y:S01]  /*d4f20*/  STL.64 [R1+0x4a28], R14 ;  /* 0x004a280e01007387 */ /* 0x000fe20000100a00 */
[----:B--2---:R-:W-:Y:S07]  /*d4f30*/  HMMA.16816.F32 R20, R20, R10, R4 ;  /* 0x0000000a1414723c */ /* 0x004fee0000001804 */
[----:B------:R-:W-:-:S02]  /*d4f40*/  IMAD.MOV.U32 R6, RZ, RZ, R9 ;  /* 0x000000ffff067224 */ /* 0x000fc400078e0009 */
[----:B------:R-:W-:Y:S11]  /*d4f50*/  IMAD.MOV.U32 R7, RZ, RZ, R8 ;  /* 0x000000ffff077224 */ /* 0x000ff600078e0008 */
[----:B------:R-:W-:Y:S03]  /*d4f60*/  @!UPT UIADD3 URZ, URZ, URZ, URZ ;  /* 0x0000003f3f3ff290 */ /* 0x000fe6000fffe03f */
[----:B------:R-:W-:Y:S01]  /*d4f70*/  STL.64 [R1+0x9a0], R20 ;  /* 0x0009a01401007387 */ /* 0x000fe20000100a00 */
[----:B------:R-:W-:Y:S02]  /*d4f80*/  STL.64 [R1+0x9a8], R22 ;  /* 0x0009a81601007387 */ /* 0x000fe40000100a00 */
[----:B------:R-:W-:Y:S02]  /*d4f90*/  STL.64 [R1+0x4a88], R6 ;  /* 0x004a880601007387 */ /* 0x000fe40000100a00 */
[----:B------:R0:W-:Y:S01]  /*d4fa0*/  STL.64 [R1+0x4a20], R10 ;  /* 0x004a200a01007387 */ /* 0x0001e20000100a00 */
[----:B------:R-:W2:Y:S01]  /*d4fb0*/  LDL.LU R8, [R1+0x7d0] ;  /* 0x0007d00001087983 */ /* 0x000ea20000300800 */
[----:B------:R-:W2:Y:S03]  /*d4fc0*/  LDL.LU R9, [R1+0x7d4] ;  /* 0x0007d40001097983 */ /* 0x000ea60000300800 */
[----:B0-----:R-:W4:Y:S01]  /*d4fd0*/  LDL.LU R10, [R1+0x7d8] ;  /* 0x0007d800010a7983 */ /* 0x001f220000300800 */
[----:B------:R-:W4:Y:S02]  /*d4fe0*/  LDL.LU R11, [R1+0x7dc] ;  /* 0x0007dc00010b7983 */ /* 0x000f240000300800 */
[----:B------:R-:W-:-:S02]  /*d4ff0*/  IMAD.MOV.U32 R6, RZ, RZ, R18 ;  /* 0x000000ffff067224 */ /* 0x000fc400078e0012 */
[----:B------:R-:W-:Y:S01]  /*d5000*/  IMAD.MOV.U32 R7, RZ, RZ, R17 ;  /* 0x000000ffff077224 */ /* 0x000fe200078e0011 */
[----:B------:R-:W3:Y:S01]  /*d5010*/  LDL.LU R18, [R1+0x4b54] ;  /* 0x004b540001127983 */ /* 0x000ee20000300800 */
[----:B------:R-:W3:Y:S03]  /*d5020*/  LDL.LU R17, [R1+0x4b50] ;  /* 0x004b500001117983 */ /* 0x000ee60000300800 */
[----:B------:R-:W-:Y:S01]  /*d5030*/  STL.64 [R1+0x4aa0], R6 ;  /* 0x004aa00601007387 */ /* 0x000fe20000100a00 */
[----:B------:R-:W-:Y:S02]  /*d5040*/  IMAD.MOV.U32 R14, RZ, RZ, R29 ;  /* 0x000000ffff0e7224 */ /* 0x000fe400078e001d */
        /* <DEDUP_REMOVED lines=9> */
[----:B------:R-:W-:Y:S02]  /*d50e0*/  STL.64 [R1+0x4ac8], R14 ;  /* 0x004ac80e01007387 */ /* 0x000fe40000100a00 */
[----:B------:R-:W2:Y:S01]  /*d50f0*/  LDL.LU R20, [R1+0x4d0] ;  /* 0x0004d00001147983 */ /* 0x000ea20000300800 */
[----:B------:R-:W2:Y:S01]  /*d5100*/  LDL.LU R21, [R1+0x4d4] ;  /* 0x0004d40001157983 */ /* 0x000ea20000300800 */
[----:B------:R-:W2:Y:S02]  /*d5110*/  LDL.LU R22, [R1+0x4d8] ;  /* 0x0004d80001167983 */ /* 0x000ea40000300800 */
[----:B------:R-:W2:Y:S02]  /*d5120*/  LDL.LU R23, [R1+0x4dc] ;  /* 0x0004dc0001177983 */ /* 0x000ea40000300800 */
[----:B---3--:R-:W-:-:S02]  /*d5130*/  IMAD.MOV.U32 R26, RZ, RZ, R12 ;  /* 0x000000ffff1a7224 */ /* 0x008fc400078e000c */
[----:B------:R-:W-:Y:S01]  /*d5140*/  IMAD.MOV.U32 R27, RZ, RZ, R13 ;  /* 0x000000ffff1b7224 */ /* 0x000fe200078e000d */
[----:B--2---:R0:W-:Y:S01]  /*d5150*/  STL.64 [R1+0x4ad8], R22 ;  /* 0x004ad81601007387 */ /* 0x0041e20000100a00 */
[----:B------:R-:W-:Y:S02]  /*d5160*/  STL.64 [R1+0x4ad0], R20 ;  /* 0x004ad01401007387 */ /* 0x000fe40000100a00 */
[----:B------:R-:W2:Y:S02]  /*d5170*/  LDL.LU R12, [R1+0x4b44] ;  /* 0x004b4400010c7983 */ /* 0x000ea40000300800 */
[----:B------:R-:W3:Y:S01]  /*d5180*/  LDL.LU R13, [R1+0x4b40] ;  /* 0x004b4000010d7983 */ /* 0x000ee20000300800 */
[----:B------:R1:W-:Y:S01]  /*d5190*/  STL.64 [R1+0x4ae0], R26 ;  /* 0x004ae01a01007387 */ /* 0x0003e20000100a00 */
[----:B0-----:R-:W-:Y:S02]  /*d51a0*/  IMAD.MOV.U32 R22, RZ, RZ, R16 ;  /* 0x000000ffff167224 */ /* 0x001fe400078e0010 */
[----:B------:R-:W-:Y:S01]  /*d51b0*/  IMAD.MOV.U32 R23, RZ, RZ, R25 ;  /* 0x000000ffff177224 */ /* 0x000fe200078e0019 */
[----:B------:R-:W2:Y:S04]  /*d51c0*/  LDL.LU R16, [R1+0x4b3c] ;  /* 0x004b3c0001107983 */ /* 0x000ea80000300800 */
[----:B------:R0:W-:Y:S01]  /*d51d0*/  STL.64 [R1+0x4ae8], R22 ;  /* 0x004ae81601007387 */ /* 0x0001e20000100a00 */
[----:B------:R-:W2:Y:S02]  /*d51e0*/  LDL.LU R24, [R1+0x4f0] ;  /* 0x0004f00001187983 */ /* 0x000ea40000300800 */
[----:B------:R-:W2:Y:S02]  /*d51f0*/  LDL.LU R25, [R1+0x4f4] ;  /* 0x0004f40001197983 */ /* 0x000ea40000300800 */
[----:B-1----:R-:W2:Y:S01]  /*d5200*/  LDL.LU R26, [R1+0x4f8] ;  /* 0x0004f800011a7983 */ /* 0x002ea20000300800 */
[----:B------:R-:W2:Y:S01]  /*d5210*/  LDL.LU R27, [R1+0x4fc] ;  /* 0x0004fc00011b7983 */ /* 0x000ea20000300800 */
        /* <DEDUP_REMOVED lines=21> */
[----:B-1----:R-:W-:-:S02]  /*d5370*/  IMAD.MOV.U32 R23, RZ, RZ, R12 ;  /* 0x000000ffff177224 */ /* 0x002fc400078e000c */
        /* <DEDUP_REMOVED lines=56> */
[----:B------:R-:W3:Y:S11]  /*d5700*/  LDL.LU.64 R26, [R1+0x4ae0] ;  /* 0x004ae000011a7983 */ /* 0x000ef60000300a00 */
[----:B------:R-:W-:Y:S10]  /*d5710*/  @!UPT UIADD3 URZ, URZ, URZ, URZ ;  /* 0x0000003f3f3ff290 */ /* 0x000ff4000fffe03f */
[----:B------:R-:W-:Y:S01]  /*d5720*/  STL.64 [R1+0xf40], R20 ;  /* 0x000f401401007387 */ /* 0x000fe20000100a00 */
[----:B------:R0:W-:Y:S03]  /*d5730*/  STL.64 [R1+0xf48], R22 ;  /* 0x000f481601007387 */ /* 0x0001e60000100a00 */
[----:B0-----:R-:W4:Y:S01]  /*d5740*/  LDL.LU.64 R22, [R1+0x4ad8] ;  /* 0x004ad80001167983 */ /* 0x001f220000300a00 */
[----:B------:R-:W4:Y:S01]  /*d5750*/  LDL.LU.64 R20, [R1+0x4ad0] ;  /* 0x004ad00001147983 */ /* 0x000f220000300a00 */
[----:B---3--:R-:W-:Y:S02]  /*d5760*/  HMMA.16816.F32 R24, R16, R26, R12 ;  /* 0x0000001a1018723c */ /* 0x008fe4000000180c */
[----:B------:R-:W4:Y:S11]  /*d5770*/  LDL.LU.64 R14, [R1+0x4ac8] ;  /* 0x004ac800010e7983 */ /* 0x000f360000300a00 */
[----:B------:R-:W-:Y:S10]  /*d5780*/  @!UPT UIADD3 URZ, URZ, URZ, URZ ;  /* 0x0000003f3f3ff290 */ /* 0x000ff4000fffe03f */
[----:B------:R-:W-:Y:S01]  /*d5790*/  STL.64 [R1+0xd90], R24 ;  /* 0x000d901801007387 */ /* 0x000fe20000100a00 */
[----:B------:R0:W-:Y:S03]  /*d57a0*/  STL.64 [R1+0xd98], R26 ;  /* 0x000d981a01007387 */ /* 0x0001e60000100a00 */
[----:B0-----:R-:W3:Y:S01]  /*d57b0*/  LDL.LU.64 R26, [R1+0x4ac0] ;  /* 0x004ac000011a7983 */ /* 0x001ee20000300a00 */
[----:B------:R-:W3:Y:S02]  /*d57c0*/  LDL.LU R24, [R1+0x4ab8] ;  /* 0x004ab80001187983 */ /* 0x000ee40000300800 */
[----:B------:R-:W3:Y:S02]  /*d57d0*/  LDL.LU R12, [R1+0x7c0] ;  /* 0x0007c000010c7983 */ /* 0x000ee40000300800 */
[----:B------:R-:W-:Y:S02]  /*d57e0*/  IMAD.MOV.U32 R6, RZ, RZ, R28 ;  /* 0x000000ffff067224 */ /* 0x000fe400078e001c */
[----:B------:R-:W-:-:S07]  /*d57f0*/  IMAD.MOV.U32 R7, RZ, RZ, R3 ;  /* 0x000000ffff077224 */ /* 0x000fce00078e0003 */
[C---:B--2---:R-:W-:Y:S08]  /*d5800*/  HMMA.16816.F32 R4, R16.reuse, R6, R8 ;  /* 0x000000061004723c */ /* 0x044ff00000001808 */
[C---:B----4-:R-:W-:Y:S11]  /*d5810*/  HMMA.16816.F32 R20, R16.reuse, R14, R20 ;  /* 0x0000000e1014723c */ /* 0x050ff60000001814 */
[----:B------:R-:W-:Y:S11]  /*d5820*/  @!UPT UIADD3 URZ, URZ, URZ, URZ ;  /* 0x0000003f3f3ff290 */ /* 0x000ff6000fffe03f */
[----:B------:R-:W-:Y:S01]  /*d5830*/  @!UPT UIADD3 URZ, URZ, URZ, URZ ;  /* 0x0000003f3f3ff290 */ /* 0x000fe2000fffe03f */
[----:B------:R-:W-:Y:S01]  /*d5840*/  STL.64 [R1+0xd50], R20 ;  /* 0x000d501401007387 */ /* 0x000fe20000100a00 */
[----:B------:R-:W-:Y:S02]  /*d5850*/  STL.64 [R1+0xd58], R22 ;  /* 0x000d581601007387 */ /* 0x000fe40000100a00 */
[----:B------:R-:W2:Y:S02]  /*d5860*/  LDL.LU R13, [R1+0x7c4] ;  /* 0x0007c400010d7983 */ /* 0x000ea40000300800 */
[----:B------:R-:W2:Y:S01]  /*d5870*/  LDL.LU R14, [R1+0x7c8] ;  /* 0x0007c800010e7983 */ /* 0x000ea20000300800 */
[----:B------:R-:W2:Y:S04]  /*d5880*/  LDL.LU R15, [R1+0x7cc] ;  /* 0x0007cc00010f7983 */ /* 0x000ea80000300800 */
[----:B---3--:R-:W0:Y:S04]  /*d5890*/  LDSM.16.MT88.4 R20, [R24+0x3c180] ;  /* 0x03c180001814783b */ /* 0x008e280000004200 */
[----:B0-----:R-:W-:Y:S01]  /*d58a0*/  STL.64 [R1+0x48e8], R22 ;  /* 0x0048e81601007387 */ /* 0x001fe20000100a00 */
[----:B------:R-:W-:Y:S02]  /*d58b0*/  STL.64 [R1+0x48e0], R20 ;  /* 0x0048e01401007387 */ /* 0x000fe40000100a00 */
        /* <DEDUP_REMOVED lines=37> */
[----:B------:R-:W3:Y:S07]  /*d5b10*/  LDL.LU.64 R6, [R1+0x4a30] ;  /* 0x004a300001067983 */ /* 0x000eee0000300a00 */
[C---:B---3--:R-:W-:Y:S01]  /*d5b20*/  HMMA.16816.F32 R4, R16.reuse, R6, R8 ;  /* 0x000000061004723c */ /* 0x048fe20000001808 */
[----:B------:R-:W3:Y:S11]  /*d5b30*/  LDL.LU R8, [R1+0x7b0] ;  /* 0x0007b00001087983 */ /* 0x000ef60000300800 */
[----:B------:R-:W-:Y:S03]  /*d5b40*/  @!UPT UIADD3 URZ, URZ, URZ, URZ ;  /* 0x0000003f3f3ff290 */ /* 0x000fe6000fffe03f */
[----:B------:R-:W-:Y:S02]  /*d5b50*/  STL.64 [R1+0xb80], R20 ;  /* 0x000b801401007387 */ /* 0x000fe40000100a00 */
[----:B------:R-:W-:Y:S06]  /*d5b60*/  STL.64 [R1+0xb88], R22 ;  /* 0x000b881601007387 */ /* 0x000fec0000100a00 */
        /* <DEDUP_REMOVED lines=9> */
[----:B------:R-:W2:Y:S01]  /*d5c00*/  LDL.LU R20, [R1+0x470] ;  /* 0x0004700001147983 */ /* 0x000ea20000300800 */
[----:B------:R-:W2:Y:S02]  /*d5c10*/  LDL.LU R21, [R1+0x474] ;  /* 0x0004740001157983 */ /* 0x000ea40000300800 */
[----:B------:R-:W2:Y:S02]  /*d5c20*/  LDL.LU R22, [R1+0x478] ;  /* 0x0004780001167983 */ /* 0x000ea40000300800 */
[----:B------:R-:W2:Y:S02]  /*d5c30*/  LDL.LU R23, [R1+0x47c] ;  /* 0x00047c0001177983 */ /* 0x000ea40000300800 */
[----:B--2---:R0:W-:Y:S01]  /*d5c40*/  STL.64 [R1+0x49d0], R22 ;  /* 0x0049d01601007387 */ /* 0x0041e20000100a00 */
[----:B------:R-:W-:Y:S03]  /*d5c50*/  STL.64 [R1+0x49c8], R20 ;  /* 0x0049c81401007387 */ /* 0x000fe60000100a00 */
[----:B0-----:R-:W2:Y:S04]  /*d5c60*/  LDL.64 R22, [R1+0x98] ;  /* 0x0000980001167983 */ /* 0x001ea80000100a00 */
[----:B--2---:R0:W-:Y:S04]  /*d5c70*/  STL.64 [R1+0x49d8], R22 ;  /* 0x0049d81601007387 */ /* 0x0041e80000100a00 */
[----:B0-----:R-:W2:Y:S01]  /*d5c80*/  LDL.64 R22, [R1+0xa8] ;  /* 0x0000a80001167983 */ /* 0x001ea20000100a00 */
[C---:B------:R-:W-:Y:S03]  /*d5c90*/  HMMA.16816.F32 R12, R16.reuse, R26, R12 ;  /* 0x0000001a100c723c */ /* 0x040fe6000000180c */
[----:B--2---:R0:W-:Y:S04]  /*d5ca0*/  STL.64 [R1+0x49f0], R22 ;  /* 0x0049f01601007387 */ /* 0x0041e80000100a00 */
[----:B0-----:R-:W2:Y:S04]  /*d5cb0*/  LDL.64 R22, [R1+0xb8] ;  /* 0x0000b80001167983 */ /* 0x001ea80000100a00 */
[----:B--2---:R0:W-:Y:S04]  /*d5cc0*/  STL.64 [R1+0x49f8], R22 ;  /* 0x0049f81601007387 */ /* 0x0041e80000100a00 */
[----:B0-----:R-:W2:Y:S08]  /*d5cd0*/  LDL.64 R22, [R1+0xc8] ;  /* 0x0000c80001167983 */ /* 0x001eb00000100a00 */
[----:B------:R-:W-:Y:S02]  /*d5ce0*/  STL.64 [R1+0x980], R12 ;  /* 0x0009800c01007387 */ /* 0x000fe40000100a00 */
[----:B------:R0:W-:Y:S02]  /*d5cf0*/  STL.64 [R1+0x988], R14 ;  /* 0x0009880e01007387 */ /* 0x0001e40000100a00 */
[----:B0-----:R-:W3:Y:S01]  /*d5d00*/  LDL.LU.64 R14, [R1+0x4a28] ;  /* 0x004a2800010e7983 */ /* 0x001ee20000300a00 */
[----:B------:R-:W-:Y:S02]  /*d5d10*/  STL.64 [R1+0x49e8], R26 ;  /* 0x0049e81a01007387 */ /* 0x000fe40000100a00 */
[----:B------:R0:W-:Y:S02]  /*d5d20*/  STL [R1+0x49e0], R24 ;  /* 0x0049e01801007387 */ /* 0x0001e40000100800 */
        /* <DEDUP_REMOVED lines=15> */
[----:B------:R0:W-:Y:S02]  /*d5e20*/  STL [R1+0x48fc], R14 ;  /* 0x0048fc0e01007387 */ /* 0x0001e40000100800 */
[----:B------:R1:W-:Y:S02]  /*d5e30*/  STL [R1+0x48f8], R15 ;  /* 0x0048f80f01007387 */ /* 0x0003e40000100800 */
[----:B------:R-:W3:Y:S01]  /*d5e40*/  LDL.LU R12, [R1+0x480] ;  /* 0x00048000010c7983 */ /* 0x000ee20000300800 */
[----:B------:R-:W3:Y:S04]  /*d5e50*/  LDL.LU R13, [R1+0x484] ;  /* 0x00048400010d7983 */ /* 0x000ee80000300800 */
[----:B0-----:R-:W3:Y:S01]  /*d5e60*/  LDL.LU R14, [R1+0x488] ;  /* 0x00048800010e7983 */ /* 0x001ee20000300800 */
[----:B-1----:R-:W3:Y:S01]  /*d5e70*/  LDL.LU R15, [R1+0x48c] ;  /* 0x00048c00010f7983 */ /* 0x002ee20000300800 */
[----:B----4-:R-:W-:Y:S02]  /*d5e80*/  HMMA.16816.F32 R16, R16, R10, R4 ;  /* 0x0000000a1010723c */ /* 0x010fe40000001804 */
[----:B------:R-:W2:Y:S01]  /*d5e90*/  LDL.LU.64 R6, [R1+0x4a18] ;  /* 0x004a180001067983 */ /* 0x000ea20000300a00 */
[----:B------:R-:W2:Y:S02]  /*d5ea0*/  LDL.LU.64 R4, [R1+0x4a10] ;  /* 0x004a100001047983 */ /* 0x000ea40000300a00 */
[----:B------:R-:W-:-:S02]  /*d5eb0*/  IMAD.MOV.U32 R2, RZ, RZ, R22 ;  /* 0x000000ffff027224 */ /* 0x000fc400078e0016 */
[----:B------:R-:W-:Y:S11]  /*d5ec0*/  IMAD.MOV.U32 R0, RZ, RZ, R23 ;  /* 0x000000ffff007224 */ /* 0x000ff600078e0017 */
[----:B------:R-:W-:Y:S05]  /*d5ed0*/  @!UPT UIADD3 URZ, URZ, URZ, URZ ;  /* 0x0000003f3f3ff290 */ /* 0x000fea000fffe03f */
[----:B------:R-:W-:Y:S01]  /*d5ee0*/  STL.64 [R1+0x960], R16 ;  /* 0x0009601001007387 */ /* 0x000fe20000100a00 */
[----:B------:R0:W-:Y:S03]  /*d5ef0*/  STL.64 [R1+0x968], R18 ;  /* 0x0009681201007387 */ /* 0x0001e60000100a00 */
[----:B0-----:R-:W4:Y:S01]  /*d5f00*/  LDL.64 R18, [R1+0x78] ;  /* 0x0000780001127983 */ /* 0x001f220000100a00 */
[----:B------:R0:W-:Y:S02]  /*d5f10*/  STL.64 [R1+0x48f0], R10 ;  /* 0x0048f00a01007387 */ /* 0x0001e40000100a00 */
        /* <DEDUP_REMOVED lines=12> */
[----:B------:R-:W-:Y:S01]  /*d5fe0*/  STL [R1+0x491c], R0 ;  /* 0x00491c0001007387 */ /* 0x000fe20000100800 */
[----:B------:R-:W-:Y:S01]  /*d5ff0*/  STL [R1+0x4900], R2 ;  /* 0x0049000201007387 */ /* 0x000fe20000100800 */
[C---:B---3--:R-:W-:Y:S01]  /*d6000*/  HMMA.16816.F32 R8, R4.reuse, R22, R8 ;  /* 0x000000160408723c */ /* 0x048fe20000001808 */
[----:B------:R-:W-:Y:S11]  /*d6010*/  IMAD.MOV.U32 R3, RZ, RZ, R23 ;  /* 0x000000ffff037224 */ /* 0x000ff600078e0017 */
[----:B------:R-:W-:Y:S11]  /*d6020*/  @!UPT UIADD3 URZ, URZ, URZ, URZ ;  /* 0x0000003f3f3ff290 */ /* 0x000ff6000fffe03f */
[----:B------:R0:W-:Y:S01]  /*d6030*/  STL.64 [R1+0xf20], R8 ;  /* 0x000f200801007387 */ /* 0x0001e20000100a00 */
[----:B------:R1:W-:Y:S02]  /*d6040*/  STL.64 [R1+0xf28], R10 ;  /* 0x000f280a01007387 */ /* 0x0003e40000100a00 */
[----:B0-----:R-:W-:Y:S02]  /*d6050*/  IMAD.MOV.U32 R8, RZ, RZ, R22 ;  /* 0x000000ffff087224 */ /* 0x001fe400078e0016 */
[----:B------:R-:W2:Y:S01]  /*d6060*/  LDL.LU.64 R22, [R1+0x49f0] ;  /* 0x0049f00001167983 */ /* 0x000ea20000300a00 */
[----:B------:R-:W-:Y:S01]  /*d6070*/  STL [R1+0x4920], R3 ;  /* 0x0049200301007387 */ /* 0x000fe20000100800 */
[C---:B--2---:R-:W-:Y:S01]  /*d6080*/  HMMA.16816.F32 R24, R4.reuse, R22, R24 ;  /* 0x000000160418723c */ /* 0x044fe20000001818 */
[----:B-1----:R-:W-:Y:S02]  /*d6090*/  IMAD.MOV.U32 R10, RZ, RZ, R22 ;  /* 0x000000ffff0a7224 */ /* 0x002fe400078e0016 */
[----:B------:R-:W-:Y:S11]  /*d60a0*/  IMAD.MOV.U32 R9, RZ, RZ, R23 ;  /* 0x000000ffff097224 */ /* 0x000ff600078e0017 */
[----:B------:R-:W-:Y:S09]  /*d60b0*/  @!UPT UIADD3 URZ, URZ, URZ, URZ ;  /* 0x0000003f3f3ff290 */ /* 0x000ff2000fffe03f */
[----:B------:R-:W-:Y:S01]  /*d60c0*/  STL.64 [R1+0xf10], R24 ;  /* 0x000f101801007387 */ /* 0x000fe20000100a00 */
[----:B------:R0:W-:Y:S03]  /*d60d0*/  STL.64 [R1+0xf18], R26 ;  /* 0x000f181a01007387 */ /* 0x0001e60000100a00 */
[----:B0-----:R-:W2:Y:S01]  /*d60e0*/  LDL.LU.64 R26, [R1+0x49e8] ;  /* 0x0049e800011a7983 */ /* 0x001ea20000300a00 */
[----:B------:R-:W3:Y:S02]  /*d60f0*/  LDL.LU R24, [R1+0x49e0] ;  /* 0x0049e00001187983 */ /* 0x000ee40000300800 */
[----:B------:R-:W2:Y:S02]  /*d6100*/  LDL.LU.64 R22, [R1+0x49d8] ;  /* 0x0049d80001167983 */ /* 0x000ea40000300a00 */
[C---:B--2---:R-:W-:Y:S01]  /*d6110*/  HMMA.16816.F32 R12, R4.reuse, R22, R12 ;  /* 0x00000016040c723c */ /* 0x044fe2000000180c */
[----:B------:R-:W-:Y:S11]  /*d6120*/  IMAD.MOV.U32 R11, RZ, RZ, R23 ;  /* 0x000000ffff0b7224 */ /* 0x000ff600078e0017 */
[----:B------:R-:W-:Y:S11]  /*d6130*/  @!UPT UIADD3 URZ, URZ, URZ, URZ ;  /* 0x0000003f3f3ff290 */ /* 0x000ff6000fffe03f */
[----:B------:R0:W-:Y:S01]  /*d6140*/  STL.64 [R1+0xf00], R12 ;  /* 0x000f000c01007387 */ /* 0x0001e20000100a00 */
[----:B------:R1:W-:Y:S02]  /*d6150*/  STL.64 [R1+0xf08], R14 ;  /* 0x000f080e01007387 */ /* 0x0003e40000100a00 */
[----:B0-----:R-:W-:Y:S02]  /*d6160*/  IMAD.MOV.U32 R12, RZ, RZ, R22 ;  /* 0x000000ffff0c7224 */ /* 0x001fe400078e0016 */
[----:B------:R-:W2:Y:S01]  /*d6170*/  LDL.LU.64 R22, [R1+0x49d0] ;  /* 0x0049d00001167983 */ /* 0x000ea20000300a00 */
[----:B------:R-:W2:Y:S02]  /*d6180*/  LDL.LU.64 R20, [R1+0x49c8] ;  /* 0x0049c80001147983 */ /* 0x000ea40000300a00 */
[----:B------:R-:W-:Y:S02]  /*d6190*/  STL [R1+0x4924], R12 ;  /* 0x0049240c01007387 */ /* 0x000fe40000100800 */
[----:B-1----:R-:W2:Y:S01]  /*d61a0*/  LDL.64 R14, [R1+0x88] ;  /* 0x00008800010e7983 */ /* 0x002ea20000100a00 */
[----:B------:R-:W-:Y:S01]  /*d61b0*/  STL.64 [R1+0x4910], R10 ;  /* 0x0049100a01007387 */ /* 0x000fe20000100a00 */
[----:B------:R0:W-:Y:S03]  /*d61c0*/  STL.64 [R1+0x4908], R8 ;  /* 0x0049080801007387 */ /* 0x0001e60000100a00 */
[----:B0-----:R-:W4:Y:S01]  /*d61d0*/  LDL.LU R8, [R1+0x460] ;  /* 0x0004600001087983 */ /* 0x001f220000300800 */
[----:B------:R-:W4:Y:S02]  /*d61e0*/  LDL.LU R9, [R1+0x464] ;  /* 0x0004640001097983 */ /* 0x000f240000300800 */
[----:B------:R-:W4:Y:S02]  /*d61f0*/  LDL.LU R10, [R1+0x468] ;  /* 0x00046800010a7983 */ /* 0x000f240000300800 */
[----:B------:R-:W4:Y:S01]  /*d6200*/  LDL.LU R11, [R1+0x46c] ;  /* 0x00046c00010b7983 */ /* 0x000f220000300800 */
[C---:B--2---:R-:W-:Y:S08]  /*d6210*/  HMMA.16816.F32 R20, R4.reuse, R14, R20 ;  /* 0x0000000e0414723c */ /* 0x044ff00000001814 */
[C---:B----4-:R-:W-:Y:S01]  /*d6220*/  HMMA.16816.F32 R8, R4.reuse, R18, R8 ;  /* 0x000000120408723c */ /* 0x050fe20000001808 */
[----:B------:R-:W-:Y:S11]  /*d6230*/  IMAD.MOV.U32 R13, RZ, RZ, R15 ;  /* 0x000000ffff0d7224 */ /* 0x000ff600078e000f */
[----:B------:R-:W-:Y:S03]  /*d6240*/  @!UPT UIADD3 URZ, URZ, URZ, URZ ;  /* 0x0000003f3f3ff290 */ /* 0x000fe6000fffe03f */
[----:B------:R0:W-:Y:S01]  /*d6250*/  STL.64 [R1+0xd30], R20 ;  /* 0x000d301401007387 */ /* 0x0001e20000100a00 */
[----:B------:R1:W-:Y:S02]  /*d6260*/  STL.64 [R1+0xd38], R22 ;  /* 0x000d381601007387 */ /* 0x0003e40000100a00 */
[----:B------:R-:W-:Y:S02]  /*d6270*/  STL [R1+0x49a0], R13 ;  /* 0x0049a00d01007387 */ /* 0x000fe40000100800 */
[----:B0-----:R-:W-:Y:S02]  /*d6280*/  IMAD.MOV.U32 R20, RZ, RZ, R14 ;  /* 0x000000ffff147224 */ /* 0x001fe400078e000e */
[----:B-1----:R-:W-:Y:S02]  /*d6290*/  IMAD.MOV.U32 R22, RZ, RZ, R18 ;  /* 0x000000ffff167224 */ /* 0x002fe400078e0012 */
[----:B------:R-:W-:Y:S02]  /*d62a0*/  IMAD.MOV.U32 R21, RZ, RZ, R19 ;  /* 0x000000ffff157224 */ /* 0x000fe400078e0013 */
[----:B---3--:R-:W0:Y:S04]  /*d62b0*/  LDSM.16.MT88.4 R16, [R24+0x3c200] ;  /* 0x03c200001810783b */ /* 0x008e280000004200 */
[----:B------:R1:W-:Y:S01]  /*d62c0*/  STL.64 [R1+0xd00], R8 ;  /* 0x000d000801007387 */ /* 0x0003e20000100a00 */
[----:B------:R2:W-:Y:S02]  /*d62d0*/  STL.64 [R1+0xd08], R10 ;  /* 0x000d080a01007387 */ /* 0x0005e40000100a00 */
[----:B------:R-:W-:Y:S02]  /*d62e0*/  STL [R1+0x49b0], R22 ;  /* 0x0049b01601007387 */ /* 0x000fe40000100800 */
[----:B------:R-:W-:Y:S01]  /*d62f0*/  STL.64 [R1+0x49a8], R20 ;  /* 0x0049a81401007387 */ /* 0x000fe20000100a00 */
[----:B-1----:R-:W3:Y:S01]  /*d6300*/  LDL.LU R8, [R1+0x730] ;  /* 0x0007300001087983 */ /* 0x002ee20000300800 */
[----:B------:R-:W3:Y:S02]  /*d6310*/  LDL.LU R9, [R1+0x734] ;  /* 0x0007340001097983 */ /* 0x000ee40000300800 */
[----:B--2---:R-:W2:Y:S02]  /*d6320*/  LDL.LU R10, [R1+0x738] ;  /* 0x00073800010a7983 */ /* 0x004ea40000300800 */
[----:B------:R-:W2:Y:S02]  /*d6330*/  LDL.LU R11, [R1+0x73c] ;  /* 0x00073c00010b7983 */ /* 0x000ea40000300800 */
[----:B--2---:R-:W-:Y:S01]  /*d6340*/  STL.64 [R1+0x4930], R10 ;  /* 0x0049300a01007387 */ /* 0x004fe20000100a00 */
[----:B---3--:R1:W-:Y:S03]  /*d6350*/  STL.64 [R1+0x4928], R8 ;  /* 0x0049280801007387 */ /* 0x0083e60000100a00 */
[----:B-1----:R-:W2:Y:S01]  /*d6360*/  LDL.LU R8, [R1+0x740] ;  /* 0x0007400001087983 */ /* 0x002ea20000300800 */
        /* <DEDUP_REMOVED lines=9> */
[----:B-1----:R-:W2:Y:S01]  /*d6400*/  LDL.LU R12, [R1+0x7a0] ;  /* 0x0007a000010c7983 */ /* 0x002ea20000300800 */
[----:B------:R-:W2:Y:S02]  /*d6410*/  LDL.LU R13, [R1+0x7a4] ;  /* 0x0007a400010d7983 */ /* 0x000ea40000300800 */
[----:B------:R-:W2:Y:S02]  /*d6420*/  LDL.LU R14, [R1+0x7a8] ;  /* 0x0007a800010e7983 */ /* 0x000ea40000300800 */
[----:B------:R-:W2:Y:S01]  /*d6430*/  LDL.LU R15, [R1+0x7ac] ;  /* 0x0007ac00010f7983 */ /* 0x000ea20000300800 */
[----:B------:R-:W2:Y:S01]  /*d6440*/  LDL.64 R22, [R1+0x68] ;  /* 0x0000680001167983 */ /* 0x000ea20000100a00 */
[----:B---3--:R1:W-:Y:S02]  /*d6450*/  STL.64 [R1+0x4940], R10 ;  /* 0x0049400a01007387 */ /* 0x0083e40000100a00 */
[----:B------:R-:W-:Y:S01]  /*d6460*/  STL.64 [R1+0x4938], R8 ;  /* 0x0049380801007387 */ /* 0x000fe20000100a00 */
[----:B-1----:R-:W3:Y:S04]  /*d6470*/  LDL.64 R10, [R1+0x18] ;  /* 0x00001800010a7983 */ /* 0x002ee80000100a00 */
[----:B---3--:R1:W-:Y:S04]  /*d6480*/  STL.64 [R1+0x4958], R10 ;  /* 0x0049580a01007387 */ /* 0x0083e80000100a00 */
[----:B-1----:R-:W3:Y:S04]  /*d6490*/  LDL.64 R10, [R1+0x28] ;  /* 0x00002800010a7983 */ /* 0x002ee80000100a00 */
[----:B---3--:R1:W-:Y:S04]  /*d64a0*/  STL.64 [R1+0x4970], R10 ;  /* 0x0049700a01007387 */ /* 0x0083e80000100a00 */
[----:B-1----:R-:W3:Y:S04]  /*d64b0*/  LDL.64 R10, [R1+0x38] ;  /* 0x00003800010a7983 */ /* 0x002ee80000100a00 */
[----:B---3--:R1:W-:Y:S04]  /*d64c0*/  STL.64 [R1+0x4988], R10 ;  /* 0x0049880a01007387 */ /* 0x0083e80000100a00 */
[----:B-1----:R-:W3:Y:S01]  /*d64d0*/  LDL.64 R10, [R1+0x48] ;  /* 0x00004800010a7983 */ /* 0x002ee20000100a00 */
[----:B------:R-:W-:Y:S02]  /*d64e0*/  STL.64 [R1+0x4968], R26 ;  /* 0x0049681a01007387 */ /* 0x000fe40000100a00 */
[----:B------:R1:W-:Y:S02]  /*d64f0*/  STL [R1+0x4960], R24 ;  /* 0x0049601801007387 */ /* 0x0003e40000100800 */
[----:B-1----:R-:W4:Y:S01]  /*d6500*/  LDL.LU R24, [R1+0x760] ;  /* 0x0007600001187983 */ /* 0x002f220000300800 */
[----:B------:R-:W4:Y:S02]  /*d6510*/  LDL.LU R25, [R1+0x764] ;  /* 0x0007640001197983 */ /* 0x000f240000300800 */
[----:B------:R-:W3:Y:S02]  /*d6520*/  LDL.LU R26, [R1+0x768] ;  /* 0x00076800011a7983 */ /* 0x000ee40000300800 */
[----:B------:R-:W3:Y:S01]  /*d6530*/  LDL.LU R27, [R1+0x76c] ;  /* 0x00076c00011b7983 */ /* 0x000ee20000300800 */
[C---:B--2---:R-:W-:Y:S01]  /*d6540*/  HMMA.16816.F32 R12, R4.reuse, R22, R12 ;  /* 0x00000016040c723c */ /* 0x044fe2000000180c */
[----:B---3--:R-:W-:Y:S01]  /*d6550*/  STL.64 [R1+0x4980], R26 ;  /* 0x0049801a01007387 */ /* 0x008fe20000100a00 */
[----:B----4-:R1:W-:Y:S03]  /*d6560*/  STL.64 [R1+0x4978], R24 ;  /* 0x0049781801007387 */ /* 0x0103e60000100a00 */
[----:B-1----:R-:W2:Y:S01]  /*d6570*/  LDL.LU R24, [R1+0x770] ;  /* 0x0007700001187983 */ /* 0x002ea20000300800 */
[----:B------:R-:W2:Y:S02]  /*d6580*/  LDL.LU R25, [R1+0x774] ;  /* 0x0007740001197983 */ /* 0x000ea40000300800 */
[----:B------:R-:W3:Y:S02]  /*d6590*/  LDL.LU R26, [R1+0x778] ;  /* 0x00077800011a7983 */ /* 0x000ee40000300800 */
[----:B------:R-:W3:Y:S02]  /*d65a0*/  LDL.LU R27, [R1+0x77c] ;  /* 0x00077c00011b7983 */ /* 0x000ee40000300800 */
[----:B------:R-:W-:Y:S01]  /*d65b0*/  IMAD.MOV.U32 R28, RZ, RZ, R22 ;  /* 0x000000ffff1c7224 */ /* 0x000fe200078e0016 */
[----:B---3--:R-:W-:Y:S01]  /*d65c0*/  STL.64 [R1+0x4998], R26 ;  /* 0x0049981a01007387 */ /* 0x008fe20000100a00 */
[----:B--2---:R1:W-:Y:S03]  /*d65d0*/  STL.64 [R1+0x4990], R24 ;  /* 0x0049901801007387 */ /* 0x0043e60000100a00 */
[----:B-1----:R-:W2:Y:S01]  /*d65e0*/  LDL.LU R24, [R1+0x780] ;  /* 0x0007800001187983 */ /* 0x002ea20000300800 */
[----:B------:R-:W2:Y:S02]  /*d65f0*/  LDL.LU R25, [R1+0x784] ;  /* 0x0007840001197983 */ /* 0x000ea40000300800 */
[----:B------:R-:W2:Y:S02]  /*d6600*/  LDL.LU R26, [R1+0x788] ;  /* 0x00078800011a7983 */ /* 0x000ea40000300800 */
[----:B------:R-:W2:Y:S01]  /*d6610*/  LDL.LU R27, [R1+0x78c] ;  /* 0x00078c00011b7983 */ /* 0x000ea20000300800 */
[----:B0-----:R0:W-:Y:S01]  /*d6620*/  STL.64 [R1+0x4798], R18 ;  /* 0x0047981201007387 */ /* 0x0011e20000100a00 */
[----:B------:R-:W-:Y:S03]  /*d6630*/  STL.64 [R1+0x4790], R16 ;  /* 0x0047901001007387 */ /* 0x000fe60000100a00 */
[----:B0-----:R-:W3:Y:S01]  /*d6640*/  LDL.64 R18, [R1+0x58] ;  /* 0x0000580001127983 */ /* 0x001ee20000100a00 */
[----:B------:R-:W-:Y:S02]  /*d6650*/  STL.64 [R1+0xd20], R12 ;  /* 0x000d200c01007387 */ /* 0x000fe40000100a00 */
[----:B------:R0:W-:Y:S02]  /*d6660*/  STL.64 [R1+0xd28], R14 ;  /* 0x000d280e01007387 */ /* 0x0001e40000100a00 */
[----:B0-----:R-:W3:Y:S01]  /*d6670*/  LDL.LU.64 R14, [R1+0x49c0] ;  /* 0x0049c000010e7983 */ /* 0x001ee20000300a00 */
[----:B------:R-:W3:Y:S02]  /*d6680*/  LDL.LU.64 R12, [R1+0x49b8] ;  /* 0x0049b800010c7983 */ /* 0x000ee40000300a00 */
[----:B------:R-:W4:Y:S02]  /*d6690*/  LDL.LU R22, [R1+0x49b0] ;  /* 0x0049b00001167983 */ /* 0x000f240000300800 */
[----:B------:R-:W2:Y:S01]  /*d66a0*/  LDL.LU.64 R20, [R1+0x49a8] ;  /* 0x0049a80001147983 */ /* 0x000ea20000300a00 */
[C---:B---3--:R-:W-:Y:S01]  /*d66b0*/  HMMA.16816.F32 R12, R4.reuse, R18, R12 ;  /* 0x00000012040c723c */ /* 0x048fe2000000180c */
[----:B----4-:R-:W-:Y:S01]  /*d66c0*/  STL.64 [R1+0x4950], R22 ;  /* 0x0049501601007387 */ /* 0x010fe20000100a00 */
[----:B--2---:R0:W-:Y:S02]  /*d66d0*/  STL.64 [R1+0x4948], R20 ;  /* 0x0049481401007387 */ /* 0x0041e40000100a00 */
[----:B------:R-:W-:Y:S01]  /*d66e0*/  IMAD.MOV.U32 R29, RZ, RZ, R19 ;  /* 0x000000ffff1d7224 */ /* 0x000fe200078e0013 */
[----:B0-----:R-:W2:Y:S01]  /*d66f0*/  LDL.LU R20, [R1+0x750] ;  /* 0x0007500001147983 */ /* 0x001ea20000300800 */
[----:B------:R-:W2:Y:S02]  /*d6700*/  LDL.LU R21, [R1+0x754] ;  /* 0x0007540001157983 */ /* 0x000ea40000300800 */
[----:B------:R-:W2:Y:S02]  /*d6710*/  LDL.LU R22, [R1+0x758] ;  /* 0x0007580001167983 */ /* 0x000ea40000300800 */
[----:B------:R-:W2:Y:S11]  /*d6720*/  LDL.LU R23, [R1+0x75c] ;  /* 0x00075c0001177983 */ /* 0x000eb60000300800 */
[----:B------:R-:W-:Y:S02]  /*d6730*/  @!UPT UIADD3 URZ, URZ, URZ, URZ ;  /* 0x0000003f3f3ff290 */ /* 0x000fe4000fffe03f */
[----:B------:R0:W-:Y:S01]  /*d6740*/  STL.64 [R1+0xd10], R12 ;  /* 0x000d100c01007387 */ /* 0x0001e20000100a00 */
[----:B------:R1:W-:Y:S03]  /*d6750*/  STL.64 [R1+0xd18], R14 ;  /* 0x000d180e01007387 */ /* 0x0003e60000100a00 */
[----:B0-----:R-:W3:Y:S01]  /*d6760*/  LDL.LU R13, [R1+0x49a0] ;  /* 0x0049a000010d7983 */ /* 0x001ee20000300800 */
[----:B------:R-:W4:Y:S02]  /*d6770*/  LDL.LU R16, [R1+0x710] ;  /* 0x0007100001107983 */ /* 0x000f240000300800 */
[----:B-1----:R-:W-:Y:S02]  /*d6780*/  IMAD.MOV.U32 R15, RZ, RZ, R18 ;  /* 0x000000ffff0f7224 */ /* 0x002fe400078e0012 */
[----:B------:R-:W4:Y:S01]  /*d6790*/  LDL.LU R17, [R1+0x714] ;  /* 0x0007140001117983 */ /* 0x000f220000300800 */
[----:B------:R-:W2:Y:S01]  /*d67a0*/  LDL.LU R18, [R1+0x718] ;  /* 0x0007180001127983 */ /* 0x000ea20000300800 */
[----:B------:R-:W2:Y:S01]  /*d67b0*/  LDL.LU R19, [R1+0x71c] ;  /* 0x00071c0001137983 */ /* 0x000ea20000300800 */
[C---:B------:R-:W-:Y:S02]  /*d67c0*/  HMMA.16816.F32 R24, R4.reuse, R10, R24 ;  /* 0x0000000a0418723c */ /* 0x040fe40000001818 */
[----:B--2---:R0:W-:Y:S01]  /*d67d0*/  STL.64 [R1+0x47a8], R18 ;  /* 0x0047a81201007387 */ /* 0x0041e20000100a00 */
[----:B----4-:R1:W-:Y:S03]  /*d67e0*/  STL.64 [R1+0x47a0], R16 ;  /* 0x0047a01001007387 */ /* 0x0103e60000100a00 */
[----:B0-----:R-:W2:Y:S04]  /*d67f0*/  LDL R18, [R1+0x8] ;  /* 0x0000080001127983 */ /* 0x001ea80000100800 */
[----:B------:R-:W2:Y:S11]  /*d6800*/  LDL R19, [R1+0xc] ;  /* 0x00000c0001137983 */ /* 0x000eb60000100800 */
[----:B------:R-:W-:Y:S02]  /*d6810*/  @!UPT UIADD3 URZ, URZ, URZ, URZ ;  /* 0x0000003f3f3ff290 */ /* 0x000fe4000fffe03f */
[----:B------:R-:W-:Y:S02]  /*d6820*/  STL.64 [R1+0xb70], R24 ;  /* 0x000b701801007387 */ /* 0x000fe40000100a00 */
[----:B------:R0:W-:Y:S02]  /*d6830*/  STL.64 [R1+0xb78], R26 ;  /* 0x000b781a01007387 */ /* 0x0001e40000100a00 */
[----:B-1----:R-:W-:Y:S02]  /*d6840*/  IMAD.MOV.U32 R17, RZ, RZ, R10 ;  /* 0x000000ffff117224 */ /* 0x002fe400078e000a */
[----:B------:R-:W-:Y:S01]  /*d6850*/  IMAD.MOV.U32 R16, RZ, RZ, R11 ;  /* 0x000000ffff107224 */ /* 0x000fe200078e000b */
        /* <DEDUP_REMOVED lines=31> */
[----:B--2---:R-:W-:Y:S11]  /*d6a50*/  HMMA.16816.F32 R8, R4, R18, R8 ;  /* 0x000000120408723c */ /* 0x004ff60000001808 */
[----:B------:R-:W-:Y:S11]  /*d6a60*/  @!UPT UIADD3 URZ, URZ, URZ, URZ ;  /* 0x0000003f3f3ff290 */ /* 0x000ff6000fffe03f */
[----:B------:R-:W-:Y:S01]  /*d6a70*/  @!UPT UIADD3 URZ, URZ, URZ, URZ ;  /* 0x0000003f3f3ff290 */ /* 0x000fe2000fffe03f */
[----:B------:R-:W-:Y:S01]  /*d6a80*/  STL.64 [R1+0x950], R8 ;  /* 0x0009500801007387 */ /* 0x000fe20000100a00 */
[----:B------:R0:W-:Y:S03]  /*d6a90*/  STL.64 [R1+0x958], R10 ;  /* 0x0009580a01007387 */ /* 0x0001e60000100a00 */
[----:B0-----:R-:W4:Y:S01]  /*d6aa0*/  LDL.LU.64 R10, [R1+0x4930] ;  /* 0x00493000010a7983 */ /* 0x001f220000300a00 */
[----:B------:R-:W4:Y:S02]  /*d6ab0*/  LDL.LU.64 R8, [R1+0x4928] ;  /* 0x0049280001087983 */ /* 0x000f240000300a00 */
[----:B------:R0:W-:Y:S02]  /*d6ac0*/  STL.64 [R1+0x47c0], R18 ;  /* 0x0047c01201007387 */ /* 0x0001e40000100a00 */
[----:B0-----:R-:W-:Y:S02]  /*d6ad0*/  IMAD.MOV.U32 R18, RZ, RZ, R12 ;  /* 0x000000ffff127224 */ /* 0x001fe400078e000c */
[----:B------:R-:W-:Y:S01]  /*d6ae0*/  IMAD.MOV.U32 R19, RZ, RZ, R3 ;  /* 0x000000ffff137224 */ /* 0x000fe200078e0003 */
[----:B------:R-:W2:Y:S01]  /*d6af0*/  LDL.LU R12, [R1+0x4924] ;  /* 0x00492400010c7983 */ /* 0x000ea20000300800 */
[----:B------:R-:W2:Y:S03]  /*d6b00*/  LDL.LU R3, [R1+0x4920] ;  /* 0x0049200001037983 */ /* 0x000ea60000300800 */
[----:B------:R0:W-:Y:S02]  /*d6b10*/  STL.64 [R1+0x47d8], R18 ;  /* 0x0047d81201007387 */ /* 0x0001e40000100a00 */
[----:B0-----:R-:W-:-:S02]  /*d6b20*/  IMAD.MOV.U32 R18, RZ, RZ, R0 ;  /* 0x000000ffff127224 */ /* 0x001fc400078e0000 */
[----:B------:R-:W-:Y:S01]  /*d6b30*/  IMAD.MOV.U32 R19, RZ, RZ, R25 ;  /* 0x000000ffff137224 */ /* 0x000fe200078e0019 */
[----:B------:R-:W2:Y:S01]  /*d6b40*/  LDL.LU R0, [R1+0x491c] ;  /* 0x00491c0001007983 */ /* 0x000ea20000300800 */
[----:B------:R-:W2:Y:S03]  /*d6b50*/  LDL.LU R25, [R1+0x4918] ;  /* 0x0049180001197983 */ /* 0x000ea60000300800 */
[----:B------:R0:W-:Y:S02]  /*d6b60*/  STL.64 [R1+0x47f0], R18 ;  /* 0x0047f01201007387 */ /* 0x0001e40000100a00 */
[----:B0-----:R-:W-:Y:S02]  /*d6b70*/  IMAD.MOV.U32 R18, RZ, RZ, R2 ;  /* 0x000000ffff127224 */ /* 0x001fe400078e0002 */
[----:B------:R-:W-:Y:S01]  /*d6b80*/  IMAD.MOV.U32 R19, RZ, RZ, R14 ;  /* 0x000000ffff137224 */ /* 0x000fe200078e000e */
[----:B----4-:R-:W-:Y:S11]  /*d6b90*/  HMMA.16816.F32 R8, R4, R26, R8 ;  /* 0x0000001a0408723c */ /* 0x010ff60000001808 */
[----:B------:R-:W-:Y:S11]  /*d6ba0*/  @!UPT UIADD3 URZ, URZ, URZ, URZ ;  /* 0x0000003f3f3ff290 */ /* 0x000ff6000fffe03f */
[----:B------:R-:W-:Y:S01]  /*d6bb0*/  @!UPT UIADD3 URZ, URZ, URZ, URZ ;  /* 0x0000003f3f3ff290 */ /* 0x000fe2000fffe03f */
[----:B------:R-:W-:Y:S01]  /*d6bc0*/  STL.64 [R1+0x940], R8 ;  /* 0x0009400801007387 */ /* 0x000fe20000100a00 */
[----:B------:R0:W-:Y:S03]  /*d6bd0*/  STL.64 [R1+0x948], R10 ;  /* 0x0009480a01007387 */ /* 0x0001e60000100a00 */
[----:B0-----:R-:W4:Y:S01]  /*d6be0*/  LDL.LU.64 R10, [R1+0x4910] ;  /* 0x00491000010a7983 */ /* 0x001f220000300a00 */
[----:B------:R-:W3:Y:S02]  /*d6bf0*/  LDL.LU.64 R8, [R1+0x4908] ;  /* 0x0049080001087983 */ /* 0x000ee40000300a00 */
[----:B------:R-:W3:Y:S02]  /*d6c00*/  LDL.LU R2, [R1+0x4900] ;  /* 0x0049000001027983 */ /* 0x000ee40000300800 */
[----:B------:R-:W3:Y:S01]  /*d6c10*/  LDL.LU R14, [R1+0x48fc] ;  /* 0x0048fc00010e7983 */ /* 0x000ee20000300800 */
[----:B------:R-:W-:Y:S01]  /*d6c20*/  STL.64 [R1+0x4808], R18 ;  /* 0x0048081201007387 */ /* 0x000fe20000100a00 */
[----:B------:R-:W-:Y:S02]  /*d6c30*/  STL.64 [R1+0x47b8], R26 ;  /* 0x0047b81a01007387 */ /* 0x000fe40000100a00 */
[----:B--2---:R0:W-:Y:S02]  /*d6c40*/  STL.64 [R1+0x47b0], R24 ;  /* 0x0047b01801007387 */ /* 0x0041e40000100a00 */
        /* <DEDUP_REMOVED lines=45> */
[----:B----4-:R-:W-:-:S05]  /*d6f20*/  IMAD.MOV.U32 R19, RZ, RZ, R11 ;  /* 0x000000ffff137224 */ /* 0x010fca00078e000b */
        /* <DEDUP_REMOVED lines=67> */
[----:B------:R-:W-:-:S02]  /*d7360*/  IMAD.MOV.U32 R18, RZ, RZ, R2 ;  /* 0x000000ffff127224 */ /* 0x000fc400078e0002 */
[----:B------:R-:W-:Y:S01]  /*d7370*/  IMAD.MOV.U32 R19, RZ, RZ, R0 ;  /* 0x000000ffff137224 */ /* 0x000fe200078e0000 */
[----:B---3--:R-:W-:Y:S01]  /*d7380*/  HMMA.16816.F32 R4, R4, R10, R20 ;  /* 0x0000000a0404723c */ /* 0x008fe20000001814 */
[----:B------:R-:W2:Y:S01]  /*d7390*/  LDL.LU.64 R22, [R1+0x48e8] ;  /* 0x0048e80001167983 */ /* 0x000ea20000300a00 */
        /* <DEDUP_REMOVED lines=94> */
[----:B------:R-:W2:Y:S11]  /*d7980*/  LDL.LU.64 R24, [R1+0x47b0] ;  /* 0x0047b00001187983 */ /* 0x000eb60000300a00 */
[----:B------:R-:W-:Y:S09]  /*d7990*/  @!UPT UIADD3 URZ, URZ, URZ, URZ ;  /* 0x0000003f3f3ff290 */ /* 0x000ff2000fffe03f */
[----:B------:R-:W-:Y:S01]  /*d79a0*/  STL.64 [R1+0x910], R16 ;  /* 0x0009101001007387 */ /* 0x000fe20000100a00 */
[----:B------:R0:W-:Y:S03]  /*d79b0*/  STL.64 [R1+0x918], R18 ;  /* 0x0009181201007387 */ /* 0x0001e60000100a00 */
[----:B0-----:R-:W4:Y:S01]  /*d79c0*/  LDL.LU.64 R18, [R1+0x47a8] ;  /* 0x0047a80001127983 */ /* 0x001f220000300a00 */
[----:B------:R-:W4:Y:S01]  /*d79d0*/  LDL.LU.64 R16, [R1+0x47a0] ;  /* 0x0047a00001107983 */ /* 0x000f220000300a00 */
[C---:B---3--:R-:W-:Y:S02]  /*d79e0*/  HMMA.16816.F32 R4, R20.reuse, R26, R4 ;  /* 0x0000001a1404723c */ /* 0x048fe40000001804 */
[----:B------:R-:W-:Y:S01]  /*d79f0*/  STL.64 [R1+0x46d0], R26 ;  /* 0x0046d01a01007387 */ /* 0x000fe20000100a00 */
[----:B--2---:R-:W-:Y:S11]  /*d7a00*/  STL [R1+0x46c8], R25 ;  /* 0x0046c81901007387 */ /* 0x004ff60000100800 */
[----:B------:R-:W-:Y:S09]  /*d7a10*/  @!UPT UIADD3 URZ, URZ, URZ, URZ ;  /* 0x0000003f3f3ff290 */ /* 0x000ff2000fffe03f */
[----:B------:R-:W-:Y:S01]  /*d7a20*/  STL.64 [R1+0x590], R4 ;  /* 0x0005900401007387 */ /* 0x000fe20000100a00 */
[----:B------:R-:W-:Y:S02]  /*d7a30*/  STL.64 [R1+0x598], R6 ;  /* 0x0005980601007387 */ /* 0x000fe40000100a00 */
[----:B------:R-:W0:Y:S01]  /*d7a40*/  LDSM.16.MT88.4 R4, [R24+0x3c280] ;  /* 0x03c280001804783b */ /* 0x000e220000004200 */
[C---:B----4-:R-:W-:Y:S01]  /*d7a50*/  HMMA.16816.F32 R16, R20.reuse, R14, R16 ;  /* 0x0000000e1410723c */ /* 0x050fe20000001810 */
[----:B------:R-:W-:Y:S04]  /*d7a60*/  STL [R1+0x4730], R24 ;  /* 0x0047301801007387 */ /* 0x000fe80000100800 */
[----:B0-----:R0:W-:Y:S01]  /*d7a70*/  STL [R1+0x465c], R4 ;  /* 0x00465c0401007387 */ /* 0x0011e20000100800 */
[----:B------:R1:W-:Y:S02]  /*d7a80*/  STL [R1+0x4658], R5 ;  /* 0x0046580501007387 */ /* 0x0003e40000100800 */
[----:B------:R2:W-:Y:S02]  /*d7a90*/  STL [R1+0x4654], R6 ;  /* 0x0046540601007387 */ /* 0x0005e40000100800 */
[----:B------:R3:W-:Y:S01]  /*d7aa0*/  STL [R1+0x4650], R7 ;  /* 0x0046500701007387 */ /* 0x0007e20000100800 */
[----:B0-----:R-:W4:Y:S11]  /*d7ab0*/  LDL.LU R4, [R1+0x330] ;  /* 0x0003300001047983 */ /* 0x001f360000300800 */
[----:B------:R-:W-:Y:S01]  /*d7ac0*/  @!UPT UIADD3 URZ, URZ, URZ, URZ ;  /* 0x0000003f3f3ff290 */ /* 0x000fe2000fffe03f */
[----:B------:R0:W-:Y:S02]  /*d7ad0*/  STL.64 [R1+0x580], R16 ;  /* 0x0005801001007387 */ /* 0x0001e40000100a00 */
[----:B------:R0:W-:Y:S02]  /*d7ae0*/  STL.64 [R1+0x588], R18 ;  /* 0x0005881201007387 */ /* 0x0001e40000100a00 */
[----:B-1----:R-:W4:Y:S01]  /*d7af0*/  LDL.LU R5, [R1+0x334] ;  /* 0x0003340001057983 */ /* 0x002f220000300800 */
[----:B--2---:R-:W2:Y:S01]  /*d7b00*/  LDL.LU R6, [R1+0x338] ;  /* 0x0003380001067983 */ /* 0x004ea20000300800 */
[----:B---3--:R-:W2:Y:S03]  /*d7b10*/  LDL.LU R7, [R1+0x33c] ;  /* 0x00033c0001077983 */ /* 0x008ea60000300800 */
[----:B0-----:R-:W3:Y:S01]  /*d7b20*/  LDL.LU R16, [R1+0x360] ;  /* 0x0003600001107983 */ /* 0x001ee20000300800 */
        /* <DEDUP_REMOVED lines=14> */
[----:B--2---:R0:W-:Y:S01]  /*d7c10*/  STL.64 [R1+0x4750], R26 ;  /* 0x0047501a01007387 */ /* 0x0041e20000100a00 */
[----:B------:R-:W-:Y:S03]  /*d7c20*/  STL.64 [R1+0x4748], R24 ;  /* 0x0047481801007387 */ /* 0x000fe60000100a00 */
        /* <DEDUP_REMOVED lines=14> */
[----:B------:R0:W-:Y:S04]  /*d7d10*/  STL.64 [R1+0x46c0], R14 ;  /* 0x0046c00e01007387 */ /* 0x0001e80000100a00 */
[----:B0-----:R-:W2:Y:S01]  /*d7d20*/  LDL.64 R14, [R1+0x68] ;  /* 0x00006800010e7983 */ /* 0x001ea20000100a00 */
[----:B---3--:R-:W-:Y:S03]  /*d7d30*/  HMMA.16816.F32 R20, R20, R10, R16 ;  /* 0x0000000a1414723c */ /* 0x008fe60000001810 */
[----:B--2---:R0:W-:Y:S01]  /*d7d40*/  STL.64 [R1+0x4738], R14 ;  /* 0x0047380e01007387 */ /* 0x0041e20000100a00 */
[----:B------:R-:W2:Y:S02]  /*d7d50*/  LDL.LU R12, [R1+0x300] ;  /* 0x00030000010c7983 */ /* 0x000ea40000300800 */
[----:B------:R-:W2:Y:S01]  /*d7d60*/  LDL.LU R13, [R1+0x304] ;  /* 0x00030400010d7983 */ /* 0x000ea20000300800 */
[----:B0-----:R-:W2:Y:S01]  /*d7d70*/  LDL.LU R14, [R1+0x308] ;  /* 0x00030800010e7983 */ /* 0x001ea20000300800 */
[----:B------:R-:W2:Y:S02]  /*d7d80*/  LDL.LU R15, [R1+0x30c] ;  /* 0x00030c00010f7983 */ /* 0x000ea40000300800 */
[----:B------:R-:W3:Y:S02]  /*d7d90*/  LDL.LU.64 R18, [R1+0x4798] ;  /* 0x0047980001127983 */ /* 0x000ee40000300a00 */
[----:B------:R-:W3:Y:S11]  /*d7da0*/  LDL.LU.64 R16, [R1+0x4790] ;  /* 0x0047900001107983 */ /* 0x000ef60000300a00 */
[----:B------:R0:W-:Y:S01]  /*d7db0*/  STL.64 [R1+0x570], R20 ;  /* 0x0005701401007387 */ /* 0x0001e20000100a00 */
[----:B------:R1:W-:Y:S02]  /*d7dc0*/  STL.64 [R1+0x578], R22 ;  /* 0x0005781601007387 */ /* 0x0003e40000100a00 */
[----:B----4-:R-:W-:-:S02]  /*d7dd0*/  IMAD.MOV.U32 R8, RZ, RZ, R6 ;  /* 0x000000ffff087224 */ /* 0x010fc400078e0006 */
[----:B------:R-:W-:Y:S01]  /*d7de0*/  IMAD.MOV.U32 R3, RZ, RZ, R7 ;  /* 0x000000ffff037224 */ /* 0x000fe200078e0007 */
        /* <DEDUP_REMOVED lines=25> */
[C---:B---3--:R-:W-:Y:S01]  /*d7f80*/  HMMA.16816.F32 R4, R16.reuse, R26, R4 ;  /* 0x0000001a1004723c */ /* 0x048fe20000001804 */
[----:B------:R-:W-:Y:S11]  /*d7f90*/  IMAD.MOV.U32 R29, RZ, RZ, R27 ;  /* 0x000000ffff1d7224 */ /* 0x000ff600078e001b */
[----:B------:R-:W-:Y:S11]  /*d7fa0*/  @!UPT UIADD3 URZ, URZ, URZ, URZ ;  /* 0x0000003f3f3ff290 */ /* 0x000ff6000fffe03f */
[----:B------:R-:W-:Y:S01]  /*d7fb0*/  STL.64 [R1+0xe90], R4 ;  /* 0x000e900401007387 */ /* 0x000fe20000100a00 */
[----:B------:R0:W-:Y:S02]  /*d7fc0*/  STL.64 [R1+0xe98], R6 ;  /* 0x000e980601007387 */ /* 0x0001e40000100a00 */
[----:B0-----:R-:W-:Y:S02]  /*d7fd0*/  IMAD.MOV.U32 R7, RZ, RZ, R26 ;  /* 0x000000ffff077224 */ /* 0x001fe400078e001a */
[----:B------:R-:W3:Y:S01]  /*d7fe0*/  LDL.LU.64 R26, [R1+0x4758] ;  /* 0x00475800011a7983 */ /* 0x000ee20000300a00 */
[----:B------:R-:W-:Y:S02]  /*d7ff0*/  STL [R1+0x4674], R29 ;  /* 0x0046741d01007387 */ /* 0x000fe40000100800 */
[----:B------:R0:W-:Y:S02]  /*d8000*/  STL [R1+0x4670], R7 ;  /* 0x0046700701007387 */ /* 0x0001e40000100800 */
[----:B------:R-:W3:Y:S01]  /*d8010*/  LDL.LU R4, [R1+0x320] ;  /* 0x0003200001047983 */ /* 0x000ee20000300800 */
[----:B------:R-:W3:Y:S01]  /*d8020*/  LDL.LU R5, [R1+0x324] ;  /* 0x0003240001057983 */ /* 0x000ee20000300800 */
[----:B------:R-:W3:Y:S03]  /*d8030*/  LDL.LU R6, [R1+0x328] ;  /* 0x0003280001067983 */ /* 0x000ee60000300800 */
[----:B0-----:R-:W3:Y:S02]  /*d8040*/  LDL.LU R7, [R1+0x32c] ;  /* 0x00032c0001077983 */ /* 0x001ee40000300800 */
[C---:B---3--:R-:W-:Y:S11]  /*d8050*/  HMMA.16816.F32 R4, R16.reuse, R26, R4 ;  /* 0x0000001a1004723c */ /* 0x048ff60000001804 */
[----:B------:R-:W-:Y:S11]  /*d8060*/  @!UPT UIADD3 URZ, URZ, URZ, URZ ;  /* 0x0000003f3f3ff290 */ /* 0x000ff6000fffe03f */
[----:B------:R-:W-:Y:S01]  /*d8070*/  @!UPT UIADD3 URZ, URZ, URZ, URZ ;  /* 0x0000003f3f3ff290 */ /* 0x000fe2000fffe03f */
[----:B------:R0:W-:Y:S01]  /*d8080*/  STL.64 [R1+0xe80], R4 ;  /* 0x000e800401007387 */ /* 0x0001e20000100a00 */
[----:B------:R1:W-:Y:S02]  /*d8090*/  STL.64 [R1+0xe88], R6 ;  /* 0x000e880601007387 */ /* 0x0003e40000100a00 */
[----:B0-----:R-:W-:Y:S02]  /*d80a0*/  IMAD.MOV.U32 R5, RZ, RZ, R26 ;  /* 0x000000ffff057224 */ /* 0x001fe400078e001a */
[----:B-1----:R-:W-:Y:S02]  /*d80b0*/  IMAD.MOV.U32 R6, RZ, RZ, R27 ;  /* 0x000000ffff067224 */ /* 0x002fe400078e001b */
[----:B------:R-:W3:Y:S01]  /*d80c0*/  LDL.LU.64 R26, [R1+0x4750] ;  /* 0x00475000011a7983 */ /* 0x000ee20000300a00 */
[----:B------:R-:W3:Y:S02]  /*d80d0*/  LDL.LU.64 R24, [R1+0x4748] ;  /* 0x0047480001187983 */ /* 0x000ee40000300a00 */
[----:B------:R0:W-:Y:S02]  /*d80e0*/  STL [R1+0x467c], R6 ;  /* 0x00467c0601007387 */ /* 0x0001e40000100800 */
[----:B------:R-:W-:Y:S01]  /*d80f0*/  STL [R1+0x4678], R5 ;  /* 0x0046780501007387 */ /* 0x000fe20000100800 */
[----:B0-----:R-:W3:Y:S02]  /*d8100*/  LDL.64 R6, [R1+0x88] ;  /* 0x0000880001067983 */ /* 0x001ee40000100a00 */
[C---:B---3--:R-:W-:Y:S11]  /*d8110*/  HMMA.16816.F32 R24, R16.reuse, R6, R24 ;  /* 0x000000061018723c */ /* 0x048ff60000001818 */
[----:B------:R-:W-:Y:S11]  /*d8120*/  @!UPT UIADD3 URZ, URZ, URZ, URZ ;  /* 0x0000003f3f3ff290 */ /* 0x000ff6000fffe03f */
[----:B------:R-:W-:Y:S01]  /*d8130*/  @!UPT UIADD3 URZ, URZ, URZ, URZ ;  /* 0x0000003f3f3ff290 */ /* 0x000fe2000fffe03f */
[----:B------:R-:W-:Y:S01]  /*d8140*/  STL.64 [R1+0xcb0], R24 ;  /* 0x000cb01801007387 */ /* 0x000fe20000100a00 */
[----:B------:R0:W-:Y:S03]  /*d8150*/  STL.64 [R1+0xcb8], R26 ;  /* 0x000cb81a01007387 */ /* 0x0001e60000100a00 */
[----:B0-----:R-:W2:Y:S02]  /*d8160*/  LDL.LU.64 R26, [R1+0x4740] ;  /* 0x00474000011a7983 */ /* 0x001ea40000300a00 */
[----:B--2---:R-:W-:Y:S11]  /*d8170*/  HMMA.16816.F32 R12, R16, R26, R12 ;  /* 0x0000001a100c723c */ /* 0x004ff6000000180c */
[----:B------:R-:W-:Y:S11]  /*d8180*/  @!UPT UIADD3 URZ, URZ, URZ, URZ ;  /* 0x0000003f3f3ff290 */ /* 0x000ff6000fffe03f */
[----:B------:R-:W-:Y:S01]  /*d8190*/  @!UPT UIADD3 URZ, URZ, URZ, URZ ;  /* 0x0000003f3f3ff290 */ /* 0x000fe2000fffe03f */
[----:B------:R-:W-:Y:S01]  /*d81a0*/  STL.64 [R1+0xc80], R12 ;  /* 0x000c800c01007387 */ /* 0x000fe20000100a00 */
[----:B------:R0:W-:Y:S03]  /*d81b0*/  STL.64 [R1+0xc88], R14 ;  /* 0x000c880e01007387 */ /* 0x0001e60000100a00 */
[----:B0-----:R-:W4:Y:S01]  /*d81c0*/  LDL.LU.64 R14, [R1+0x4738] ;  /* 0x00473800010e7983 */ /* 0x001f220000300a00 */
[----:B------:R-:W-:Y:S02]  /*d81d0*/  IMAD.MOV.U32 R4, RZ, RZ, R7 ;  /* 0x000000ffff047224 */ /* 0x000fe400078e0007 */
[----:B------:R-:W2:Y:S02]  /*d81e0*/  LDL.LU R24, [R1+0x4730] ;  /* 0x0047300001187983 */ /* 0x000ea40000300800 */
[----:B------:R-:W-:Y:S02]  /*d81f0*/  IMAD.MOV.U32 R8, RZ, RZ, R6 ;  /* 0x000000ffff087224 */ /* 0x000fe400078e0006 */
[----:B------:R-:W-:-:S02]  /*d8200*/  IMAD.MOV.U32 R28, RZ, RZ, R26 ;  /* 0x000000ffff1c7224 */ /* 0x000fc400078e001a */
[----:B------:R-:W-:Y:S01]  /*d8210*/  IMAD.MOV.U32 R3, RZ, RZ, R27 ;  /* 0x000000ffff037224 */ /* 0x000fe200078e001b */
[C---:B----4-:R-:W-:Y:S01]  /*d8220*/  HMMA.16816.F32 R20, R16.reuse, R14, R20 ;  /* 0x0000000e1014723c */ /* 0x050fe20000001814 */
[----:B------:R-:W-:Y:S02]  /*d8230*/  IMAD.MOV.U32 R7, RZ, RZ, R14 ;  /* 0x000000ffff077224 */ /* 0x000fe400078e000e */
[----:B------:R-:W-:Y:S11]  /*d8240*/  IMAD.MOV.U32 R9, RZ, RZ, R15 ;  /* 0x000000ffff097224 */ /* 0x000ff600078e000f */
[----:B------:R-:W-:Y:S09]  /*d8250*/  @!UPT UIADD3 URZ, URZ, URZ, URZ ;  /* 0x0000003f3f3ff290 */ /* 0x000ff2000fffe03f */
[----:B------:R-:W-:Y:S01]  /*d8260*/  STL.64 [R1+0xca0], R20 ;  /* 0x000ca01401007387 */ /* 0x000fe20000100a00 */
[----:B------:R-:W-:Y:S02]  /*d8270*/  STL.64 [R1+0xca8], R22 ;  /* 0x000ca81601007387 */ /* 0x000fe40000100a00 */
[----:B------:R-:W-:Y:S02]  /*d8280*/  STL [R1+0x470c], R7 ;  /* 0x00470c0701007387 */ /* 0x000fe40000100800 */
[----:B------:R-:W-:Y:S01]  /*d8290*/  STL [R1+0x4708], R4 ;  /* 0x0047080401007387 */ /* 0x000fe20000100800 */
[----:B------:R-:W-:Y:S01]  /*d82a0*/  STL.64 [R1+0x4698], R10 ;  /* 0x0046980a01007387 */ /* 0x000fe20000100a00 */
[----:B------:R0:W-:Y:S03]  /*d82b0*/  STL.64 [R1+0x4690], R8 ;  /* 0x0046900801007387 */ /* 0x0001e60000100a00 */
[----:B--2---:R-:W1:Y:S04]  /*d82c0*/  LDSM.16.MT88.4 R20, [R24+0x3c300] ;  /* 0x03c300001814783b */ /* 0x004e680000004200 */
[----:B0-----:R-:W2:Y:S01]  /*d82d0*/  LDL.LU R8, [R1+0x690] ;  /* 0x0006900001087983 */ /* 0x001ea20000300800 */
[----:B------:R-:W2:Y:S02]  /*d82e0*/  LDL.LU R9, [R1+0x694] ;  /* 0x0006940001097983 */ /* 0x000ea40000300800 */
[----:B------:R-:W3:Y:S02]  /*d82f0*/  LDL.LU R10, [R1+0x698] ;  /* 0x00069800010a7983 */ /* 0x000ee40000300800 */
[----:B------:R-:W3:Y:S01]  /*d8300*/  LDL.LU R11, [R1+0x69c] ;  /* 0x00069c00010b7983 */ /* 0x000ee20000300800 */
[----:B------:R-:W4:Y:S04]  /*d8310*/  LDL.64 R26, [R1+0x18] ;  /* 0x00001800011a7983 */ /* 0x000f280000100a00 */
[----:B----4-:R-:W-:Y:S01]  /*d8320*/  STL.64 [R1+0x46e8], R26 ;  /* 0x0046e81a01007387 */ /* 0x010fe20000100a00 */
[----:B------:R-:W4:Y:S02]  /*d8330*/  LDL.LU R12, [R1+0x6b0] ;  /* 0x0006b000010c7983 */ /* 0x000f240000300800 */
[----:B------:R-:W4:Y:S02]  /*d8340*/  LDL.LU R13, [R1+0x6b4] ;  /* 0x0006b400010d7983 */ /* 0x000f240000300800 */
[----:B------:R-:W2:Y:S01]  /*d8350*/  LDL.LU R14, [R1+0x6b8] ;  /* 0x0006b800010e7983 */ /* 0x000ea20000300800 */
[----:B------:R-:W2:Y:S01]  /*d8360*/  LDL.LU R15, [R1+0x6bc] ;  /* 0x0006bc00010f7983 */ /* 0x000ea20000300800 */
[----:B------:R-:W2:Y:S02]  /*d8370*/  LDL.LU R4, [R1+0x6e0] ;  /* 0x0006e00001047983 */ /* 0x000ea40000300800 */
[----:B------:R-:W2:Y:S02]  /*d8380*/  LDL.LU R5, [R1+0x6e4] ;  /* 0x0006e40001057983 */ /* 0x000ea40000300800 */
[----:B------:R-:W2:Y:S01]  /*d8390*/  LDL.LU R6, [R1+0x6e8] ;  /* 0x0006e80001067983 */ /* 0x000ea20000300800 */
[----:B------:R-:W2:Y:S04]  /*d83a0*/  LDL.LU R7, [R1+0x6ec] ;  /* 0x0006ec0001077983 */ /* 0x000ea80000300800 */
[----:B--2---:R0:W-:Y:S01]  /*d83b0*/  STL.64 [R1+0x4718], R6 ;  /* 0x0047180601007387 */ /* 0x0041e20000100a00 */
[----:B------:R-:W-:Y:S03]  /*d83c0*/  STL.64 [R1+0x4710], R4 ;  /* 0x0047100401007387 */ /* 0x000fe60000100a00 */
[----:B0-----:R-:W2:Y:S04]  /*d83d0*/  LDL.64 R6, [R1+0x48] ;  /* 0x0000480001067983 */ /* 0x001ea80000100a00 */
[----:B--2---:R0:W-:Y:S01]  /*d83e0*/  STL.64 [R1+0x4728], R6 ;  /* 0x0047280601007387 */ /* 0x0041e20000100a00 */
[----:B------:R-:W2:Y:S03]  /*d83f0*/  LDL.64 R26, [R1+0x28] ;  /* 0x00002800011a7983 */ /* 0x000ea60000100a00 */
[----:B0-----:R-:W3:Y:S04]  /*d8400*/  LDL.64 R6, [R1+0x58] ;  /* 0x0000580001067983 */ /* 0x001ee80000100a00 */
[----:B--2---:R0:W-:Y:S04]  /*d8410*/  STL.64 [R1+0x4700], R26 ;  /* 0x0047001a01007387 */ /* 0x0041e80000100a00 */
[----:B0-----:R-:W2:Y:S04]  /*d8420*/  LDL.64 R26, [R1+0x38] ;  /* 0x00003800011a7983 */ /* 0x001ea80000100a00 */
[----:B--2---:R0:W-:Y:S01]  /*d8430*/  STL.64 [R1+0x4720], R26 ;  /* 0x0047201a01007387 */ /* 0x0041e20000100a00 */
[----:B------:R-:W2:Y:S02]  /*d8440*/  LDL.LU R24, [R1+0x6f0] ;  /* 0x0006f00001187983 */ /* 0x000ea40000300800 */
[----:B------:R-:W2:Y:S01]  /*d8450*/  LDL.LU R25, [R1+0x6f4] ;  /* 0x0006f40001197983 */ /* 0x000ea20000300800 */
[----:B0-----:R-:W2:Y:S01]  /*d8460*/  LDL.LU R26, [R1+0x6f8] ;  /* 0x0006f800011a7983 */ /* 0x001ea20000300800 */
[----:B------:R-:W2:Y:S02]  /*d8470*/  LDL.LU R27, [R1+0x6fc] ;  /* 0x0006fc00011b7983 */ /* 0x000ea40000300800 */
        /* <DEDUP_REMOVED lines=18> */
[----:B----4-:R0:W-:Y:S01]  /*d85a0*/  STL.64 [R1+0x46b8], R10 ;  /* 0x0046b80a01007387 */ /* 0x0101e20000100a00 */
[----:B---3--:R-:W-:Y:S03]  /*d85b0*/  STL.64 [R1+0x46b0], R8 ;  /* 0x0046b00801007387 */ /* 0x008fe60000100a00 */
[----:B0-----:R-:W3:Y:S01]  /*d85c0*/  LDL.64 R10, [R1+0x8] ;  /* 0x00000800010a7983 */ /* 0x001ee20000100a00 */
[----:B-1----:R-:W-:Y:S02]  /*d85d0*/  STL.64 [R1+0x4520], R22 ;  /* 0x0045201601007387 */ /* 0x002fe40000100a00 */
[----:B------:R0:W-:Y:S02]  /*d85e0*/  STL.64 [R1+0x4518], R20 ;  /* 0x0045181401007387 */ /* 0x0001e40000100a00 */
[----:B0-----:R-:W4:Y:S01]  /*d85f0*/  LDL.LU R20, [R1+0x700] ;  /* 0x0007000001147983 */ /* 0x001f220000300800 */
[----:B------:R-:W4:Y:S02]  /*d8600*/  LDL.LU R21, [R1+0x704] ;  /* 0x0007040001157983 */ /* 0x000f240000300800 */
[----:B------:R-:W4:Y:S02]  /*d8610*/  LDL.LU R22, [R1+0x708] ;  /* 0x0007080001167983 */ /* 0x000f240000300800 */
        /* <DEDUP_REMOVED lines=25> */
[----:B------:R-:W-:Y:S11]  /*d87b0*/  IMAD.MOV.U32 R29, RZ, RZ, R27 ;  /* 0x000000ffff1d7224 */ /* 0x000ff600078e001b */
[----:B------:R-:W-:Y:S11]  /*d87c0*/  @!UPT UIADD3 URZ, URZ, URZ, URZ ;  /* 0x0000003f3f3ff290 */ /* 0x000ff6000fffe03f */
[----:B------:R0:W-:Y:S01]  /*d87d0*/  STL.64 [R1+0xaa0], R4 ;  /* 0x000aa00401007387 */ /* 0x0001e20000100a00 */
[----:B------:R1:W-:Y:S02]  /*d87e0*/  STL.64 [R1+0xaa8], R6 ;  /* 0x000aa80601007387 */ /* 0x0003e40000100a00 */
[----:B0-----:R-:W-:Y:S01]  /*d87f0*/  IMAD.MOV.U32 R5, RZ, RZ, R26 ;  /* 0x000000ffff057224 */ /* 0x001fe200078e001a */
[----:B-1----:R-:W4:Y:S01]  /*d8800*/  LDL.LU R7, [R1+0x470c] ;  /* 0x00470c0001077983 */ /* 0x002f220000300800 */
        /* <DEDUP_REMOVED lines=21> */
[----:B------:R-:W2:Y:S01]  /*d8960*/  LDL.LU R25, [R1+0x46c8] ;  /* 0x0046c80001197983 */ /* 0x000ea20000300800 */
        /* <DEDUP_REMOVED lines=17> */
[----:B------:R0:W-:Y:S02]  /*d8a80*/  STL.64 [R1+0x4540], R26 ;  /* 0x0045401a01007387 */ /* 0x0001e40000100a00 */
[----:B0-----:R-:W2:Y:S01]  /*d8a90*/  LDL R27, [R1+0x8f0] ;  /* 0x0008f000011b7983 */ /* 0x001ea20000100800 */
[----:B------:R-:W-:Y:S01]  /*d8aa0*/  STL [R1+0x4538], R25 ;  /* 0x0045381901007387 */ /* 0x000fe20000100800 */
        /* <DEDUP_REMOVED lines=8> */
[----:B------:R-:W-:Y:S01]  /*d8b30*/  IMAD.MOV.U32 R26, RZ, RZ, R13 ;  /* 0x000000ffff1a7224 */ /* 0x000fe200078e000d */
[----:B---3--:R-:W-:Y:S01]  /*d8b40*/  HMMA.16816.F32 R16, R16, R10, R20 ;  /* 0x0000000a1010723c */ /* 0x008fe20000001814 */
[----:B------:R-:W3:Y:S01]  /*d8b50*/  LDL.LU.64 R22, [R1+0x4688] ;  /* 0x0046880001167983 */ /* 0x000ee20000300a00 */
[----:B------:R-:W3:Y:S02]  /*d8b60*/  LDL.LU.64 R20, [R1+0x4680] ;  /* 0x0046800001147983 */ /* 0x000ee40000300a00 */
[----:B------:R-:W-:Y:S11]  /*d8b70*/  STL.64 [R1+0x4528], R10 ;  /* 0x0045280a01007387 */ /* 0x000ff60000100a00 */
[----:B------:R-:W-:Y:S08]  /*d8b80*/  @!UPT UIADD3 URZ, URZ, URZ, URZ ;  /* 0x0000003f3f3ff290 */ /* 0x000ff0000fffe03f */
[----:B------:R-:W-:Y:S01]  /*d8b90*/  STL.64 [R1+0x530], R16 ;  /* 0x0005301001007387 */ /* 0x000fe20000100a00 */
[----:B------:R-:W-:Y:S02]  /*d8ba0*/  STL.64 [R1+0x538], R18 ;  /* 0x0005381201007387 */ /* 0x000fe40000100a00 */
[----:B--2---:R0:W1:Y:S04]  /*d8bb0*/  LDSM.16.MT88.4 R16, [R27+0x3c380] ;  /* 0x03c380001b10783b */ /* 0x0040680000004200 */
[----:B0-----:R-:W-:-:S05]  /*d8bc0*/  IMAD.MOV.U32 R27, RZ, RZ, R12 ;  /* 0x000000ffff1b7224 */ /* 0x001fca00078e000c */
[----:B------:R0:W-:Y:S01]  /*d8bd0*/  STL.64 [R1+0x4558], R26 ;  /* 0x0045581a01007387 */ /* 0x0001e20000100a00 */
[----:B------:R-:W2:Y:S02]  /*d8be0*/  LDL.LU R12, [R1+0x5b0] ;  /* 0x0005b000010c7983 */ /* 0x000ea40000300800 */
[----:B------:R-:W2:Y:S02]  /*d8bf0*/  LDL.LU R13, [R1+0x5b4] ;  /* 0x0005b400010d7983 */ /* 0x000ea40000300800 */
[----:B------:R-:W2:Y:S01]  /*d8c00*/  LDL.LU R14, [R1+0x5b8] ;  /* 0x0005b800010e7983 */ /* 0x000ea20000300800 */
[----:B------:R-:W2:Y:S01]  /*d8c10*/  LDL.LU R15, [R1+0x5bc] ;  /* 0x0005bc00010f7983 */ /* 0x000ea20000300800 */
[----:B0-----:R-:W-:Y:S02]  /*d8c20*/  IMAD.MOV.U32 R26, RZ, RZ, R6 ;  /* 0x000000ffff1a7224 */ /* 0x001fe400078e0006 */
[----:B------:R-:W-:Y:S01]  /*d8c30*/  IMAD.MOV.U32 R27, RZ, RZ, R24 ;  /* 0x000000ffff1b7224 */ /* 0x000fe200078e0018 */
[----:B------:R-:W2:Y:S04]  /*d8c40*/  LDL.LU R6, [R1+0x467c] ;  /* 0x00467c0001067983 */ /* 0x000ea80000300800 */
        /* <DEDUP_REMOVED lines=8> */
[----:B------:R-:W-:Y:S01]  /*d8cd0*/  IMAD.MOV.U32 R27, RZ, RZ, R29 ;  /* 0x000000ffff1b7224 */ /* 0x000fe200078e001d */
[----:B------:R-:W2:Y:S01]  /*d8ce0*/  LDL.LU R5, [R1+0x4678] ;  /* 0x0046780001057983 */ /* 0x000ea20000300800 */
[----:B------:R-:W2:Y:S03]  /*d8cf0*/  LDL.LU R29, [R1+0x4674] ;  /* 0x00467400011d7983 */ /* 0x000ea60000300800 */
[----:B------:R-:W-:Y:S01]  /*d8d00*/  STL.64 [R1+0x4598], R26 ;  /* 0x0045981a01007387 */ /* 0x000fe20000100a00 */
[----:B------:R-:W-:Y:S02]  /*d8d10*/  STL.64 [R1+0x4550], R14 ;  /* 0x0045500e01007387 */ /* 0x000fe40000100a00 */
[----:B------:R0:W-:Y:S02]  /*d8d20*/  STL.64 [R1+0x4548], R12 ;  /* 0x0045480c01007387 */ /* 0x0001e40000100a00 */
        /* <DEDUP_REMOVED lines=26> */
[----:B------:R0:W-:Y:S02]  /*d8ed0*/  STL.64 [R1+0x45e0], R26 ;  /* 0x0045e01a01007387 */ /* 0x0001e40000100a00 */
[----:B0-----:R-:W-:-:S02]  /*d8ee0*/  IMAD.MOV.U32 R26, RZ, RZ, R28 ;  /* 0x000000ffff1a7224 */ /* 0x001fc400078e001c */
[----:B------:R-:W4:Y:S01]  /*d8ef0*/  LDL.LU R28, [R1+0x4668] ;  /* 0x00466800011c7983 */ /* 0x000f220000300800 */
[----:B------:R-:W-:Y:S02]  /*d8f00*/  IMAD.MOV.U32 R27, RZ, RZ, R3 ;  /* 0x000000ffff1b7224 */ /* 0x000fe400078e0003 */
[----:B------:R-:W4:Y:S03]  /*d8f10*/  LDL.LU R3, [R1+0x4664] ;  /* 0x0046640001037983 */ /* 0x000f260000300800 */
[----:B------:R-:W-:Y:S01]  /*d8f20*/  STL.64 [R1+0x45f8], R26 ;  /* 0x0045f81a01007387 */ /* 0x000fe20000100a00 */
[----:B------:R-:W-:Y:S02]  /*d8f30*/  IMAD.MOV.U32 R22, RZ, RZ, R8 ;  /* 0x000000ffff167224 */ /* 0x000fe400078e0008 */
        /* <DEDUP_REMOVED lines=10> */
[----:B----4-:R-:W-:-:S02]  /*d8fe0*/  IMAD.MOV.U32 R10, RZ, RZ, R28 ;  /* 0x000000ffff0a7224 */ /* 0x010fc400078e001c */
[----:B------:R-:W-:Y:S02]  /*d8ff0*/  IMAD.MOV.U32 R11, RZ, RZ, R9 ;  /* 0x000000ffff0b7224 */ /* 0x000fe400078e0009 */
[----:B0-----:R-:W-:Y:S02]  /*d9000*/  IMAD.MOV.U32 R22, RZ, RZ, R5 ;  /* 0x000000ffff167224 */ /* 0x001fe400078e0005 */
[----:B------:R-:W-:Y:S01]  /*d9010*/  IMAD.MOV.U32 R23, RZ, RZ, R6 ;  /* 0x000000ffff177224 */ /* 0x000fe200078e0006 */
[----:B------:R-:W4:Y:S01]  /*d9020*/  LDL.LU R5, [R1+0x4658] ;  /* 0x0046580001057983 */ /* 0x000f220000300800 */
[----:B------:R-:W4:Y:S03]  /*d9030*/  LDL.LU R6, [R1+0x4654] ;  /* 0x0046540001067983 */ /* 0x000f260000300800 */
[----:B------:R0:W-:Y:S01]  /*d9040*/  STL.64 [R1+0x4618], R22 ;  /* 0x0046181601007387 */ /* 0x0001e20000100a00 */
[----:B------:R-:W2:Y:S02]  /*d9050*/  LDL.LU R24, [R1+0x640] ;  /* 0x0006400001187983 */ /* 0x000ea40000300800 */
[----:B------:R-:W2:Y:S02]  /*d9060*/  LDL.LU R25, [R1+0x644] ;  /* 0x0006440001197983 */ /* 0x000ea40000300800 */
[----:B------:R-:W2:Y:S01]  /*d9070*/  LDL.LU R26, [R1+0x648] ;  /* 0x00064800011a7983 */ /* 0x000ea20000300800 */
[----:B------:R-:W2:Y:S01]  /*d9080*/  LDL.LU R27, [R1+0x64c] ;  /* 0x00064c00011b7983 */ /* 0x000ea20000300800 */
[----:B0-----:R-:W-:-:S02]  /*d9090*/  IMAD.MOV.U32 R22, RZ, RZ, R7 ;  /* 0x000000ffff167224 */ /* 0x001fc400078e0007 */
[----:B------:R-:W-:Y:S01]  /*d90a0*/  IMAD.MOV.U32 R23, RZ, RZ, R29 ;  /* 0x000000ffff177224 */ /* 0x000fe200078e001d */
[----:B------:R-:W4:Y:S04]  /*d90b0*/  LDL.LU R7, [R1+0x4650] ;  /* 0x0046500001077983 */ /* 0x000f280000300800 */
[----:B------:R0:W-:Y:S01]  /*d90c0*/  STL.64 [R1+0x4630], R22 ;  /* 0x0046301601007387 */ /* 0x0001e20000100a00 */
[----:B------:R-:W-:Y:S02]  /*d90d0*/  STL.64 [R1+0x4638], R10 ;  /* 0x0046380a01007387 */ /* 0x000fe40000100a00 */
[----:B------:R-:W2:Y:S02]  /*d90e0*/  LDL.LU R20, [R1+0x670] ;  /* 0x0006700001147983 */ /* 0x000ea40000300800 */
[----:B------:R-:W2:Y:S01]  /*d90f0*/  LDL.LU R21, [R1+0x674] ;  /* 0x0006740001157983 */ /* 0x000ea20000300800 */
[----:B0-----:R-:W2:Y:S01]  /*d9100*/  LDL.LU R22, [R1+0x678] ;  /* 0x0006780001167983 */ /* 0x001ea20000300800 */
[----:B------:R-:W2:Y:S03]  /*d9110*/  LDL.LU R23, [R1+0x67c] ;  /* 0x00067c0001177983 */ /* 0x000ea60000300800 */
[----:B--2---:R-:W-:Y:S01]  /*d9120*/  STL.64 [R1+0x4648], R22 ;  /* 0x0046481601007387 */ /* 0x004fe20000100a00 */
[----:B------:R0:W-:Y:S03]  /*d9130*/  STL.64 [R1+0x4640], R20 ;  /* 0x0046401401007387 */ /* 0x0001e60000100a00 */
[----:B0-----:R-:W4:Y:S01]  /*d9140*/  LDL.LU R20, [R1+0x680] ;  /* 0x0006800001147983 */ /* 0x001f220000300800 */
[----:B------:R-:W4:Y:S02]  /*d9150*/  LDL.LU R21, [R1+0x684] ;  /* 0x0006840001157983 */ /* 0x000f240000300800 */
[----:B------:R-:W4:Y:S02]  /*d9160*/  LDL.LU R22, [R1+0x688] ;  /* 0x0006880001167983 */ /* 0x000f240000300800 */
[----:B------:R-:W4:Y:S01]  /*d9170*/  LDL.LU R23, [R1+0x68c] ;  /* 0x00068c0001177983 */ /* 0x000f220000300800 */
        /* <DEDUP_REMOVED lines=33> */
[----:B-1----:R-:W-:Y:S01]  /*d9390*/  STL.64 [R1+0x4438], R18 ;  /* 0x0044381201007387 */ /* 0x002fe20000100a00 */
[----:B------:R-:W-:Y:S02]  /*d93a0*/  STL.64 [R1+0x4430], R16 ;  /* 0x0044301001007387 */ /* 0x000fe40000100a00 */
[----:B------:R-:W3:Y:S02]  /*d93b0*/  LDL.LU.64 R22, [R1+0x4648] ;  /* 0x0046480001167983 */ /* 0x000ee40000300a00 */
[----:B------:R-:W3:Y:S07]  /*d93c0*/  LDL.LU.64 R20, [R1+0x4640] ;  /* 0x0046400001147983 */ /* 0x000eee0000300a00 */
[----:B------:R-:W-:Y:S01]  /*d93d0*/  STL.64 [R1+0xe70], R8 ;  /* 0x000e700801007387 */ /* 0x000fe20000100a00 */
[----:B------:R0:W-:Y:S03]  /*d93e0*/  STL.64 [R1+0xe78], R10 ;  /* 0x000e780a01007387 */ /* 0x0001e60000100a00 */
[----:B0-----:R-:W3:Y:S02]  /*d93f0*/  LDL.LU.64 R10, [R1+0x4638] ;  /* 0x00463800010a7983 */ /* 0x001ee40000300a00 */
        /* <DEDUP_REMOVED lines=71> */
[----:B------:R-:W2:Y:S11]  /*d9870*/  LDL.LU.64 R26, [R1+0x4570] ;  /* 0x00457000011a7983 */ /* 0x000eb60000300a00 */
[----:B------:R-:W-:Y:S11]  /*d9880*/  @!UPT UIADD3 URZ, URZ, URZ, URZ ;  /* 0x0000003f3f3ff290 */ /* 0x000ff6000fffe03f */
[----:B------:R0:W-:Y:S01]  /*d9890*/  STL.64 [R1+0xa50], R16 ;  /* 0x000a501001007387 */ /* 0x0001e20000100a00 */
[----:B------:R1:W-:Y:S03]  /*d98a0*/  STL.64 [R1+0xa58], R18 ;  /* 0x000a581201007387 */ /* 0x0003e60000100a00 */
[----:B0-----:R-:W3:Y:S01]  /*d98b0*/  LDL.LU R16, [R1+0x2b0] ;  /* 0x0002b00001107983 */ /* 0x001ee20000300800 */
[----:B------:R-:W3:Y:S02]  /*d98c0*/  LDL.LU R17, [R1+0x2b4] ;  /* 0x0002b40001117983 */ /* 0x000ee40000300800 */
[----:B-1----:R-:W3:Y:S02]  /*d98d0*/  LDL.LU R18, [R1+0x2b8] ;  /* 0x0002b80001127983 */ /* 0x002ee40000300800 */
[----:B------:R-:W3:Y:S01]  /*d98e0*/  LDL.LU R19, [R1+0x2bc] ;  /* 0x0002bc0001137983 */ /* 0x000ee20000300800 */
[C---:B--2---:R-:W-:Y:S01]  /*d98f0*/  HMMA.16816.F32 R24, R4.reuse, R26, R12 ;  /* 0x0000001a0418723c */ /* 0x044fe2000000180c */
[----:B---3--:R0:W-:Y:S01]  /*d9900*/  STL.64 [R1+0x4510], R18 ;  /* 0x0045101201007387 */ /* 0x0081e20000100a00 */
[----:B------:R-:W-:Y:S03]  /*d9910*/  STL.64 [R1+0x4508], R16 ;  /* 0x0045081001007387 */ /* 0x000fe60000100a00 */
[----:B0-----:R-:W2:Y:S01]  /*d9920*/  LDL.LU.64 R18, [R1+0xc8] ;  /* 0x0000c80001127983 */ /* 0x001ea20000300a00 */
[----:B------:R-:W3:Y:S02]  /*d9930*/  LDL.LU.64 R14, [R1+0x4568] ;  /* 0x00456800010e7983 */ /* 0x000ee40000300a00 */
[----:B------:R-:W3:Y:S11]  /*d9940*/  LDL.LU.64 R12, [R1+0x4560] ;  /* 0x00456000010c7983 */ /* 0x000ef60000300a00 */
[----:B------:R-:W-:Y:S04]  /*d9950*/  @!UPT UIADD3 URZ, URZ, URZ, URZ ;  /* 0x0000003f3f3ff290 */ /* 0x000fe8000fffe03f */
[----:B------:R-:W-:Y:S01]  /*d9960*/  STL.64 [R1+0xa40], R24 ;  /* 0x000a401801007387 */ /* 0x000fe20000100a00 */
[----:B------:R0:W-:Y:S04]  /*d9970*/  STL.64 [R1+0xa48], R26 ;  /* 0x000a481a01007387 */ /* 0x0001e80000100a00 */
        /* <DEDUP_REMOVED lines=15> */
[----:B------:R0:W-:Y:S02]  /*d9a70*/  STL.64 [R1+0x4488], R26 ;  /* 0x0044881a01007387 */ /* 0x0001e40000100a00 */
[----:B--2---:R-:W-:Y:S01]  /*d9a80*/  STL [R1+0x4480], R25 ;  /* 0x0044801901007387 */ /* 0x004fe20000100800 */
[----:B0-----:R-:W2:Y:S04]  /*d9a90*/  LDL.LU.64 R26, [R1+0x98] ;  /* 0x00009800011a7983 */ /* 0x001ea80000300a00 */
[----:B--2---:R0:W-:Y:S04]  /*d9aa0*/  STL.64 [R1+0x44f8], R26 ;  /* 0x0044f81a01007387 */ /* 0x0041e80000100a00 */
[----:B0-----:R-:W2:Y:S01]  /*d9ab0*/  LDL.LU.64 R26, [R1+0xa8] ;  /* 0x0000a800011a7983 */ /* 0x001ea20000300a00 */
[C---:B----4-:R-:W-:Y:S03]  /*d9ac0*/  HMMA.16816.F32 R8, R4.reuse, R14, R8 ;  /* 0x0000000e0408723c */ /* 0x050fe60000001808 */
[----:B--2---:R0:W-:Y:S04]  /*d9ad0*/  STL.64 [R1+0x4500], R26 ;  /* 0x0045001a01007387 */ /* 0x0041e80000100a00 */
[----:B0-----:R-:W2:Y:S11]  /*d9ae0*/  LDL.LU.64 R26, [R1+0xb8] ;  /* 0x0000b800011a7983 */ /* 0x001eb60000300a00 */
[----:B------:R-:W-:Y:S05]  /*d9af0*/  @!UPT UIADD3 URZ, URZ, URZ, URZ ;  /* 0x0000003f3f3ff290 */ /* 0x000fea000fffe03f */
[----:B------:R-:W-:Y:S02]  /*d9b00*/  STL.64 [R1+0x500], R8 ;  /* 0x0005000801007387 */ /* 0x000fe40000100a00 */
[----:B------:R0:W-:Y:S02]  /*d9b10*/  STL.64 [R1+0x508], R10 ;  /* 0x0005080a01007387 */ /* 0x0001e40000100a00 */
[----:B0-----:R-:W3:Y:S01]  /*d9b20*/  LDL.LU.64 R10, [R1+0x4528] ;  /* 0x00452800010a7983 */ /* 0x001ee20000300a00 */
[----:B------:R0:W-:Y:S02]  /*d9b30*/  STL [R1+0x446c], R14 ;  /* 0x00446c0e01007387 */ /* 0x0001e40000100800 */
[----:B------:R1:W-:Y:S02]  /*d9b40*/  STL [R1+0x4468], R15 ;  /* 0x0044680f01007387 */ /* 0x0003e40000100800 */
[----:B------:R-:W4:Y:S01]  /*d9b50*/  LDL.LU R12, [R1+0x2c0] ;  /* 0x0002c000010c7983 */ /* 0x000f220000300800 */
[----:B------:R-:W4:Y:S04]  /*d9b60*/  LDL.LU R13, [R1+0x2c4] ;  /* 0x0002c400010d7983 */ /* 0x000f280000300800 */
[----:B0-----:R-:W4:Y:S01]  /*d9b70*/  LDL.LU R14, [R1+0x2c8] ;  /* 0x0002c800010e7983 */ /* 0x001f220000300800 */
[----:B-1----:R-:W4:Y:S01]  /*d9b80*/  LDL.LU R15, [R1+0x2cc] ;  /* 0x0002cc00010f7983 */ /* 0x002f220000300800 */
[----:B---3--:R-:W-:Y:S02]  /*d9b90*/  HMMA.16816.F32 R4, R4, R10, R20 ;  /* 0x0000000a0404723c */ /* 0x008fe40000001814 */
[----:B------:R-:W4:Y:S01]  /*d9ba0*/  LDL.LU.64 R22, [R1+0x4520] ;  /* 0x0045200001167983 */ /* 0x000f220000300a00 */
[----:B------:R-:W4:Y:S11]  /*d9bb0*/  LDL.LU.64 R20, [R1+0x4518] ;  /* 0x0045180001147983 */ /* 0x000f360000300a00 */
[----:B------:R-:W-:Y:S09]  /*d9bc0*/  @!UPT UIADD3 URZ, URZ, URZ, URZ ;  /* 0x0000003f3f3ff290 */ /* 0x000ff2000fffe03f */
[----:B------:R-:W-:Y:S01]  /*d9bd0*/  STL.64 [R1+0x870], R4 ;  /* 0x0008700401007387 */ /* 0x000fe20000100a00 */
[----:B------:R0:W-:Y:S03]  /*d9be0*/  STL.64 [R1+0x878], R6 ;  /* 0x0008780601007387 */ /* 0x0001e60000100a00 */
[----:B0-----:R-:W3:Y:S01]  /*d9bf0*/  LDL.LU.64 R6, [R1+0x78] ;  /* 0x0000780001067983 */ /* 0x001ee20000300a00 */
[----:B------:R0:W-:Y:S02]  /*d9c00*/  STL [R1+0x4450], R10 ;  /* 0x0044500a01007387 */ /* 0x0001e40000100800 */
[----:B------:R1:W-:Y:S02]  /*d9c10*/  STL [R1+0x444c], R11 ;  /* 0x00444c0b01007387 */ /* 0x0003e40000100800 */
[----:B------:R-:W3:Y:S01]  /*d9c20*/  LDL.LU R8, [R1+0x270] ;  /* 0x0002700001087983 */ /* 0x000ee20000300800 */
[----:B------:R-:W3:Y:S04]  /*d9c30*/  LDL.LU R9, [R1+0x274] ;  /* 0x0002740001097983 */ /* 0x000ee80000300800 */
[----:B0-----:R-:W3:Y:S01]  /*d9c40*/  LDL.LU R10, [R1+0x278] ;  /* 0x00027800010a7983 */ /* 0x001ee20000300800 */
[----:B-1----:R-:W3:Y:S01]  /*d9c50*/  LDL.LU R11, [R1+0x27c] ;  /* 0x00027c00010b7983 */ /* 0x002ee20000300800 */
[C---:B----4-:R-:W-:Y:S11]  /*d9c60*/  HMMA.16816.F32 R12, R20.reuse, R18, R12 ;  /* 0x00000012140c723c */ /* 0x050ff6000000180c */
        /* <DEDUP_REMOVED lines=35> */
[----:B------:R-:W4:Y:S01]  /*d9ea0*/  LDL.LU.64 R26, [R1+0x44f8] ;  /* 0x0044f800011a7983 */ /* 0x000f220000300a00 */
[----:B------:R-:W-:Y:S02]  /*d9eb0*/  STL [R1+0x4464], R19 ;  /* 0x0044641301007387 */ /* 0x000fe40000100800 */
[----:B------:R0:W-:Y:S02]  /*d9ec0*/  STL [R1+0x44f0], R18 ;  /* 0x0044f01201007387 */ /* 0x0001e40000100800 */
[----:B0-----:R-:W2:Y:S01]  /*d9ed0*/  LDL.LU.64 R18, [R1+0x88] ;  /* 0x0000880001127983 */ /* 0x001ea20000300a00 */
[----:B----4-:R-:W-:Y:S01]  /*d9ee0*/  HMMA.16816.F32 R12, R20, R26, R12 ;  /* 0x0000001a140c723c */ /* 0x010fe2000000180c */
[----:B------:R-:W-:-:S02]  /*d9ef0*/  IMAD.MOV.U32 R29, RZ, RZ, R26 ;  /* 0x000000ffff1d7224 */ /* 0x000fc400078e001a */
[----:B------:R-:W-:Y:S11]  /*d9f00*/  IMAD.MOV.U32 R28, RZ, RZ, R27 ;  /* 0x000000ffff1c7224 */ /* 0x000ff600078e001b */
[----:B------:R-:W-:Y:S09]  /*d9f10*/  @!UPT UIADD3 URZ, URZ, URZ, URZ ;  /* 0x0000003f3f3ff290 */ /* 0x000ff2000fffe03f */
[----:B------:R0:W-:Y:S01]  /*d9f20*/  STL.64 [R1+0xe00], R12 ;  /* 0x000e000c01007387 */ /* 0x0001e20000100a00 */
[----:B------:R1:W-:Y:S03]  /*d9f30*/  STL.64 [R1+0xe08], R14 ;  /* 0x000e080e01007387 */ /* 0x0003e60000100a00 */
[----:B0-----:R-:W4:Y:S01]  /*d9f40*/  LDL.LU R12, [R1+0x260] ;  /* 0x00026000010c7983 */ /* 0x001f220000300800 */
[----:B------:R-:W4:Y:S02]  /*d9f50*/  LDL.LU R13, [R1+0x264] ;  /* 0x00026400010d7983 */ /* 0x000f240000300800 */
[----:B-1----:R-:W4:Y:S02]  /*d9f60*/  LDL.LU R14, [R1+0x268] ;  /* 0x00026800010e7983 */ /* 0x002f240000300800 */
[----:B------:R-:W4:Y:S01]  /*d9f70*/  LDL.LU R15, [R1+0x26c] ;  /* 0x00026c00010f7983 */ /* 0x000f220000300800 */
[----:B------:R-:W2:Y:S04]  /*d9f80*/  LDL.LU.64 R26, [R1+0x8] ;  /* 0x00000800011a7983 */ /* 0x000ea80000300a00 */
[----:B--2---:R0:W-:Y:S04]  /*d9f90*/  STL.64 [R1+0x4498], R26 ;  /* 0x0044981a01007387 */ /* 0x0041e80000100a00 */
[----:B0-----:R-:W2:Y:S04]  /*d9fa0*/  LDL.LU.64 R26, [R1+0x18] ;  /* 0x00001800011a7983 */ /* 0x001ea80000300a00 */
[----:B--2---:R0:W-:Y:S01]  /*d9fb0*/  STL.64 [R1+0x44b0], R26 ;  /* 0x0044b01a01007387 */ /* 0x0041e20000100a00 */
[----:B------:R-:W2:Y:S02]  /*d9fc0*/  LDL.LU R24, [R1+0x280] ;  /* 0x0002800001187983 */ /* 0x000ea40000300800 */
[----:B------:R-:W2:Y:S01]  /*d9fd0*/  LDL.LU R25, [R1+0x284] ;  /* 0x0002840001197983 */ /* 0x000ea20000300800 */
[----:B0-----:R-:W2:Y:S01]  /*d9fe0*/  LDL.LU R26, [R1+0x288] ;  /* 0x00028800011a7983 */ /* 0x001ea20000300800 */
[----:B------:R-:W2:Y:S02]  /*d9ff0*/  LDL.LU R27, [R1+0x28c] ;  /* 0x00028c00011b7983 */ /* 0x000ea40000300800 */
        /* <DEDUP_REMOVED lines=8> */
[----:B---3--:R-:W-:Y:S07]  /*da080*/  HMMA.16816.F32 R16, R20, R6, R8 ;  /* 0x000000061410723c */ /* 0x008fee0000001808 */
[----:B------:R-:W-:-:S02]  /*da090*/  IMAD.MOV.U32 R11, RZ, RZ, R6 ;  /* 0x000000ffff0b7224 */ /* 0x000fc400078e0006 */
[----:B------:R-:W-:Y:S01]  /*da0a0*/  IMAD.MOV.U32 R2, RZ, RZ, R7 ;  /* 0x000000ffff027224 */ /* 0x000fe200078e0007 */
[----:B--2---:R-:W-:Y:S11]  /*da0b0*/  STL.64 [R1+0x44c8], R26 ;  /* 0x0044c81a01007387 */ /* 0x004ff60000100a00 */
[----:B------:R-:W-:Y:S02]  /*da0c0*/  @!UPT UIADD3 URZ, URZ, URZ, URZ ;  /* 0x0000003f3f3ff290 */ /* 0x000fe4000fffe03f */
[----:B------:R-:W-:Y:S02]  /*da0d0*/  STL.64 [R1+0xc10], R16 ;  /* 0x000c101001007387 */ /* 0x000fe40000100a00 */
[----:B------:R-:W-:Y:S02]  /*da0e0*/  STL.64 [R1+0xc18], R18 ;  /* 0x000c181201007387 */ /* 0x000fe40000100a00 */
[----:B------:R0:W-:Y:S02]  /*da0f0*/  STL [R1+0x44f4], R11 ;  /* 0x0044f40b01007387 */ /* 0x0001e40000100800 */
[----:B0-----:R-:W4:Y:S01]  /*da100*/  LDL.LU.64 R10, [R1+0x68] ;  /* 0x00006800010a7983 */ /* 0x001f220000300a00 */
[----:B------:R-:W2:Y:S02]  /*da110*/  LDL.LU R4, [R1+0x230] ;  /* 0x0002300001047983 */ /* 0x000ea40000300800 */
[----:B------:R-:W2:Y:S02]  /*da120*/  LDL.LU R5, [R1+0x234] ;  /* 0x0002340001057983 */ /* 0x000ea40000300800 */
[----:B------:R-:W3:Y:S01]  /*da130*/  LDL.LU R6, [R1+0x238] ;  /* 0x0002380001067983 */ /* 0x000ee20000300800 */
[----:B------:R-:W3:Y:S01]  /*da140*/  LDL.LU R7, [R1+0x23c] ;  /* 0x00023c0001077983 */ /* 0x000ee20000300800 */
[----:B------:R-:W2:Y:S02]  /*da150*/  LDL.LU R16, [R1+0x250] ;  /* 0x0002500001107983 */ /* 0x000ea40000300800 */
[----:B------:R-:W4:Y:S02]  /*da160*/  LDL.LU R17, [R1+0x254] ;  /* 0x0002540001117983 */ /* 0x000f240000300800 */
[----:B------:R-:W4:Y:S01]  /*da170*/  LDL.LU R18, [R1+0x258] ;  /* 0x0002580001127983 */ /* 0x000f220000300800 */
[----:B------:R-:W4:Y:S04]  /*da180*/  LDL.LU R19, [R1+0x25c] ;  /* 0x00025c0001137983 */ /* 0x000f280000300800 */
[----:B---3--:R0:W-:Y:S01]  /*da190*/  STL.64 [R1+0x44d8], R6 ;  /* 0x0044d80601007387 */ /* 0x0081e20000100a00 */
[----:B--2---:R-:W-:Y:S03]  /*da1a0*/  STL.64 [R1+0x44d0], R4 ;  /* 0x0044d00401007387 */ /* 0x004fe60000100a00 */
[----:B0-----:R-:W2:Y:S01]  /*da1b0*/  LDL.LU.64 R6, [R1+0x48] ;  /* 0x0000480001067983 */ /* 0x001ea20000300a00 */
[----:B----4-:R-:W-:Y:S03]  /*da1c0*/  HMMA.16816.F32 R12, R20, R10, R12 ;  /* 0x0000000a140c723c */ /* 0x010fe6000000180c */
[----:B--2---:R0:W-:Y:S04]  /*da1d0*/  STL.64 [R1+0x44e8], R6 ;  /* 0x0044e80601007387 */ /* 0x0041e80000100a00 */
[----:B0-----:R-:W2:Y:S01]  /*da1e0*/  LDL.LU.64 R6, [R1+0x58] ;  /* 0x0000580001067983 */ /* 0x001ea20000300a00 */
[----:B------:R-:W3:Y:S03]  /*da1f0*/  LDL.LU.64 R26, [R1+0x38] ;  /* 0x00003800011a7983 */ /* 0x000ee60000300a00 */
[----:B---3--:R0:W-:Y:S01]  /*da200*/  STL.64 [R1+0x44e0], R26 ;  /* 0x0044e01a01007387 */ /* 0x0081e20000100a00 */
[----:B------:R-:W3:Y:S02]  /*da210*/  LDL.LU R24, [R1+0x240] ;  /* 0x0002400001187983 */ /* 0x000ee40000300800 */
[----:B------:R-:W3:Y:S01]  /*da220*/  LDL.LU R25, [R1+0x244] ;  /* 0x0002440001197983 */ /* 0x000ee20000300800 */
[----:B0-----:R-:W3:Y:S01]  /*da230*/  LDL.LU R26, [R1+0x248] ;  /* 0x00024800011a7983 */ /* 0x001ee20000300800 */
[----:B------:R-:W3:Y:S07]  /*da240*/  LDL.LU R27, [R1+0x24c] ;  /* 0x00024c00011b7983 */ /* 0x000eee0000300800 */
[----:B------:R0:W-:Y:S02]  /*da250*/  STL.64 [R1+0xc00], R12 ;  /* 0x000c000c01007387 */ /* 0x0001e40000100a00 */
[----:B------:R-:W-:Y:S02]  /*da260*/  STL.64 [R1+0xc08], R14 ;  /* 0x000c080e01007387 */ /* 0x000fe40000100a00 */
[----:B0-----:R-:W-:-:S02]  /*da270*/  IMAD.MOV.U32 R13, RZ, RZ, R10 ;  /* 0x000000ffff0d7224 */ /* 0x001fc400078e000a */
[----:B------:R-:W-:Y:S02]  /*da280*/  IMAD.MOV.U32 R10, RZ, RZ, R11 ;  /* 0x000000ffff0a7224 */ /* 0x000fe400078e000b */
[----:B------:R-:W4:Y:S04]  /*da290*/  LDL.LU R11, [R1+0x44f4] ;  /* 0x0044f400010b7983 */ /* 0x000f280000300800 */
[----:B----4-:R0:W-:Y:S01]  /*da2a0*/  STL.64 [R1+0x4490], R10 ;  /* 0x0044900a01007387 */ /* 0x0101e20000100a00 */
[----:B------:R-:W4:Y:S02]  /*da2b0*/  LDL.LU R8, [R1+0x200] ;  /* 0x0002000001087983 */ /* 0x000f240000300800 */
[----:B------:R-:W4:Y:S01]  /*da2c0*/  LDL.LU R9, [R1+0x204] ;  /* 0x0002040001097983 */ /* 0x000f220000300800 */
[----:B0-----:R-:W3:Y:S01]  /*da2d0*/  LDL.LU R10, [R1+0x208] ;  /* 0x00020800010a7983 */ /* 0x001ee20000300800 */
[----:B------:R-:W3:Y:S01]  /*da2e0*/  LDL.LU R11, [R1+0x20c] ;  /* 0x00020c00010b7983 */ /* 0x000ee20000300800 */
[C---:B--2---:R-:W-:Y:S02]  /*da2f0*/  HMMA.16816.F32 R16, R20.reuse, R6, R16 ;  /* 0x000000061410723c */ /* 0x044fe40000001810 */
[----:B---3--:R-:W-:Y:S01]  /*da300*/  STL.64 [R1+0x44a8], R10 ;  /* 0x0044a80a01007387 */ /* 0x008fe20000100a00 */
[----:B----4-:R0:W-:Y:S03]  /*da310*/  STL.64 [R1+0x44a0], R8 ;  /* 0x0044a00801007387 */ /* 0x0101e60000100a00 */
        /* <DEDUP_REMOVED lines=25> */
[----:B---3--:R-:W-:Y:S01]  /*da4b0*/  STL.64 [R1+0x4478], R18 ;  /* 0x0044781201007387 */ /* 0x008fe20000100a00 */
        /* <DEDUP_REMOVED lines=39> */
[----:B------:R-:W3:Y:S02]  /*da730*/  LDL.LU.64 R26, [R1+0x4488] ;  /* 0x00448800011a7983 */ /* 0x000ee40000300a00 */
[----:B------:R-:W4:Y:S01]  /*da740*/  LDL.LU R25, [R1+0x4480] ;  /* 0x0044800001197983 */ /* 0x000f220000300800 */
[----:B---3--:R-:W-:Y:S11]  /*da750*/  HMMA.16816.F32 R16, R20, R26, R16 ;  /* 0x0000001a1410723c */ /* 0x008ff60000001810 */
        /* <DEDUP_REMOVED lines=10> */
[----:B------:R-:W2:Y:S02]  /*da800*/  LDL.LU R26, [R1+0x108] ;  /* 0x00010800011a7983 */ /* 0x000ea40000300800 */
[----:B------:R-:W2:Y:S02]  /*da810*/  LDL.LU R27, [R1+0x10c] ;  /* 0x00010c00011b7983 */ /* 0x000ea40000300800 */
[----:B--2---:R0:W-:Y:S01]  /*da820*/  STL.64 [R1+0x4318], R26 ;  /* 0x0043181a01007387 */ /* 0x0041e20000100a00 */
[----:B----4-:R-:W-:Y:S02]  /*da830*/  STL.64 [R1+0x4310], R24 ;  /* 0x0043101801007387 */ /* 0x010fe40000100a00 */
        /* <DEDUP_REMOVED lines=8> */
[----:B------:R-:W4:Y:S02]  /*da8c0*/  LDL.LU R24, [R1+0x1e0] ;  /* 0x0001e00001187983 */ /* 0x000f240000300800 */
[----:B------:R-:W4:Y:S01]  /*da8d0*/  LDL.LU R25, [R1+0x1e4] ;  /* 0x0001e40001197983 */ /* 0x000f220000300800 */
[----:B0-----:R-:W4:Y:S01]  /*da8e0*/  LDL.LU R26, [R1+0x1e8] ;  /* 0x0001e800011a7983 */ /* 0x001f220000300800 */
[----:B------:R-:W4:Y:S03]  /*da8f0*/  LDL.LU R27, [R1+0x1ec] ;  /* 0x0001ec00011b7983 */ /* 0x000f260000300800 */
[----:B--2---:R-:W-:Y:S01]  /*da900*/  STL.64 [R1+0x43c0], R14 ;  /* 0x0043c00e01007387 */ /* 0x004fe20000100a00 */
        /* <DEDUP_REMOVED lines=9> */
[----:B------:R-:W2:Y:S02]  /*da9a0*/  LDL.LU R5, [R1+0xe4] ;  /* 0x0000e40001057983 */ /* 0x000ea40000300800 */
[----:B------:R-:W4:Y:S01]  /*da9b0*/  LDL.LU R6, [R1+0xe8] ;  /* 0x0000e80001067983 */ /* 0x000f220000300800 */
[----:B------:R-:W4:Y:S01]  /*da9c0*/  LDL.LU R7, [R1+0xec] ;  /* 0x0000ec0001077983 */ /* 0x000f220000300800 */
[----:B---3--:R-:W-:Y:S02]  /*da9d0*/  IMAD.MOV.U32 R26, RZ, RZ, R19 ;  /* 0x000000ffff1a7224 */ /* 0x008fe400078e0013 */
        /* <DEDUP_REMOVED lines=75> */
[----:B------:R-:W4:Y:S02]  /*dae90*/  LDL.LU R18, [R1+0x1d8] ;  /* 0x0001d80001127983 */ /* 0x000f240000300800 */
[----:B------:R-:W4:Y:S01]  /*daea0*/  LDL.LU R19, [R1+0x1dc] ;  /* 0x0001dc0001137983 */ /* 0x000f220000300800 */
[----:B---3--:R-:W-:Y:S01]  /*daeb0*/  STL.64 [R1+0x4428], R26 ;  /* 0x0044281a01007387 */ /* 0x008fe20000100a00 */
[----:B--2---:R0:W-:Y:S03]  /*daec0*/  STL.64 [R1+0x4420], R24 ;  /* 0x0044201801007387 */ /* 0x0041e60000100a00 */
[----:B0-----:R-:W2:Y:S01]  /*daed0*/  LDL.LU R24, [R1+0x1c0] ;  /* 0x0001c00001187983 */ /* 0x001ea20000300800 */
[----:B------:R-:W2:Y:S02]  /*daee0*/  LDL.LU R25, [R1+0x1c4] ;  /* 0x0001c40001197983 */ /* 0x000ea40000300800 */
[----:B------:R-:W2:Y:S02]  /*daef0*/  LDL.LU R26, [R1+0x1c8] ;  /* 0x0001c800011a7983 */ /* 0x000ea40000300800 */
[----:B------:R-:W2:Y:S01]  /*daf00*/  LDL.LU R27, [R1+0x1cc] ;  /* 0x0001cc00011b7983 */ /* 0x000ea20000300800 */
[----:B----4-:R-:W-:Y:S01]  /*daf10*/  STL.64 [R1+0x4370], R6 ;  /* 0x0043700601007387 */ /* 0x010fe20000100a00 */
        /* <DEDUP_REMOVED lines=25> */
[----:B------:R-:W2:Y:S02]  /*db0b0*/  LDL.LU.64 R16, [R1+0x4430] ;  /* 0x0044300001107983 */ /* 0x000ea40000300a00 */
[----:B------:R-:W-:-:S02]  /*db0c0*/  IMAD.MOV.U32 R14, RZ, RZ, R13 ;  /* 0x000000ffff0e7224 */ /* 0x000fc400078e000d */
[----:B------:R-:W-:-:S07]  /*db0d0*/  IMAD.MOV.U32 R15, RZ, RZ, R12 ;  /* 0x000000ffff0f7224 */ /* 0x000fce00078e000c */
[----:B------:R-:W-:Y:S01]  /*db0e0*/  STL.64 [R1+0x830], R20 ;  /* 0x0008301401007387 */ /* 0x000fe20000100a00 */
[----:B------:R-:W-:Y:S01]  /*db0f0*/  STL.64 [R1+0x838], R22 ;  /* 0x0008381601007387 */ /* 0x000fe20000100a00 */
        /* <DEDUP_REMOVED lines=34> */
[----:B------:R-:W4:Y:S01]  /*db320*/  LDL.LU.64 R12, [R1+0xa18] ;  /* 0x000a1800010c7983 */ /* 0x000f220000300a00 */
        /* <DEDUP_REMOVED lines=45> */
[----:B------:R-:W2:Y:S11]  /*db600*/  LDL.LU.64 R4, [R1+0x4320] ;  /* 0x0043200001047983 */ /* 0x000eb60000300a00 */
[----:B------:R-:W-:Y:S09]  /*db610*/  @!UPT UIADD3 URZ, URZ, URZ, URZ ;  /* 0x0000003f3f3ff290 */ /* 0x000ff2000fffe03f */
[----:B------:R-:W-:Y:S01]  /*db620*/  STL.64 [R1+0x8c0], R24 ;  /* 0x0008c01801007387 */ /* 0x000fe20000100a00 */
[----:B------:R0:W-:Y:S03]  /*db630*/  STL.64 [R1+0x8c8], R26 ;  /* 0x0008c81a01007387 */ /* 0x0001e60000100a00 */
[----:B0-----:R-:W3:Y:S01]  /*db640*/  LDL.LU.64 R26, [R1+0x4318] ;  /* 0x00431800011a7983 */ /* 0x001ee20000300a00 */
[----:B------:R-:W3:Y:S02]  /*db650*/  LDL.LU.64 R24, [R1+0x4310] ;  /* 0x0043100001187983 */ /* 0x000ee40000300a00 */
[----:B------:R-:W-:Y:S02]  /*db660*/  IMAD.MOV.U32 R22, RZ, RZ, R9 ;  /* 0x000000ffff167224 */ /* 0x000fe400078e0009 */
[----:B------:R-:W-:-:S07]  /*db670*/  IMAD.MOV.U32 R23, RZ, RZ, R8 ;  /* 0x000000ffff177224 */ /* 0x000fce00078e0008 */
[----:B---3--:R-:W-:Y:S01]  /*db680*/  HMMA.16816.F32 R20, R16, R22, R24 ;  /* 0x000000161014723c */ /* 0x008fe20000001818 */
[----:B------:R-:W3:Y:S01]  /*db690*/  LDL.LU.64 R26, [R1+0x4308] ;  /* 0x00430800011a7983 */ /* 0x000ee20000300a00 */
[----:B------:R-:W2:Y:S11]  /*db6a0*/  LDL.LU R25, [R1+0x4304] ;  /* 0x0043040001197983 */ /* 0x000eb60000300800 */
[----:B------:R-:W-:Y:S10]  /*db6b0*/  @!UPT UIADD3 URZ, URZ, URZ, URZ ;  /* 0x0000003f3f3ff290 */ /* 0x000ff4000fffe03f */
[----:B------:R-:W-:Y:S01]  /*db6c0*/  STL.64 [R1+0x8b0], R20 ;  /* 0x0008b01401007387 */ /* 0x000fe20000100a00 */
[----:B------:R-:W-:Y:S02]  /*db6d0*/  STL.64 [R1+0x8b8], R22 ;  /* 0x0008b81601007387 */ /* 0x000fe40000100a00 */
[----:B------:R0:W-:Y:S02]  /*db6e0*/  STL [R1+0x4200], R20 ;  /* 0x0042001401007387 */ /* 0x0001e40000100800 */
[----:B0-----:R-:W3:Y:S01]  /*db6f0*/  LDL.LU R20, [R1+0xf0] ;  /* 0x0000f00001147983 */ /* 0x001ee20000300800 */
[----:B------:R-:W-:Y:S02]  /*db700*/  IMAD.MOV.U32 R24, RZ, RZ, R22 ;  /* 0x000000ffff187224 */ /* 0x000fe400078e0016 */
[----:B------:R-:W-:Y:S02]  /*db710*/  IMAD.MOV.U32 R21, RZ, RZ, R0 ;  /* 0x000000ffff157224 */ /* 0x000fe400078e0000 */
[----:B------:R-:W-:Y:S01]  /*db720*/  IMAD.MOV.U32 R23, RZ, RZ, R3 ;  /* 0x000000ffff177224 */ /* 0x000fe200078e0003 */
[----:B------:R-:W4:Y:S01]  /*db730*/  LDL.LU R0, [R1+0x4300] ;  /* 0x0043000001007983 */ /* 0x000f220000300800 */
[----:B------:R-:W-:Y:S02]  /*db740*/  STL [R1+0x41fc], R24 ;  /* 0x0041fc1801007387 */ /* 0x000fe40000100800 */
[----:B--2---:R-:W-:-:S07]  /*db750*/  IMAD.MOV.U32 R22, RZ, RZ, R25 ;  /* 0x000000ffff167224 */ /* 0x004fce00078e0019 */
[----:B---3--:R-:W-:Y:S11]  /*db760*/  HMMA.16816.F32 R20, R16, R26, R20 ;  /* 0x0000001a1014723c */ /* 0x008ff60000001814 */
[----:B------:R-:W-:Y:S11]  /*db770*/  @!UPT UIADD3 URZ, URZ, URZ, URZ ;  /* 0x0000003f3f3ff290 */ /* 0x000ff6000fffe03f */
[----:B------:R-:W-:Y:S01]  /*db780*/  @!UPT UIADD3 URZ, URZ, URZ, URZ ;  /* 0x0000003f3f3ff290 */ /* 0x000fe2000fffe03f */
[----:B------:R0:W-:Y:S01]  /*db790*/  STL.64 [R1+0x8a0], R20 ;  /* 0x0008a01401007387 */ /* 0x0001e20000100a00 */
[----:B------:R-:W-:Y:S02]  /*db7a0*/  IMAD.MOV.U32 R25, RZ, RZ, R22 ;  /* 0x000000ffff197224 */ /* 0x000fe400078e0016 */
[----:B------:R-:W-:Y:S02]  /*db7b0*/  STL.64 [R1+0x8a8], R22 ;  /* 0x0008a81601007387 */ /* 0x000fe40000100a00 */
[----:B0-----:R-:W-:-:S05]  /*db7c0*/  IMAD.MOV.U32 R21, RZ, RZ, R20 ;  /* 0x000000ffff157224 */ /* 0x001fca00078e0014 */
[----:B------:R0:W-:Y:S04]  /*db7d0*/  STL [R1+0x4208], R21 ;  /* 0x0042081501007387 */ /* 0x0001e80000100800 */
[----:B0-----:R-:W2:Y:S01]  /*db7e0*/  LDL.LU.64 R20, [R1+0xa20] ;  /* 0x000a200001147983 */ /* 0x001ea20000300a00 */
[----:B------:R0:W-:Y:S03]  /*db7f0*/  STL [R1+0x4204], R25 ;  /* 0x0042041901007387 */ /* 0x0001e60000100800 */
[----:B0-----:R-:W3:Y:S01]  /*db800*/  LDL.LU.64 R24, [R1+0xa28] ;  /* 0x000a280001187983 */ /* 0x001ee20000300a00 */
[----:B------:R-:W-:Y:S01]  /*db810*/  HMMA.16816.F32 R4, R16, R14, R4 ;  /* 0x0000000e1004723c */ /* 0x000fe20000001804 */
[----:B------:R-:W-:-:S04]  /*db820*/  IMAD.MOV.U32 R3, RZ, RZ, c[0x0][0x188] ;  /* 0x00006200ff037624 */ /* 0x000fc800078e00ff */
[----:B------:R-:W-:-:S04]  /*db830*/  IMAD.SHL.U32 R3, R3, 0x100, RZ ;  /* 0x0000010003037824 */ /* 0x000fc800078e00ff */
[----:B------:R-:W-:Y:S11]  /*db840*/  IMAD.SHL.U32 R3, R3, 0x2, RZ ;  /* 0x0000000203037824 */ /* 0x000ff600078e00ff */
[----:B------:R-:W-:Y:S03]  /*db850*/  @!UPT UIADD3 URZ, URZ, URZ, URZ ;  /* 0x0000003f3f3ff290 */ /* 0x000fe6000fffe03f */
[----:B------:R0:W-:Y:S01]  /*db860*/  STL.64 [R1+0x890], R4 ;  /* 0x0008900401007387 */ /* 0x0001e20000100a00 */
[----:B------:R-:W-:Y:S02]  /*db870*/  IMAD.MOV.U32 R22, RZ, RZ, R4 ;  /* 0x000000ffff167224 */ /* 0x000fe400078e0004 */
[----:B------:R-:W-:Y:S02]  /*db880*/  IMAD.MOV.U32 R26, RZ, RZ, R6 ;  /* 0x000000ffff1a7224 */ /* 0x000fe400078e0006 */
[----:B------:R4:W-:Y:S01]  /*db890*/  STL.64 [R1+0x898], R6 ;  /* 0x0008980601007387 */ /* 0x0009e20000100a00 */
[----:B------:R-:W-:Y:S02]  /*db8a0*/  STL [R1+0x4210], R22 ;  /* 0x0042101601007387 */ /* 0x000fe40000100800 */
[----:B------:R-:W-:Y:S01]  /*db8b0*/  STL [R1+0x420c], R26 ;  /* 0x00420c1a01007387 */ /* 0x000fe20000100800 */
[-C--:B0-----:R-:W-:Y:S02]  /*db8c0*/  IADD3 R5, P3, R28, R3.reuse, RZ ;  /* 0x000000031c057210 */ /* 0x081fe40007f7e0ff */
[----:B----4-:R-:W-:-:S05]  /*db8d0*/  IADD3 R6, P2, R12, R3, RZ ;  /* 0x000000030c067210 */ /* 0x010fca0007f5e0ff */
[----:B------:R-:W-:Y:S01]  /*db8e0*/  IMAD.X R12, R13, 0x1, R0, P2 ;  /* 0x000000010d0c7824 */ /* 0x000fe200010e0600 */
[----:B--2---:R-:W-:-:S05]  /*db8f0*/  IADD3 R7, P1, R20, R3, RZ ;  /* 0x0000000314077210 */ /* 0x004fca0007f3e0ff */
[----:B------:R-:W-:Y:S01]  /*db900*/  IMAD.X R9, R21, 0x1, R0, P1 ;  /* 0x0000000115097824 */ /* 0x000fe200008e0600 */
[----:B---3--:R-:W-:-:S05]  /*db910*/  IADD3 R8, P0, R24, R3, RZ ;  /* 0x0000000318087210 */ /* 0x008fca0007f1e0ff */
[----:B------:R-:W-:Y:S01]  /*db920*/  IMAD.X R4, R25, 0x1, R0, P0 ;  /* 0x0000000119047824 */ /* 0x000fe200000e0600 */
[----:B------:R-:W-:Y:S01]  /*db930*/  STL [R1+0x4214], R8 ;  /* 0x0042140801007387 */ /* 0x000fe20000100800 */
[----:B------:R-:W-:Y:S02]  /*db940*/  STL [R1+0x4218], R7 ;  /* 0x0042180701007387 */ /* 0x000fe40000100800 */
[----:B------:R-:W-:Y:S02]  /*db950*/  STL [R1+0x421c], R6 ;  /* 0x00421c0601007387 */ /* 0x000fe40000100800 */
[----:B------:R-:W-:Y:S01]  /*db960*/  STL [R1+0x4220], R5 ;  /* 0x0042200501007387 */ /* 0x000fe20000100800 */
[----:B------:R-:W-:Y:S01]  /*db970*/  STL [R1+0x4224], R4 ;  /* 0x0042240401007387 */ /* 0x000fe20000100800 */
[----:B------:R-:W-:Y:S02]  /*db980*/  STL [R1+0x4228], R9 ;  /* 0x0042280901007387 */ /* 0x000fe40000100800 */
[----:B------:R0:W-:Y:S02]  /*db990*/  STL [R1+0x422c], R12 ;  /* 0x00422c0c01007387 */ /* 0x0001e40000100800 */
[----:B0-----:R-:W2:Y:S01]  /*db9a0*/  LDL.LU R12, [R1+0x3074] ;  /* 0x00307400010c7983 */ /* 0x001ea20000300800 */
[----:B------:R-:W3:Y:S02]  /*db9b0*/  LDL.LU R9, [R1+0x30a0] ;  /* 0x0030a00001097983 */ /* 0x000ee40000300800 */
[----:B------:R-:W4:Y:S02]  /*db9c0*/  LDL.LU R4, [R1+0x306c] ;  /* 0x00306c0001047983 */ /* 0x000f240000300800 */
[----:B------:R-:W4:Y:S01]  /*db9d0*/  LDL.LU R5, [R1+0x3098] ;  /* 0x0030980001057983 */ /* 0x000f220000300800 */
[----:B------:R-:W2:Y:S01]  /*db9e0*/  LDL.LU R6, [R1+0x3064] ;  /* 0x0030640001067983 */ /* 0x000ea20000300800 */
[----:B------:R-:W2:Y:S03]  /*db9f0*/  LDL.LU R7, [R1+0x3090] ;  /* 0x0030900001077983 */ /* 0x000ea60000300800 */
[----:B--2---:R-:W-:Y:S01]  /*dba00*/  STL.64 [R1+0x42f8], R6 ;  /* 0x0042f80601007387 */ /* 0x004fe20000100a00 */
[----:B----4-:R0:W-:Y:S03]  /*dba10*/  STL.64 [R1+0x42f0], R4 ;  /* 0x0042f00401007387 */ /* 0x0101e60000100a00 */
[----:B0-----:R-:W2:Y:S01]  /*dba20*/  LDL.LU R4, [R1+0xd0] ;  /* 0x0000d00001047983 */ /* 0x001ea20000300800 */
[----:B------:R-:W2:Y:S02]  /*dba30*/  LDL.LU R5, [R1+0xd4] ;  /* 0x0000d40001057983 */ /* 0x000ea40000300800 */
[----:B------:R-:W2:Y:S02]  /*dba40*/  LDL.LU R6, [R1+0xd8] ;  /* 0x0000d80001067983 */ /* 0x000ea40000300800 */
[----:B------:R-:W-:Y:S01]  /*dba50*/  IMAD.MOV.U32 R7, RZ, RZ, R2 ;  /* 0x000000ffff077224 */ /* 0x000fe200078e0002 */
[----:B------:R-:W4:Y:S01]  /*dba60*/  LDL.LU R8, [R1+0x305c] ;  /* 0x00305c0001087983 */ /* 0x000f220000300800 */
[----:B------:R-:W3:Y:S02]  /*dba70*/  LDL.LU R26, [R1+0x3088] ;  /* 0x00308800011a7983 */ /* 0x000ee40000300800 */
[----:B------:R-:W3:Y:S02]  /*dba80*/  LDL.LU R22, [R1+0x3054] ;  /* 0x0030540001167983 */ /* 0x000ee40000300800 */
[----:B------:R-:W3:Y:S01]  /*dba90*/  LDL.LU R14, [R1+0x3080] ;  /* 0x00308000010e7983 */ /* 0x000ee20000300800 */
[----:B------:R-:W3:Y:S01]  /*dbaa0*/  LDL.LU R15, [R1+0x304c] ;  /* 0x00304c00010f7983 */ /* 0x000ee20000300800 */
[----:B------:R-:W3:Y:S02]  /*dbab0*/  LDL.LU R25, [R1+0x3078] ;  /* 0x0030780001197983 */ /* 0x000ee40000300800 */
[----:B------:R-:W3:Y:S02]  /*dbac0*/  LDL.LU R21, [R1+0x3044] ;  /* 0x0030440001157983 */ /* 0x000ee40000300800 */
[----:B------:R-:W-:Y:S01]  /*dbad0*/  IMAD.X R13, R29, 0x1, R0, P3 ;  /* 0x000000011d0d7824 */ /* 0x000fe200018e0600 */
[----:B------:R-:W3:Y:S01]  /*dbae0*/  LDL.LU R24, [R1+0x3070] ;  /* 0x0030700001187983 */ /* 0x000ee20000300800 */
[----:B------:R-:W3:Y:S02]  /*dbaf0*/  LDL.LU R20, [R1+0x303c] ;  /* 0x00303c0001147983 */ /* 0x000ee40000300800 */
[----:B------:R-:W3:Y:S02]  /*dbb00*/  LDL.LU R29, [R1+0x3068] ;  /* 0x00306800011d7983 */ /* 0x000ee40000300800 */
[----:B------:R-:W3:Y:S01]  /*dbb10*/  LDL.LU R28, [R1+0x3034] ;  /* 0x00303400011c7983 */ /* 0x000ee20000300800 */
[----:B------:R-:W3:Y:S01]  /*dbb20*/  LDL.LU R2, [R1+0x3060] ;  /* 0x0030600001027983 */ /* 0x000ee20000300800 */
[----:B------:R0:W-:Y:S03]  /*dbb30*/  STL [R1+0x4230], R13 ;  /* 0x0042300d01007387 */ /* 0x0001e60000100800 */
[----:B0-----:R-:W3:Y:S01]  /*dbb40*/  LDL.LU R13, [R1+0x30a8] ;  /* 0x0030a800010d7983 */ /* 0x001ee20000300800 */
[----:B--2---:R-:W-:Y:S03]  /*dbb50*/  HMMA.16816.F32 R16, R16, R10, R4 ;  /* 0x0000000a1010723c */ /* 0x004fe60000001804 */
[----:B------:R-:W2:Y:S01]  /*dbb60*/  LDL.LU.64 R6, [R1+0x42f8] ;  /* 0x0042f80001067983 */ /* 0x000ea20000300a00 */
[----:B------:R-:W2:Y:S11]  /*dbb70*/  LDL.LU.64 R4, [R1+0x42f0] ;  /* 0x0042f00001047983 */ /* 0x000eb60000300a00 */
[----:B------:R-:W-:Y:S08]  /*dbb80*/  @!UPT UIADD3 URZ, URZ, URZ, URZ ;  /* 0x0000003f3f3ff290 */ /* 0x000ff0000fffe03f */
[----:B------:R0:W-:Y:S01]  /*dbb90*/  STL.64 [R1+0x880], R16 ;  /* 0x0008801001007387 */ /* 0x0001e20000100a00 */
[----:B------:R1:W-:Y:S02]  /*dbba0*/  STL.64 [R1+0x888], R18 ;  /* 0x0008881201007387 */ /* 0x0003e40000100a00 */
[----:B------:R-:W-:Y:S02]  /*dbbb0*/  IMAD.MOV.U32 R23, RZ, RZ, R16 ;  /* 0x000000ffff177224 */ /* 0x000fe400078e0010 */
[----:B------:R-:W-:Y:S02]  /*dbbc0*/  IMAD.MOV.U32 R27, RZ, RZ, R18 ;  /* 0x000000ffff1b7224 */ /* 0x000fe400078e0012 */
[----:B------:R-:W-:Y:S01]  /*dbbd0*/  IMAD.MOV.U32 R10, RZ, RZ, R19 ;  /* 0x000000ffff0a7224 */ /* 0x000fe200078e0013 */
[----:B0-----:R-:W2:Y:S01]  /*dbbe0*/  LDL.LU R16, [R1+0x309c] ;  /* 0x00309c0001107983 */ /* 0x001ea20000300800 */
[----:B------:R-:W3:Y:S02]  /*dbbf0*/  LDL.LU R17, [R1+0x3094] ;  /* 0x0030940001117983 */ /* 0x000ee40000300800 */
[----:B-1----:R-:W4:Y:S02]  /*dbc00*/  LDL.LU R18, [R1+0x308c] ;  /* 0x00308c0001127983 */ /* 0x002f240000300800 */
[----:B------:R-:W4:Y:S01]  /*dbc10*/  LDL.LU R19, [R1+0x3084] ;  /* 0x0030840001137983 */ /* 0x000f220000300800 */
[----:B------:R-:W4:Y:S01]  /*dbc20*/  LDL.LU R11, [R1+0x307c] ;  /* 0x00307c00010b7983 */ /* 0x000f220000300800 */
[----:B------:R0:W-:Y:S03]  /*dbc30*/  STL [R1+0x423c], R23 ;  /* 0x00423c1701007387 */ /* 0x0001e60000100800 */
[----:B0-----:R-:W4:Y:S01]  /*dbc40*/  LDL.LU R23, [R1+0x30a4] ;  /* 0x0030a40001177983 */ /* 0x001f220000300800 */
[----:B------:R0:W-:Y:S03]  /*dbc50*/  STL [R1+0x4238], R27 ;  /* 0x0042381b01007387 */ /* 0x0001e60000100800 */
[----:B0-----:R-:W4:Y:S01]  /*dbc60*/  LDL.LU R27, [R1+0x30ac] ;  /* 0x0030ac00011b7983 */ /* 0x001f220000300800 */
[----:B------:R-:W-:Y:S01]  /*dbc70*/  STL [R1+0x4234], R10 ;  /* 0x0042340a01007387 */ /* 0x000fe20000100800 */
[----:B--2---:R-:W-:-:S02]  /*dbc80*/  IADD3 R16, P0, R16, R3, RZ ;  /* 0x0000000310107210 */ /* 0x004fc40007f1e0ff */
[-C--:B---3--:R-:W-:Y:S02]  /*dbc90*/  IADD3 R17, P4, R17, R3.reuse, RZ ;  /* 0x0000000311117210 */ /* 0x088fe40007f9e0ff */
[-C--:B----4-:R-:W-:Y:S02]  /*dbca0*/  IADD3 R18, P6, R18, R3.reuse, RZ ;  /* 0x0000000312127210 */ /* 0x090fe40007fde0ff */
[-C--:B------:R-:W-:Y:S02]  /*dbcb0*/  IADD3 R19, P5, R19, R3.reuse, RZ ;  /* 0x0000000313137210 */ /* 0x080fe40007fbe0ff */
[-C--:B------:R-:W-:Y:S01]  /*dbcc0*/  IADD3 R11, P3, R11, R3.reuse, RZ ;  /* 0x000000030b0b7210 */ /* 0x080fe20007f7e0ff */
[----:B------:R-:W-:Y:S01]  /*dbcd0*/  IMAD.X R5, R5, 0x1, R0, P0 ;  /* 0x0000000105057824 */ /* 0x000fe200000e0600 */
[-C--:B------:R-:W-:Y:S02]  /*dbce0*/  IADD3 R23, P1, R23, R3.reuse, RZ ;  /* 0x0000000317177210 */ /* 0x080fe40007f3e0ff */
[----:B------:R-:W-:-:S03]  /*dbcf0*/  IADD3 R27, P2, R27, R3, RZ ;  /* 0x000000031b1b7210 */ /* 0x000fc60007f5e0ff */
[--C-:B------:R-:W-:Y:S02]  /*dbd00*/  IMAD.X R9, R9, 0x1, R0.reuse, P1 ;  /* 0x0000000109097824 */ /* 0x100fe400008e0600 */
[----:B------:R-:W-:Y:S01]  /*dbd10*/  STL [R1+0x30ac], R27 ;  /* 0x0030ac1b01007387 */ /* 0x000fe20000100800 */
[----:B------:R-:W-:Y:S02]  /*dbd20*/  STL [R1+0x30a4], R23 ;  /* 0x0030a41701007387 */ /* 0x000fe40000100800 */
[----:B------:R-:W-:Y:S02]  /*dbd30*/  STL [R1+0x309c], R16 ;  /* 0x00309c1001007387 */ /* 0x000fe40000100800 */
[--C-:B------:R-:W-:Y:S01]  /*dbd40*/  IMAD.X R13, R13, 0x1, R0.reuse, P2 ;  /* 0x000000010d0d7824 */ /* 0x100fe200010e0600 */
[----:B------:R-:W-:Y:S01]  /*dbd50*/  STL [R1+0x3094], R17 ;  /* 0x0030941101007387 */ /* 0x000fe20000100800 */
[-C--:B------:R-:W-:Y:S01]  /*dbd60*/  IADD3 R12, P2, R12, R3.reuse, RZ ;  /* 0x000000030c0c7210 */ /* 0x080fe20007f5e0ff */
[----:B------:R-:W-:Y:S02]  /*dbd70*/  STL [R1+0x308c], R18 ;  /* 0x00308c1201007387 */ /* 0x000fe40000100800 */
[----:B------:R-:W-:Y:S01]  /*dbd80*/  STL [R1+0x3084], R19 ;  /* 0x0030841301007387 */ /* 0x000fe20000100800 */
[-C--:B------:R-:W-:Y:S01]  /*dbd90*/  IADD3 R4, P1, R4, R3.reuse, RZ ;  /* 0x0000000304047210 */ /* 0x080fe20007f3e0ff */
[----:B------:R-:W-:Y:S01]  /*dbda0*/  STL [R1+0x307c], R11 ;  /* 0x00307c0b01007387 */ /* 0x000fe20000100800 */
[----:B------:R-:W-:Y:S01]  /*dbdb0*/  STL [R1+0x30a8], R13 ;  /* 0x0030a80d01007387 */ /* 0x000fe20000100800 */
[-C--:B------:R-:W-:Y:S01]  /*dbdc0*/  IADD3 R6, P0, R6, R3.reuse, RZ ;  /* 0x0000000306067210 */ /* 0x080fe20007f1e0ff */
[----:B------:R-:W-:Y:S02]  /*dbdd0*/  STL [R1+0x3074], R12 ;  /* 0x0030740c01007387 */ /* 0x000fe40000100800 */
[--C-:B------:R-:W-:Y:S01]  /*dbde0*/  IMAD.X R7, R7, 0x1, R0.reuse, P4 ;  /* 0x0000000107077824 */ /* 0x100fe200020e0600 */
        /* <DEDUP_REMOVED lines=19> */
[----:B------:R-:W-:Y:S02]  /*dbf20*/  STL [R1+0x3078], R25 ;  /* 0x0030781901007387 */ /* 0x000fe40000100800 */
[--C-:B------:R-:W-:Y:S01]  /*dbf30*/  IMAD.X R29, R29, 0x1, R0.reuse, P1 ;  /* 0x000000011d1d7824 */ /* 0x100fe200008e0600 */
[----:B------:R-:W-:Y:S01]  /*dbf40*/  STL [R1+0x3044], R21 ;  /* 0x0030441501007387 */ /* 0x000fe20000100800 */
[----:B------:R-:W-:Y:S01]  /*dbf50*/  IADD3 R28, P1, R28, R3, RZ ;  /* 0x000000031c1c7210 */ /* 0x000fe20007f3e0ff */
[----:B------:R-:W-:Y:S02]  /*dbf60*/  STL [R1+0x3070], R24 ;  /* 0x0030701801007387 */ /* 0x000fe40000100800 */
[----:B------:R-:W-:Y:S01]  /*dbf70*/  STL [R1+0x303c], R20 ;  /* 0x00303c1401007387 */ /* 0x000fe20000100800 */
[----:B------:R0:W-:Y:S01]  /*dbf80*/  STL [R1+0x42ec], R0 ;  /* 0x0042ec0001007387 */ /* 0x0001e20000100800 */
[----:B------:R-:W-:-:S02]  /*dbf90*/  IMAD.X R2, R2, 0x1, R0, P0 ;  /* 0x0000000102027824 */ /* 0x000fc400000e0600 */
[----:B------:R-:W-:Y:S01]  /*dbfa0*/  STL [R1+0x3068], R29 ;  /* 0x0030681d01007387 */ /* 0x000fe20000100800 */
[----:B0-----:R-:W2:Y:S01]  /*dbfb0*/  LDL.LU R0, [R1+0x302c] ;  /* 0x00302c0001007983 */ /* 0x001ea20000300800 */
[----:B------:R-:W-:Y:S02]  /*dbfc0*/  STL [R1+0x3034], R28 ;  /* 0x0030341c01007387 */ /* 0x000fe40000100800 */
[----:B------:R-:W3:Y:S02]  /*dbfd0*/  LDL.LU R10, [R1+0x301c] ;  /* 0x00301c00010a7983 */ /* 0x000ee40000300800 */
[----:B------:R-:W-:Y:S01]  /*dbfe0*/  STL [R1+0x3060], R2 ;  /* 0x0030600201007387 */ /* 0x000fe20000100800 */
[----:B---3--:R0:W-:Y:S04]  /*dbff0*/  STL [R1+0x42e0], R10 ;  /* 0x0042e00a01007387 */ /* 0x0081e80000100800 */
[----:B0-----:R-:W3:Y:S04]  /*dc000*/  LDL.LU R10, [R1+0x3050] ;  /* 0x00305000010a7983 */ /* 0x001ee80000300800 */
[----:B---3--:R0:W-:Y:S04]  /*dc010*/  STL [R1+0x42e4], R10 ;  /* 0x0042e40a01007387 */ /* 0x0081e80000100800 */
[----:B0-----:R-:W3:Y:S01]  /*dc020*/  LDL.LU R10, [R1+0x3024] ;  /* 0x00302400010a7983 */ /* 0x001ee20000300800 */
[----:B--2---:R-:W-:-:S03]  /*dc030*/  IADD3 R0, P0, R0, R3, RZ ;  /* 0x0000000300007210 */ /* 0x004fc60007f1e0ff */
[----:B---3--:R0:W-:Y:S04]  /*dc040*/  STL [R1+0x42e8], R10 ;  /* 0x0042e80a01007387 */ /* 0x0081e80000100800 */
[----:B0-----:R-:W2:Y:S01]  /*dc050*/  LDL.LU R10, [R1+0x3058] ;  /* 0x00305800010a7983 */ /* 0x001ea20000300800 */
        /* <DEDUP_REMOVED lines=26> */
[----:B------:R0:W-:Y:S02]  /*dc200*/  STL [R1+0x302c], R0 ;  /* 0x00302c0001007387 */ /* 0x0001e40000100800 */
[----:B0-----:R-:W2:Y:S02]  /*dc210*/  LDL.LU R0, [R1+0x42ec] ;  /* 0x0042ec0001007983 */ /* 0x001ea40000300800 */
[----:B--2---:R-:W-:-:S05]  /*dc220*/  IMAD.X R10, R10, 0x1, R0, P4 ;  /* 0x000000010a0a7824 */ /* 0x004fca00020e0600 */
[----:B------:R0:W-:Y:S04]  /*dc230*/  STL [R1+0x3058], R10 ;  /* 0x0030580a01007387 */ /* 0x0001e80000100800 */
[----:B0-----:R-:W2:Y:S02]  /*dc240*/  LDL.LU R10, [R1+0x42e8] ;  /* 0x0042e800010a7983 */ /* 0x001ea40000300800 */
[----:B--2---:R-:W-:-:S05]  /*dc250*/  IADD3 R10, P4, R10, R3, RZ ;  /* 0x000000030a0a7210 */ /* 0x004fca0007f9e0ff */
[----:B------:R0:W-:Y:S04]  /*dc260*/  STL [R1+0x3024], R10 ;  /* 0x0030240a01007387 */ /* 0x0001e80000100800 */
[----:B0-----:R-:W2:Y:S02]  /*dc270*/  LDL.LU R10, [R1+0x42e4] ;  /* 0x0042e400010a7983 */ /* 0x001ea40000300800 */
[----:B--2---:R-:W-:-:S05]  /*dc280*/  IMAD.X R10, R10, 0x1, R0, P6 ;  /* 0x000000010a0a7824 */ /* 0x004fca00030e0600 */
[----:B------:R0:W-:Y:S04]  /*dc290*/  STL [R1+0x3050], R10 ;  /* 0x0030500a01007387 */ /* 0x0001e80000100800 */
[----:B0-----:R-:W2:Y:S01]  /*dc2a0*/  LDL.LU R10, [R1+0x42e0] ;  /* 0x0042e000010a7983 */ /* 0x001ea20000300800 */
[--C-:B---3--:R-:W-:Y:S01]  /*dc2b0*/  IMAD.X R27, R27, 0x1, R0.reuse, P5 ;  /* 0x000000011b1b7824 */ /* 0x108fe200028e0600 */
[-C--:B----4-:R-:W-:Y:S01]  /*dc2c0*/  IADD3 R23, P5, R23, R3.reuse, RZ ;  /* 0x0000000317177210 */ /* 0x090fe20007fbe0ff */
[--C-:B------:R-:W-:Y:S01]  /*dc2d0*/  IMAD.X R16, R16, 0x1, R0.reuse, P3 ;  /* 0x0000000110107824 */ /* 0x100fe200018e0600 */
[-C--:B------:R-:W-:Y:S01]  /*dc2e0*/  IADD3 R17, P3, R17, R3.reuse, RZ ;  /* 0x0000000311117210 */ /* 0x080fe20007f7e0ff */
        /* <DEDUP_REMOVED lines=18> */
[----:B------:R-:W-:Y:S01]  /*dc410*/  IMAD.X R28, R28, 0x1, R0, P4 ;  /* 0x000000011c1c7824 */ /* 0x000fe200020e0600 */
[----:B------:R-:W-:-:S02]  /*dc420*/  IADD3 R2, P4, R2, R3, RZ ;  /* 0x0000000302027210 */ /* 0x000fc40007f9e0ff */
[----:B--2---:R-:W-:-:S05]  /*dc430*/  IADD3 R10, P6, R10, R3, RZ ;  /* 0x000000030a0a7210 */ /* 0x004fca0007fde0ff */
        /* <DEDUP_REMOVED lines=9> */
[----:B------:R-:W-:-:S02]  /*dc4d0*/  IMAD.X R6, R6, 0x1, R0, P6 ;  /* 0x0000000106067824 */ /* 0x000fc400030e0600 */
[----:B------:R-:W-:Y:S01]  /*dc4e0*/  STL [R1+0x3028], R12 ;  /* 0x0030280c01007387 */ /* 0x000fe20000100800 */
[----:B------:R-:W-:Y:S01]  /*dc4f0*/  IADD3 R7, P6, R7, R3, RZ ;  /* 0x0000000307077210 */ /* 0x000fe20007fde0ff */
        /* <DEDUP_REMOVED lines=14> */
[----:B------:R0:W-:Y:S02]  /*dc5e0*/  STL [R1+0x42dc], R3 ;  /* 0x0042dc0301007387 */ /* 0x0001e40000100800 */
        /* <DEDUP_REMOVED lines=9> */
[----:B--2---:R-:W-:-:S03]  /*dc680*/  IMAD.X R3, R3, 0x1, R0, P6 ;  /* 0x0000000103037824 */ /* 0x004fc600030e0600 */
        /* <DEDUP_REMOVED lines=30> */
[----:B--2---:R-:W-:-:S05]  /*dc870*/  IADD3 R10, P6, R10, R3, RZ ;  /* 0x000000030a0a7210 */ /* 0x004fca0007fde0ff */
[----:B------:R0:W-:Y:S04]  /*dc880*/  STL [R1+0x2fac], R10 ;  /* 0x002fac0a01007387 */ /* 0x0001e80000100800 */
[----:B0-----:R-:W2:Y:S02]  /*dc890*/  LDL.LU R10, [R1+0x42d8] ;  /* 0x0042d800010a7983 */ /* 0x001ea40000300800 */
[----:B--2---:R-:W-:-:S05]  /*dc8a0*/  IMAD.X R10, R10, 0x1, R0, P5 ;  /* 0x000000010a0a7824 */ /* 0x004fca00028e0600 */
[----:B------:R0:W-:Y:S04]  /*dc8b0*/  STL [R1+0x2fd8], R10 ;  /* 0x002fd80a01007387 */ /* 0x0001e80000100800 */
[----:B0-----:R-:W2:Y:S02]  /*dc8c0*/  LDL.LU R10, [R1+0x42d4] ;  /* 0x0042d400010a7983 */ /* 0x001ea40000300800 */
[----:B--2---:R-:W-:-:S05]  /*dc8d0*/  IADD3 R10, P5, R10, R3, RZ ;  /* 0x000000030a0a7210 */ /* 0x004fca0007fbe0ff */
[----:B------:R0:W-:Y:S04]  /*dc8e0*/  STL [R1+0x2fa4], R10 ;  /* 0x002fa40a01007387 */ /* 0x0001e80000100800 */
[----:B0-----:R-:W2:Y:S01]  /*dc8f0*/  LDL.LU R10, [R1+0x42d0] ;  /* 0x0042d000010a7983 */ /* 0x001ea20000300800 */
[--C-:B----4-:R-:W-:Y:S01]  /*dc900*/  IMAD.X R23, R23, 0x1, R0.reuse, P2 ;  /* 0x0000000117177824 */ /* 0x110fe200010e0600 */
        /* <DEDUP_REMOVED lines=20> */
[----:B------:R-:W-:Y:S01]  /*dca50*/  IADD3 R28, P6, R28, R3, RZ ;  /* 0x000000031c1c7210 */ /* 0x000fe20007fde0ff */
[----:B------:R-:W-:-:S02]  /*dca60*/  IMAD.X R2, R2, 0x1, R0, P5 ;  /* 0x0000000102027824 */ /* 0x000fc400028e0600 */
[----:B--2---:R-:W-:Y:S01]  /*dca70*/  IMAD.X R10, R10, 0x1, R0, P3 ;  /* 0x000000010a0a7824 */ /* 0x004fe200018e0600 */
[----:B---3--:R-:W-:-:S04]  /*dca80*/  IADD3 R27, P3, R27, R3, RZ ;  /* 0x000000031b1b7210 */ /* 0x008fc80007f7e0ff */
        /* <DEDUP_REMOVED lines=10> */
[----:B------:R-:W-:-:S02]  /*dcb30*/  IMAD.X R7, R7, 0x1, R0, P3 ;  /* 0x0000000107077824 */ /* 0x000fc400018e0600 */
[----:B------:R-:W-:Y:S01]  /*dcb40*/  STL [R1+0x2fa8], R9 ;  /* 0x002fa80901007387 */ /* 0x000fe20000100800 */
[-C--:B------:R-:W-:Y:S01]  /*dcb50*/  IADD3 R8, P3, R8, R3.reuse, RZ ;  /* 0x0000000308087210 */ /* 0x080fe20007f7e0ff */
        /* <DEDUP_REMOVED lines=890> */
[--C-:B------:R-:W-:Y:S02]  /*e0300*/  IMAD.X R18, R18, 0x1, R0.reuse, P4 ;  /* 0x0000000112127824 */ /* 0x100fe400020e0600 */
[--C-:B------:R-:W-:Y:S02]  /*e0310*/  IMAD.X R19, R19, 0x1, R0.reuse, P6 ;  /* 0x0000000113137824 */ /* 0x100fe400030e0600 */
[--C-:B------:R-:W-:Y:S02]  /*e0320*/  IMAD.X R15, R15, 0x1, R0.reuse, P2 ;  /* 0x000000010f0f7824 */ /* 0x100fe400010e0600 */
[----:B------:R-:W-:Y:S01]  /*e0330*/  IMAD.X R14, R14, 0x1, R0, P3 ;  /* 0x000000010e0e7824 */ /* 0x000fe200018e0600 */
[----:B--2---:R-:W-:-:S05]  /*e0340*/  IADD3 R23, P5, R23, R3, RZ ;  /* 0x0000000317177210 */ /* 0x004fca0007fbe0ff */
[----:B------:R0:W-:Y:S04]  /*e0350*/  STL [R1+0x2b44], R23 ;  /* 0x002b441701007387 */ /* 0x0001e80000100800 */
[----:B0-----:R0:W5:Y:S01]  /*e0360*/  LDL.LU R23, [R1+0x423c] ;  /* 0x00423c0001177983 */ /* 0x0011620000300800 */
[----:B------:R1:W-:Y:S03]  /*e0370*/  STL [R1+0x2b70], R27 ;  /* 0x002b701b01007387 */ /* 0x0003e60000100800 */
[----:B-1----:R0:W5:Y:S01]  /*e0380*/  LDL.LU R27, [R1+0x4238] ;  /* 0x00423800011b7983 */ /* 0x0021620000300800 */
        /* <DEDUP_REMOVED lines=8> */
[----:B------:R1:W-:Y:S02]  /*e0410*/  STL [R1+0x2b2c], R4 ;  /* 0x002b2c0401007387 */ /* 0x0003e40000100800 */
[----:B------:R-:W-:Y:S01]  /*e0420*/  IMAD.X R21, R21, 0x1, R0, P5 ;  /* 0x0000000115157824 */ /* 0x000fe200028e0600 */
[----:B-1----:R0:W5:Y:S01]  /*e0430*/  LDL.LU R4, [R1+0x4224] ;  /* 0x0042240001047983 */ /* 0x0021620000300800 */
[----:B------:R1:W-:Y:S01]  /*e0440*/  STL [R1+0x2b58], R5 ;  /* 0x002b580501007387 */ /* 0x0003e20000100800 */
[----:B------:R-:W-:-:S02]  /*e0450*/  IADD3 R25, P5, R25, R3, RZ ;  /* 0x0000000319197210 */ /* 0x000fc40007fbe0ff */
        /* <DEDUP_REMOVED lines=14> */
[----:B------:R-:W2:Y:S04]  /*e0540*/  S2R R3, SR_TID.X ;  /* 0x0000000000037919 */ /* 0x000ea80000002100 */
[----:B-1----:R0:W5:Y:S01]  /*e0550*/  LDL.LU R25, [R1+0x4204] ;  /* 0x0042040001197983 */ /* 0x0021620000300800 */
[----:B------:R1:W-:Y:S02]  /*e0560*/  STL [R1+0x2b38], R20 ;  /* 0x002b381401007387 */ /* 0x0003e40000100800 */
[----:B------:R-:W-:Y:S01]  /*e0570*/  IMAD.X R11, R11, 0x1, R0, P5 ;  /* 0x000000010b0b7824 */ /* 0x000fe200028e0600 */
        /* <DEDUP_REMOVED lines=10> */
[----:B------:R0:W-:Y:S02]  /*e0620*/  STL [R1+0x2b20], R17 ;  /* 0x002b201101007387 */ /* 0x0001e40000100800 */
[----:B------:R0:W-:Y:S01]  /*e0630*/  STL [R1+0x2b18], R18 ;  /* 0x002b181201007387 */ /* 0x0001e20000100800 */
[----:B------:R0:W-:Y:S01]  /*e0640*/  STL [R1+0x2b10], R19 ;  /* 0x002b101301007387 */ /* 0x0001e20000100800 */
[----:B------:R0:W-:Y:S02]  /*e0650*/  STL [R1+0x2af8], R15 ;  /* 0x002af80f01007387 */ /* 0x0001e40000100800 */
[----:B------:R0:W-:Y:S02]  /*e0660*/  STL [R1+0x2b08], R11 ;  /* 0x002b080b01007387 */ /* 0x0001e40000100800 */
[----:B------:R0:W-:Y:S01]  /*e0670*/  STL [R1+0x2b00], R14 ;  /* 0x002b000e01007387 */ /* 0x0001e20000100800 */
[----:B--2---:R-:W-:-:S05]  /*e0680*/  LOP3.LUT R3, R3, 0x7f, RZ, 0xc0, !PT ;  /* 0x0000007f03037812 */ /* 0x004fca00078ec0ff */
[----:B------:R-:W-:-:S06]  /*e0690*/  IMAD.SHL.U32 R3, R3, 0x2, RZ ;  /* 0x0000000203037824 */ /* 0x000fcc00078e00ff */
[----:B------:R-:W2:Y:S04]  /*e06a0*/  LDL.LU R3, [R1+0x2ab4] ;  /* 0x002ab40001037983 */ /* 0x000ea80000300800 */
[----:B0-----:R-:W3:Y:S04]  /*e06b0*/  LDL.LU R17, [R1+0x2ae0] ;  /* 0x002ae00001117983 */ /* 0x001ee80000300800 */
[----:B------:R-:W4:Y:S04]  /*e06c0*/  LDL.LU R18, [R1+0x2aac] ;  /* 0x002aac0001127983 */ /* 0x000f280000300800 */
[----:B------:R-:W2:Y:S04]  /*e06d0*/  LDL.LU R19, [R1+0x2ad8] ;  /* 0x002ad80001137983 */ /* 0x000ea80000300800 */
[----:B------:R-:W2:Y:S04]  /*e06e0*/  LDL.LU R11, [R1+0x2aa4] ;  /* 0x002aa400010b7983 */ /* 0x000ea80000300800 */
[----:B------:R-:W2:Y:S04]  /*e06f0*/  LDL.LU R14, [R1+0x2ad0] ;  /* 0x002ad000010e7983 */ /* 0x000ea80000300800 */
[----:B------:R-:W2:Y:S04]  /*e0700*/  LDL.LU R15, [R1+0x2a9c] ;  /* 0x002a9c00010f7983 */ /* 0x000ea80000300800 */
[----:B-----5:R0:W-:Y:S04]  /*e0710*/  STL [R1+0x4314], R2 ;  /* 0x0043140201007387 */ /* 0x0201e80000100800 */
        /* <DEDUP_REMOVED lines=17> */
[----:B------:R-:W-:Y:S04]  /*e0830*/  STL [R1+0x4208], R25 ;  /* 0x0042081901007387 */ /* 0x000fe80000100800 */
[----:B------:R-:W-:Y:S04]  /*e0840*/  STL [R1+0x4204], R24 ;  /* 0x0042041801007387 */ /* 0x000fe80000100800 */
[----:B------:R-:W-:Y:S04]  /*e0850*/  STL [R1+0x4200], R23 ;  /* 0x0042001701007387 */ /* 0x000fe80000100800 */
[----:B------:R-:W-:Y:S04]  /*e0860*/  STL [R1+0x41fc], R22 ;  /* 0x0041fc1601007387 */ /* 0x000fe80000100800 */
[----:B------:R0:W-:Y:S04]  /*e0870*/  STL [R1+0x41f8], R21 ;  /* 0x0041f81501007387 */ /* 0x0001e80000100800 */
[----:B------:R1:W-:Y:S04]  /*e0880*/  STL [R1+0x41f4], R20 ;  /* 0x0041f41401007387 */ /* 0x0003e80000100800 */
[----:B------:R-:W-:Y:S04]  /*e0890*/  STL [R1+0x41f0], R10 ;  /* 0x0041f00a01007387 */ /* 0x000fe80000100800 */
[----:B------:R-:W4:Y:S01]  /*e08a0*/  LDL.LU R16, [R1+0x1808] ;  /* 0x0018080001107983 */ /* 0x000f220000300800 */
[----:B0-----:R-:W-:-:S02]  /*e08b0*/  IMAD.MOV.U32 R21, RZ, RZ, R9 ;  /* 0x000000ffff157224 */ /* 0x001fc400078e0009 */
[----:B------:R-:W-:Y:S02]  /*e08c0*/  IMAD.MOV.U32 R9, RZ, RZ, c[0x0][0x188] ;  /* 0x00006200ff097624 */ /* 0x000fe400078e00ff */
[----:B------:R-:W-:Y:S02]  /*e08d0*/  IMAD.MOV.U32 R22, RZ, RZ, R8 ;  /* 0x000000ffff167224 */ /* 0x000fe400078e0008 */
[----:B------:R-:W-:Y:S02]  /*e08e0*/  IMAD.SHL.U32 R9, R9, 0x100, RZ ;  /* 0x0000010009097824 */ /* 0x000fe400078e00ff */
[----:B------:R-:W-:Y:S02]  /*e08f0*/  IMAD.MOV.U32 R23, RZ, RZ, R4 ;  /* 0x000000ffff177224 */ /* 0x000fe400078e0004 */
[----:B------:R-:W-:Y:S02]  /*e0900*/  IMAD.SHL.U32 R9, R9, 0x2, RZ ;  /* 0x0000000209097824 */ /* 0x000fe400078e00ff */
[----:B-1----:R-:W-:-:S03]  /*e0910*/  IMAD.MOV.U32 R20, RZ, RZ, R7 ;  /* 0x000000ffff147224 */ /* 0x002fc600078e0007 */
[-C--:B--2---:R-:W-:Y:S02]  /*e0920*/  IADD3 R12, P5, R12, R9.reuse, RZ ;  /* 0x000000090c0c7210 */ /* 0x084fe40007fbe0ff */
[-C--:B---3--:R-:W-:Y:S02]  /*e0930*/  IADD3 R5, P6, R5, R9.reuse, RZ ;  /* 0x0000000905057210 */ /* 0x088fe40007fde0ff */
[----:B----4-:R-:W-:-:S05]  /*e0940*/  IADD3 R13, P2, R13, R9, RZ ;  /* 0x000000090d0d7210 */ /* 0x010fca0007f5e0ff */
[----:B------:R-:W-:Y:S01]  /*e0950*/  IMAD.X R14, R14, 0x1, R0, P2 ;  /* 0x000000010e0e7824 */ /* 0x000fe200010e0600 */
[-C--:B------:R-:W-:Y:S02]  /*e0960*/  IADD3 R15, P2, R15, R9.reuse, RZ ;  /* 0x000000090f0f7210 */ /* 0x080fe40007f5e0ff */
[----:B------:R-:W-:-:S05]  /*e0970*/  IADD3 R29, P3, R29, R9, RZ ;  /* 0x000000091d1d7210 */ /* 0x000fca0007f7e0ff */
[----:B------:R-:W-:Y:S01]  /*e0980*/  IMAD.X R19, R19, 0x1, R0, P3 ;  /* 0x0000000113137824 */ /* 0x000fe200018e0600 */
[-C--:B------:R-:W-:Y:S02]  /*e0990*/  IADD3 R11, P3, R11, R9.reuse, RZ ;  /* 0x000000090b0b7210 */ /* 0x080fe40007f7e0ff */
[----:B------:R-:W-:-:S05]  /*e09a0*/  IADD3 R28, P4, R28, R9, RZ ;  /* 0x000000091c1c7210 */ /* 0x000fca0007f9e0ff */
[----:B------:R-:W-:Y:S01]  /*e09b0*/  IMAD.X R17, R17, 0x1, R0, P4 ;  /* 0x0000000111117824 */ /* 0x000fe200020e0600 */
[-C--:B------:R-:W-:Y:S02]  /*e09c0*/  IADD3 R18, P4, R18, R9.reuse, RZ ;  /* 0x0000000912127210 */ /* 0x080fe40007f9e0ff */
[----:B------:R-:W-:-:S05]  /*e09d0*/  IADD3 R27, P0, R27, R9, RZ ;  /* 0x000000091b1b7210 */ /* 0x000fca0007f1e0ff */
[--C-:B------:R-:W-:Y:S01]  /*e09e0*/  IMAD.X R2, R2, 0x1, R0.reuse, P0 ;  /* 0x0000000102027824 */ /* 0x100fe200000e0600 */
[-C--:B------:R-:W-:Y:S01]  /*e09f0*/  IADD3 R3, P0, R3, R9.reuse, RZ ;  /* 0x0000000903037210 */ /* 0x080fe20007f1e0ff */
[----:B------:R-:W-:Y:S01]  /*e0a00*/  IMAD.X R26, R26, 0x1, R0, P1 ;  /* 0x000000011a1a7824 */ /* 0x000fe200008e0600 */
[----:B------:R-:W-:-:S04]  /*e0a10*/  IADD3 R6, P1, R6, R9, RZ ;  /* 0x0000000906067210 */ /* 0x000fc80007f3e0ff */
[----:B------:R-:W-:Y:S04]  /*e0a20*/  STL [R1+0x2af0], R26 ;  /* 0x002af01a01007387 */ /* 0x000fe80000100800 */
[----:B------:R-:W-:Y:S04]  /*e0a30*/  STL.64 [R1+0xa28], R22 ;  /* 0x000a281601007387 */ /* 0x000fe80000100a00 */
[----:B------:R-:W-:Y:S01]  /*e0a40*/  STL.64 [R1+0xa20], R20 ;  /* 0x000a201401007387 */ /* 0x000fe20000100a00 */
[----:B------:R-:W-:-:S05]  /*e0a50*/  IADD3 R16, R16, 0x1, RZ ;  /* 0x0000000110107810 */ /* 0x000fca0007ffe0ff */
        /* <DEDUP_REMOVED lines=16> */
[----:B0-----:R-:W2:Y:S04]  /*e0b60*/  LDL.LU R9, [R1+0x2ac8] ;  /* 0x002ac80001097983 */ /* 0x001ea80000300800 */
[----:B------:R-:W-:Y:S04]  /*e0b70*/  STL [R1+0x2ad0], R14 ;  /* 0x002ad00e01007387 */ /* 0x000fe80000100800 */
[----:B------:R-:W3:Y:S04]  /*e0b80*/  LDL.LU R16, [R1+0x2ab8] ;  /* 0x002ab80001107983 */ /* 0x000ee80000300800 */
[----:B------:R-:W-:Y:S04]  /*e0b90*/  STL [R1+0x2a9c], R15 ;  /* 0x002a9c0f01007387 */ /* 0x000fe80000100800 */
[----:B---3--:R0:W-:Y:S04]  /*e0ba0*/  STL [R1+0x4624], R16 ;  /* 0x0046241001007387 */ /* 0x0081e80000100800 */
[----:B0-----:R-:W3:Y:S04]  /*e0bb0*/  LDL.LU R16, [R1+0x2a8c] ;  /* 0x002a8c0001107983 */ /* 0x001ee80000300800 */
[----:B---3--:R0:W-:Y:S04]  /*e0bc0*/  STL [R1+0x4628], R16 ;  /* 0x0046281001007387 */ /* 0x0081e80000100800 */
[----:B0-----:R-:W3:Y:S01]  /*e0bd0*/  LDL.LU R16, [R1+0x2ac0] ;  /* 0x002ac00001107983 */ /* 0x001ee20000300800 */
[----:B--2---:R-:W-:-:S03]  /*e0be0*/  IMAD.X R9, R9, 0x1, R0, P6 ;  /* 0x0000000109097824 */ /* 0x004fc600030e0600 */
[----:B---3--:R0:W-:Y:S04]  /*e0bf0*/  STL [R1+0x462c], R16 ;  /* 0x00462c1001007387 */ /* 0x0081e80000100800 */
[----:B0-----:R-:W2:Y:S04]  /*e0c00*/  LDL.LU R16, [R1+0x2a94] ;  /* 0x002a940001107983 */ /* 0x001ea80000300800 */
[----:B------:R-:W3:Y:S04]  /*e0c10*/  LDL.LU R7, [R1+0x2a84] ;  /* 0x002a840001077983 */ /* 0x000ee80000300800 */
        /* <DEDUP_REMOVED lines=25> */
[----:B------:R0:W-:Y:S04]  /*e0db0*/  STL [R1+0x2ac8], R9 ;  /* 0x002ac80901007387 */ /* 0x0001e80000100800 */
        /* <DEDUP_REMOVED lines=36> */
[----:B------:R-:W-:Y:S01]  /*e1000*/  IMAD.X R29, R29, 0x1, R0, P1 ;  /* 0x000000011d1d7824 */ /* 0x000fe200008e0600 */
[-C--:B------:R-:W-:Y:S02]  /*e1010*/  IADD3 R13, P1, R13, R9.reuse, RZ ;  /* 0x000000090d0d7210 */ /* 0x080fe40007f3e0ff */
        /* <DEDUP_REMOVED lines=33> */
[----:B--2---:R-:W-:-:S03]  /*e1230*/  IADD3 R0, P5, R0, R9, RZ ;  /* 0x0000000900007210 */ /* 0x004fc60007fbe0ff */
        /* <DEDUP_REMOVED lines=65> */
[--C-:B------:R-:W-:Y:S01]  /*e1650*/  IMAD.X R28, R28, 0x1, R0.reuse, P0 ;  /* 0x000000011c1c7824 */ /* 0x100fe200000e0600 */
[----:B------:R-:W-:Y:S02]  /*e1660*/  IADD3 R29, P0, R29, R9, RZ ;  /* 0x000000091d1d7210 */ /* 0x000fe40007f1e0ff */
        /* <DEDUP_REMOVED lines=4134> */
[--C-:B------:R-:W-:Y:S01]  /*f18d0*/  IMAD.X R11, R11, 0x1, R0.reuse, P6 ;  /* 0x000000010b0b7824 */ /* 0x100fe200030e0600 */
[-C--:B------:R-:W-:Y:S01]  /*f18e0*/  IADD3 R14, P6, R14, R9.reuse, RZ ;  /* 0x000000090e0e7210 */ /* 0x080fe20007fde0ff */
        /* <DEDUP_REMOVED lines=65> */
[----:B------:R0:W-:Y:S02]  /*f1d00*/  STL [R1+0x32fc], R15 ;  /* 0x0032fc0f01007387 */ /* 0x0001e40000100800 */
[----:B0-----:R-:W3:Y:S01]  /*f1d10*/  LDL.LU R15, [R1+0x3374] ;  /* 0x00337400010f7983 */ /* 0x001ee20000300800 */
        /* <DEDUP_REMOVED lines=28> */
[----:B------:R-:W-:Y:S01]  /*f1ee0*/  IMAD.X R19, R19, 0x1, R0, P5 ;  /* 0x0000000113137824 */ /* 0x000fe200028e0600 */
[-C--:B------:R-:W-:Y:S02]  /*f1ef0*/  IADD3 R14, P5, R14, R9.reuse, RZ ;  /* 0x000000090e0e7210 */ /* 0x080fe40007fbe0ff */
[-C--:B------:R-:W-:Y:S02]  /*f1f00*/  IADD3 R18, P6, R18, R9.reuse, RZ ;  /* 0x0000000912127210 */ /* 0x080fe40007fde0ff */
        /* <DEDUP_REMOVED lines=25> */
[----:B------:R0:W-:Y:S01]  /*f20a0*/  STL [R1+0x3370], R14 ;  /* 0x0033700e01007387 */ /* 0x0001e20000100800 */
[----:B------:R-:W-:Y:S03]  /*f20b0*/  STL [R1+0x3368], R18 ;  /* 0x0033681201007387 */ /* 0x000fe60000100800 */
[----:B0-----:R-:W2:Y:S01]  /*f20c0*/  LDL.LU R14, [R1+0x3338] ;  /* 0x00333800010e7983 */ /* 0x001ea20000300800 */
[----:B------:R-:W-:Y:S02]  /*f20d0*/  STL [R1+0x332c], R19 ;  /* 0x00332c1301007387 */ /* 0x000fe40000100800 */
[----:B------:R-:W3:Y:S02]  /*f20e0*/  LDL.LU R16, [R1+0x334c] ;  /* 0x00334c0001107983 */ /* 0x000ee40000300800 */
[--C-:B------:R-:W-:Y:S01]  /*f20f0*/  IMAD.X R11, R11, 0x1, R0.reuse, P1 ;  /* 0x000000010b0b7824 */ /* 0x100fe200008e0600 */
[----:B------:R-:W-:Y:S01]  /*f2100*/  IADD3 R15, P1, R15, R9, RZ ;  /* 0x000000090f0f7210 */ /* 0x000fe20007f3e0ff */
[----:B---3--:R0:W-:Y:S03]  /*f2110*/  STL [R1+0x436c], R16 ;  /* 0x00436c1001007387 */ /* 0x0081e60000100800 */
[----:B------:R-:W-:Y:S01]  /*f2120*/  STL [R1+0x3320], R11 ;  /* 0x0033200b01007387 */ /* 0x000fe20000100800 */
[----:B0-----:R-:W3:Y:S01]  /*f2130*/  LDL.LU R16, [R1+0x3388] ;  /* 0x0033880001107983 */ /* 0x001ee20000300800 */
[----:B------:R-:W-:Y:S03]  /*f2140*/  STL [R1+0x3374], R15 ;  /* 0x0033740f01007387 */ /* 0x000fe60000100800 */
[----:B---3--:R0:W-:Y:S04]  /*f2150*/  STL [R1+0x4370], R16 ;  /* 0x0043701001007387 */ /* 0x0081e80000100800 */
[----:B0-----:R-:W3:Y:S01]  /*f2160*/  LDL.LU R16, [R1+0x3344] ;  /* 0x0033440001107983 */ /* 0x001ee20000300800 */
[----:B--2---:R-:W-:-:S03]  /*f2170*/  IMAD.X R14, R14, 0x1, R0, P0 ;  /* 0x000000010e0e7824 */ /* 0x004fc600000e0600 */
        /* <DEDUP_REMOVED lines=26> */
[----:B------:R0:W-:Y:S02]  /*f2320*/  STL [R1+0x3338], R14 ;  /* 0x0033380e01007387 */ /* 0x0001e40000100800 */
[----:B------:R-:W3:Y:S01]  /*f2330*/  LDL.LU R11, [R1+0x33f0] ;  /* 0x0033f000010b7983 */ /* 0x000ee20000300800 */
[----:B0-----:R-:W3:Y:S01]  /*f2340*/  LDL.LU R14, [R1+0x33a0] ;  /* 0x0033a000010e7983 */ /* 0x001ee20000300800 */
        /* <DEDUP_REMOVED lines=10> */
[-C--:B---3--:R-:W-:Y:S01]  /*f23f0*/  IADD3 R4, P2, R4, R9.reuse, RZ ;  /* 0x0000000904047210 */ /* 0x088fe20007f5e0ff */
        /* <DEDUP_REMOVED lines=14> */
[-C--:B------:R-:W-:Y:S02]  /*f24e0*/  IADD3 R15, P5, R15, R9.reuse, RZ ;  /* 0x000000090f0f7210 */ /* 0x080fe40007fbe0ff */
[-C--:B------:R-:W-:Y:S01]  /*f24f0*/  IADD3 R2, P6, R2, R9.reuse, RZ ;  /* 0x0000000902027210 */ /* 0x080fe20007fde0ff */
[--C-:B------:R-:W-:Y:S01]  /*f2500*/  IMAD.X R17, R17, 0x1, R0.reuse, P1 ;  /* 0x0000000111117824 */ /* 0x100fe200008e0600 */
[-C--:B------:R-:W-:Y:S01]  /*f2510*/  IADD3 R18, P1, R18, R9.reuse, RZ ;  /* 0x0000000912127210 */ /* 0x080fe20007f3e0ff */
[----:B--2---:R-:W-:Y:S01]  /*f2520*/  IMAD.X R16, R16, 0x1, R0, P3 ;  /* 0x0000000110107824 */ /* 0x004fe200018e0600 */
[----:B------:R-:W-:-:S04]  /*f2530*/  IADD3 R7, P3, R7, R9, RZ ;  /* 0x0000000907077210 */ /* 0x000fc80007f7e0ff */
        /* <DEDUP_REMOVED lines=25> */
[----:B------:R-:W-:Y:S02]  /*f26d0*/  STL [R1+0x33a4], R17 ;  /* 0x0033a41101007387 */ /* 0x000fe40000100800 */
[----:B------:R-:W-:Y:S01]  /*f26e0*/  STL [R1+0x33e8], R18 ;  /* 0x0033e81201007387 */ /* 0x000fe20000100800 */
[----:B------:R-:W3:Y:S01]  /*f26f0*/  LDL.LU R16, [R1+0x3408] ;  /* 0x0034080001107983 */ /* 0x000ee20000300800 */
[----:B------:R-:W-:Y:S01]  /*f2700*/  IMAD.X R19, R19, 0x1, R0, P0 ;  /* 0x0000000113137824 */ /* 0x000fe200000e0600 */
[----:B------:R-:W-:-:S04]  /*f2710*/  IADD3 R11, P0, R11, R9, RZ ;  /* 0x000000090b0b7210 */ /* 0x000fc80007f1e0ff */
[----:B------:R-:W-:Y:S04]  /*f2720*/  STL [R1+0x33ac], R19 ;  /* 0x0033ac1301007387 */ /* 0x000fe80000100800 */
[----:B---3--:R0:W-:Y:S01]  /*f2730*/  STL [R1+0x4360], R16 ;  /* 0x0043601001007387 */ /* 0x0081e20000100800 */
[----:B------:R-:W-:Y:S03]  /*f2740*/  STL [R1+0x33f0], R11 ;  /* 0x0033f00b01007387 */ /* 0x000fe60000100800 */
[----:B0-----:R-:W3:Y:S01]  /*f2750*/  LDL.LU R16, [R1+0x33c4] ;  /* 0x0033c40001107983 */ /* 0x001ee20000300800 */
[----:B------:R-:W-:-:S05]  /*f2760*/  IMAD.X R14, R14, 0x1, R0, P4 ;  /* 0x000000010e0e7824 */ /* 0x000fca00020e0600 */
[----:B------:R-:W-:Y:S04]  /*f2770*/  STL [R1+0x33a0], R14 ;  /* 0x0033a00e01007387 */ /* 0x000fe80000100800 */
        /* <DEDUP_REMOVED lines=27> */
[----:B------:R-:W3:Y:S01]  /*f2930*/  LDL.LU R17, [R1+0x345c] ;  /* 0x00345c0001117983 */ /* 0x000ee20000300800 */
[----:B------:R-:W3:Y:S01]  /*f2940*/  LDL.LU R18, [R1+0x3424] ;  /* 0x0034240001127983 */ /* 0x000ee20000300800 */
[----:B------:R-:W3:Y:S02]  /*f2950*/  LDL.LU R19, [R1+0x3468] ;  /* 0x0034680001137983 */ /* 0x000ee40000300800 */
[----:B------:R-:W3:Y:S01]  /*f2960*/  LDL.LU R11, [R1+0x342c] ;  /* 0x00342c00010b7983 */ /* 0x000ee20000300800 */
        /* <DEDUP_REMOVED lines=28> */
[--C-:B------:R-:W-:Y:S01]  /*f2b30*/  IMAD.X R3, R3, 0x1, R0.reuse, P0 ;  /* 0x0000000103037824 */ /* 0x100fe200000e0600 */
[-C--:B------:R-:W-:Y:S01]  /*f2b40*/  IADD3 R17, P0, R17, R9.reuse, RZ ;  /* 0x0000000911117210 */ /* 0x080fe20007f1e0ff */
[----:B------:R-:W-:Y:S01]  /*f2b50*/  IMAD.X R18, R18, 0x1, R0, P4 ;  /* 0x0000000112127824 */ /* 0x000fe200020e0600 */
        /* <DEDUP_REMOVED lines=23> */
[----:B------:R-:W-:Y:S02]  /*f2cd0*/  STL [R1+0x3400], R6 ;  /* 0x0034000601007387 */ /* 0x000fe40000100800 */
[----:B------:R-:W-:Y:S01]  /*f2ce0*/  STL [R1+0x3454], R2 ;  /* 0x0034540201007387 */ /* 0x000fe20000100800 */
[----:B------:R-:W-:Y:S01]  /*f2cf0*/  STL [R1+0x3418], R3 ;  /* 0x0034180301007387 */ /* 0x000fe20000100800 */
[----:B------:R-:W-:Y:S02]  /*f2d00*/  STL [R1+0x345c], R17 ;  /* 0x00345c1101007387 */ /* 0x000fe40000100800 */
[----:B------:R-:W-:Y:S02]  /*f2d10*/  STL [R1+0x3424], R18 ;  /* 0x0034241201007387 */ /* 0x000fe40000100800 */
[----:B------:R-:W3:Y:S01]  /*f2d20*/  LDL.LU R16, [R1+0x3444] ;  /* 0x0034440001107983 */ /* 0x000ee20000300800 */
[----:B------:R-:W-:Y:S01]  /*f2d30*/  IADD3 R19, P4, R19, R9, RZ ;  /* 0x0000000913137210 */ /* 0x000fe20007f9e0ff */
[----:B------:R-:W-:-:S04]  /*f2d40*/  IMAD.X R11, R11, 0x1, R0, P3 ;  /* 0x000000010b0b7824 */ /* 0x000fc800018e0600 */
[----:B------:R-:W-:Y:S04]  /*f2d50*/  STL [R1+0x3468], R19 ;  /* 0x0034681301007387 */ /* 0x000fe80000100800 */
[----:B---3--:R0:W-:Y:S01]  /*f2d60*/  STL [R1+0x4354], R16 ;  /* 0x0043541001007387 */ /* 0x0081e20000100800 */
[----:B------:R-:W-:Y:S03]  /*f2d70*/  STL [R1+0x342c], R11 ;  /* 0x00342c0b01007387 */ /* 0x000fe60000100800 */
[----:B0-----:R-:W3:Y:S01]  /*f2d80*/  LDL.LU R16, [R1+0x347c] ;  /* 0x00347c0001107983 */ /* 0x001ee20000300800 */
[----:B------:R-:W-:-:S05]  /*f2d90*/  IADD3 R15, P3, R15, R9, RZ ;  /* 0x000000090f0f7210 */ /* 0x000fca0007f7e0ff */
[----:B------:R-:W-:Y:S04]  /*f2da0*/  STL [R1+0x3470], R15 ;  /* 0x0034700f01007387 */ /* 0x000fe80000100800 */
        /* <DEDUP_REMOVED lines=23> */
[----:B------:R0:W-:Y:S01]  /*f2f20*/  STL [R1+0x3420], R14 ;  /* 0x0034200e01007387 */ /* 0x0001e20000100800 */
[----:B------:R-:W3:Y:S01]  /*f2f30*/  LDL.LU R6, [R1+0x34d0] ;  /* 0x0034d00001067983 */ /* 0x000ee20000300800 */
[----:B------:R-:W3:Y:S02]  /*f2f40*/  LDL.LU R2, [R1+0x3480] ;  /* 0x0034800001027983 */ /* 0x000ee40000300800 */
[----:B------:R-:W3:Y:S02]  /*f2f50*/  LDL.LU R3, [R1+0x34d4] ;  /* 0x0034d40001037983 */ /* 0x000ee40000300800 */
[----:B------:R-:W3:Y:S01]  /*f2f60*/  LDL.LU R17, [R1+0x3498] ;  /* 0x0034980001117983 */ /* 0x000ee20000300800 */
[----:B------:R-:W3:Y:S01]  /*f2f70*/  LDL.LU R18, [R1+0x34dc] ;  /* 0x0034dc0001127983 */ /* 0x000ee20000300800 */
[----:B------:R-:W3:Y:S02]  /*f2f80*/  LDL.LU R19, [R1+0x34a4] ;  /* 0x0034a40001137983 */ /* 0x000ee40000300800 */
        /* <DEDUP_REMOVED lines=40> */
[----:B------:R-:W-:Y:S02]  /*f3210*/  STL [R1+0x349c], R22 ;  /* 0x00349c1601007387 */ /* 0x000fe40000100800 */
[--C-:B------:R-:W-:Y:S01]  /*f3220*/  IMAD.X R29, R29, 0x1, R0.reuse, P5 ;  /* 0x000000011d1d7824 */ /* 0x100fe200028e0600 */
[----:B------:R-:W-:Y:S01]  /*f3230*/  STL [R1+0x3464], R23 ;  /* 0x0034641701007387 */ /* 0x000fe20000100800 */
[-C--:B------:R-:W-:Y:S01]  /*f3240*/  IADD3 R15, P5, R15, R9.reuse, RZ ;  /* 0x000000090f0f7210 */ /* 0x080fe20007fbe0ff */
        /* <DEDUP_REMOVED lines=16> */
[----:B------:R-:W3:Y:S02]  /*f3350*/  LDL.LU R16, [R1+0x34fc] ;  /* 0x0034fc0001107983 */ /* 0x000ee40000300800 */
        /* <DEDUP_REMOVED lines=28> */
[----:B------:R0:W-:Y:S01]  /*f3520*/  STL [R1+0x34f0], R15 ;  /* 0x0034f00f01007387 */ /* 0x0001e20000100800 */
        /* <DEDUP_REMOVED lines=10> */
[----:B0-----:R-:W3:Y:S02]  /*f35d0*/  LDL.LU R15, [R1+0x3568] ;  /* 0x00356800010f7983 */ /* 0x001ee40000300800 */
        /* <DEDUP_REMOVED lines=44> */
[----:B------:R0:W-:Y:S01]  /*f38a0*/  STL [R1+0x3530], R11 ;  /* 0x0035300b01007387 */ /* 0x0001e20000100800 */
[-C--:B------:R-:W-:Y:S01]  /*f38b0*/  IADD3 R28, P1, R28, R9.reuse, RZ ;  /* 0x000000091c1c7210 */ /* 0x080fe20007f3e0ff */
[----:B------:R-:W-:Y:S04]  /*f38c0*/  STL [R1+0x3528], R25 ;  /* 0x0035281901007387 */ /* 0x000fe80000100800 */
        /* <DEDUP_REMOVED lines=15> */
[----:B0-----:R-:W3:Y:S01]  /*f39c0*/  LDL.LU R14, [R1+0x3570] ;  /* 0x00357000010e7983 */ /* 0x001ee20000300800 */
[----:B------:R-:W4:Y:S01]  /*f39d0*/  LDL.LU R16, [R1+0x3538] ;  /* 0x0035380001107983 */ /* 0x000f220000300800 */
[----:B------:R-:W-:-:S02]  /*f39e0*/  IADD3 R15, P5, R15, R9, RZ ;  /* 0x000000090f0f7210 */ /* 0x000fc40007fbe0ff */
[----:B----4-:R0:W-:Y:S03]  /*f39f0*/  STL [R1+0x4340], R16 ;  /* 0x0043401001007387 */ /* 0x0101e60000100800 */
[----:B------:R-:W-:Y:S01]  /*f3a00*/  STL [R1+0x3568], R15 ;  /* 0x0035680f01007387 */ /* 0x000fe20000100800 */
[----:B0-----:R-:W4:Y:S01]  /*f3a10*/  LDL.LU R16, [R1+0x3574] ;  /* 0x0035740001107983 */ /* 0x001f220000300800 */
[----:B--2---:R-:W-:-:S03]  /*f3a20*/  IMAD.X R11, R11, 0x1, R0, P1 ;  /* 0x000000010b0b7824 */ /* 0x004fc600008e0600 */
        /* <DEDUP_REMOVED lines=15> */
[----:B------:R0:W-:Y:S02]  /*f3b20*/  STL [R1+0x352c], R11 ;  /* 0x00352c0b01007387 */ /* 0x0001e40000100800 */
        /* <DEDUP_REMOVED lines=8> */
[----:B---3--:R-:W-:Y:S01]  /*f3bb0*/  IADD3 R14, P1, R14, R9, RZ ;  /* 0x000000090e0e7210 */ /* 0x008fe20007f3e0ff */
[----:B------:R-:W3:Y:S01]  /*f3bc0*/  LDL.LU R17, [R1+0x3580] ;  /* 0x0035800001117983 */ /* 0x000ee20000300800 */
[----:B------:R-:W3:Y:S02]  /*f3bd0*/  LDL.LU R18, [R1+0x35d4] ;  /* 0x0035d40001127983 */ /* 0x000ee40000300800 */
[----:B------:R-:W3:Y:S02]  /*f3be0*/  LDL.LU R19, [R1+0x3598] ;  /* 0x0035980001137983 */ /* 0x000ee40000300800 */
[----:B0-----:R-:W3:Y:S01]  /*f3bf0*/  LDL.LU R11, [R1+0x35dc] ;  /* 0x0035dc00010b7983 */ /* 0x001ee20000300800 */
[----:B------:R0:W-:Y:S04]  /*f3c00*/  STL [R1+0x3570], R14 ;  /* 0x0035700e01007387 */ /* 0x0001e80000100800 */
[----:B0-----:R-:W3:Y:S01]  /*f3c10*/  LDL.LU R14, [R1+0x35a4] ;  /* 0x0035a400010e7983 */ /* 0x001ee20000300800 */
        /* <DEDUP_REMOVED lines=24> */
[----:B---3--:R-:W-:-:S02]  /*f3da0*/  IMAD.X R17, R17, 0x1, R0, P5 ;  /* 0x0000000111117824 */ /* 0x008fc400028e0600 */
[--C-:B------:R-:W-:Y:S01]  /*f3db0*/  IMAD.X R19, R19, 0x1, R0.reuse, P1 ;  /* 0x0000000113137824 */ /* 0x100fe200008e0600 */
[-C--:B------:R-:W-:Y:S02]  /*f3dc0*/  IADD3 R11, P1, R11, R9.reuse, RZ ;  /* 0x000000090b0b7210 */ /* 0x080fe40007f3e0ff */
        /* <DEDUP_REMOVED lines=12> */
[----:B------:R-:W-:Y:S02]  /*f3e90*/  STL [R1+0x3558], R23 ;  /* 0x0035581701007387 */ /* 0x000fe40000100800 */
[--C-:B------:R-:W-:Y:S01]  /*f3ea0*/  IMAD.X R28, R28, 0x1, R0.reuse, P4 ;  /* 0x000000011c1c7824 */ /* 0x100fe200020e0600 */
[-C--:B------:R-:W-:Y:S01]  /*f3eb0*/  IADD3 R29, P4, R29, R9.reuse, RZ ;  /* 0x000000091d1d7210 */ /* 0x080fe20007f9e0ff */
        /* <DEDUP_REMOVED lines=16> */
[----:B0-----:R-:W3:Y:S01]  /*f3fc0*/  LDL.LU R11, [R1+0x35ac] ;  /* 0x0035ac00010b7983 */ /* 0x001ee20000300800 */
[----:B------:R-:W-:Y:S02]  /*f3fd0*/  STL [R1+0x3598], R19 ;  /* 0x0035981301007387 */ /* 0x000fe40000100800 */
[----:B------:R-:W4:Y:S02]  /*f3fe0*/  LDL.LU R16, [R1+0x35f4] ;  /* 0x0035f40001107983 */ /* 0x000f240000300800 */
[----:B------:R-:W-:Y:S01]  /*f3ff0*/  IMAD.X R14, R14, 0x1, R0, P0 ;  /* 0x000000010e0e7824 */ /* 0x000fe200000e0600 */
[----:B----4-:R0:W-:Y:S04]  /*f4000*/  STL [R1+0x4338], R16 ;  /* 0x0043381001007387 */ /* 0x0101e80000100800 */
[----:B0-----:R-:W4:Y:S01]  /*f4010*/  LDL.LU R16, [R1+0x35a0] ;  /* 0x0035a00001107983 */ /* 0x001f220000300800 */
[----:B------:R-:W-:Y:S01]  /*f4020*/  STL [R1+0x35a4], R14 ;  /* 0x0035a40e01007387 */ /* 0x000fe20000100800 */
[----:B--2---:R-:W-:-:S02]  /*f4030*/  IADD3 R15, P0, R15, R9, RZ ;  /* 0x000000090f0f7210 */ /* 0x004fc40007f1e0ff */
        /* <DEDUP_REMOVED lines=13> */
[----:B------:R0:W-:Y:S01]  /*f4110*/  STL [R1+0x35e8], R15 ;  /* 0x0035e80f01007387 */ /* 0x0001e20000100800 */
        /* <DEDUP_REMOVED lines=10> */
[----:B---3--:R-:W-:Y:S01]  /*f41c0*/  IMAD.X R11, R11, 0x1, R0, P4 ;  /* 0x000000010b0b7824 */ /* 0x008fe200020e0600 */
[----:B------:R-:W3:Y:S01]  /*f41d0*/  LDL.LU R17, [R1+0x3650] ;  /* 0x0036500001117983 */ /* 0x000ee20000300800 */
[----:B0-----:R-:W3:Y:S02]  /*f41e0*/  LDL.LU R15, [R1+0x3600] ;  /* 0x00360000010f7983 */ /* 0x001ee40000300800 */
[----:B------:R-:W3:Y:S02]  /*f41f0*/  LDL.LU R18, [R1+0x3654] ;  /* 0x0036540001127983 */ /* 0x000ee40000300800 */
[----:B------:R-:W3:Y:S01]  /*f4200*/  LDL.LU R19, [R1+0x3618] ;  /* 0x0036180001137983 */ /* 0x000ee20000300800 */
[----:B------:R0:W-:Y:S04]  /*f4210*/  STL [R1+0x35ac], R11 ;  /* 0x0035ac0b01007387 */ /* 0x0001e80000100800 */
[----:B0-----:R-:W3:Y:S01]  /*f4220*/  LDL.LU R11, [R1+0x365c] ;  /* 0x00365c00010b7983 */ /* 0x001ee20000300800 */
[----:B--2---:R-:W-:-:S05]  /*f4230*/  IADD3 R16, P4, R16, R9, RZ ;  /* 0x0000000910107210 */ /* 0x004fca0007f9e0ff */
[----:B------:R0:W-:Y:S04]  /*f4240*/  STL [R1+0x35f0], R16 ;  /* 0x0035f01001007387 */ /* 0x0001e80000100800 */
[----:B0-----:R-:W2:Y:S02]  /*f4250*/  LDL.LU R16, [R1+0x433c] ;  /* 0x00433c0001107983 */ /* 0x001ea40000300800 */
[----:B--2---:R-:W-:-:S05]  /*f4260*/  IMAD.X R16, R16, 0x1, R0, P3 ;  /* 0x0000000110107824 */ /* 0x004fca00018e0600 */
[----:B------:R0:W-:Y:S04]  /*f4270*/  STL [R1+0x35a0], R16 ;  /* 0x0035a01001007387 */ /* 0x0001e80000100800 */
[----:B0-----:R-:W2:Y:S01]  /*f4280*/  LDL.LU R16, [R1+0x4338] ;  /* 0x0043380001107983 */ /* 0x001ea20000300800 */
[--C-:B----4-:R-:W-:Y:S01]  /*f4290*/  IMAD.X R7, R7, 0x1, R0.reuse, P2 ;  /* 0x0000000107077824 */ /* 0x110fe200010e0600 */
[-C--:B------:R-:W-:Y:S01]  /*f42a0*/  IADD3 R8, P2, R8, R9.reuse, RZ ;  /* 0x0000000908087210 */ /* 0x080fe20007f5e0ff */
[--C-:B------:R-:W-:Y:S01]  /*f42b0*/  IMAD.X R4, R4, 0x1, R0.reuse, P6 ;  /* 0x0000000104047824 */ /* 0x100fe200030e0600 */
[-C--:B------:R-:W-:Y:S01]  /*f42c0*/  IADD3 R10, P6, R10, R9.reuse, RZ ;  /* 0x000000090a0a7210 */ /* 0x080fe20007fde0ff */
[--C-:B------:R-:W-:Y:S02]  /*f42d0*/  IMAD.X R20, R20, 0x1, R0.reuse, P5 ;  /* 0x0000000114147824 */ /* 0x100fe400028e0600 */
[----:B------:R-:W-:Y:S01]  /*f42e0*/  IMAD.X R22, R22, 0x1, R0, P1 ;  /* 0x0000000116167824 */ /* 0x000fe200008e0600 */
[----:B------:R-:W-:-:S02]  /*f42f0*/  IADD3 R14, P1, R14, R9, RZ ;  /* 0x000000090e0e7210 */ /* 0x000fc40007f3e0ff */
        /* <DEDUP_REMOVED lines=21> */
[----:B------:R0:W-:Y:S02]  /*f4450*/  STL [R1+0x3614], R14 ;  /* 0x0036140e01007387 */ /* 0x0001e40000100800 */
        /* <DEDUP_REMOVED lines=21> */
[----:B------:R-:W4:Y:S01]  /*f45b0*/  LDL.LU R16, [R1+0x3620] ;  /* 0x0036200001107983 */ /* 0x000f220000300800 */
[----:B------:R-:W-:Y:S01]  /*f45c0*/  IADD3 R18, P0, R18, R9, RZ ;  /* 0x0000000912127210 */ /* 0x000fe20007f1e0ff */
[----:B------:R-:W-:-:S04]  /*f45d0*/  IMAD.X R19, R19, 0x1, R0, P4 ;  /* 0x0000000113137824 */ /* 0x000fc800020e0600 */
[----:B------:R-:W-:Y:S04]  /*f45e0*/  STL [R1+0x3654], R18 ;  /* 0x0036541201007387 */ /* 0x000fe80000100800 */
[----:B----4-:R0:W-:Y:S01]  /*f45f0*/  STL [R1+0x4330], R16 ;  /* 0x0043301001007387 */ /* 0x0101e20000100800 */
[----:B------:R-:W-:Y:S03]  /*f4600*/  STL [R1+0x3618], R19 ;  /* 0x0036181301007387 */ /* 0x000fe60000100800 */
[----:B0-----:R-:W4:Y:S01]  /*f4610*/  LDL.LU R16, [R1+0x3670] ;  /* 0x0036700001107983 */ /* 0x001f220000300800 */
[----:B------:R-:W-:-:S05]  /*f4620*/  IADD3 R11, P4, R11, R9, RZ ;  /* 0x000000090b0b7210 */ /* 0x000fca0007f9e0ff */
[----:B------:R-:W-:Y:S01]  /*f4630*/  STL [R1+0x365c], R11 ;  /* 0x00365c0b01007387 */ /* 0x000fe20000100800 */
        /* <DEDUP_REMOVED lines=23> */
[----:B------:R-:W4:Y:S01]  /*f47b0*/  LDL.LU R2, [R1+0x3684] ;  /* 0x0036840001027983 */ /* 0x000f220000300800 */
[----:B---3--:R-:W-:Y:S01]  /*f47c0*/  IADD3 R15, P3, R15, R9, RZ ;  /* 0x000000090f0f7210 */ /* 0x008fe20007f7e0ff */
[----:B0-----:R-:W3:Y:S01]  /*f47d0*/  LDL.LU R14, [R1+0x36c8] ;  /* 0x0036c800010e7983 */ /* 0x001ee20000300800 */
[----:B------:R-:W3:Y:S01]  /*f47e0*/  LDL.LU R3, [R1+0x368c] ;  /* 0x00368c0001037983 */ /* 0x000ee20000300800 */
[----:B------:R-:W3:Y:S02]  /*f47f0*/  LDL.LU R17, [R1+0x36d0] ;  /* 0x0036d00001117983 */ /* 0x000ee40000300800 */
[----:B------:R-:W3:Y:S02]  /*f4800*/  LDL.LU R18, [R1+0x3680] ;  /* 0x0036800001127983 */ /* 0x000ee40000300800 */
[----:B------:R0:W-:Y:S01]  /*f4810*/  STL [R1+0x3668], R15 ;  /* 0x0036680f01007387 */ /* 0x0001e20000100800 */
[----:B------:R-:W3:Y:S04]  /*f4820*/  LDL.LU R19, [R1+0x36d4] ;  /* 0x0036d40001137983 */ /* 0x000ee80000300800 */
        /* <DEDUP_REMOVED lines=21> */
[--C-:B------:R-:W-:Y:S02]  /*f4980*/  IMAD.X R12, R12, 0x1, R0.reuse, P1 ;  /* 0x000000010c0c7824 */ /* 0x100fe400008e0600 */
[----:B------:R-:W-:Y:S01]  /*f4990*/  IMAD.X R2, R2, 0x1, R0, P0 ;  /* 0x0000000102027824 */ /* 0x000fe200000e0600 */
[----:B---3--:R-:W-:-:S02]  /*f49a0*/  IADD3 R14, P0, R14, R9, RZ ;  /* 0x000000090e0e7210 */ /* 0x008fc40007f1e0ff */
        /* <DEDUP_REMOVED lines=31> */
[----:B------:R-:W-:Y:S02]  /*f4ba0*/  STL [R1+0x368c], R3 ;  /* 0x00368c0301007387 */ /* 0x000fe40000100800 */
[----:B------:R-:W-:Y:S01]  /*f4bb0*/  STL [R1+0x36d0], R17 ;  /* 0x0036d01101007387 */ /* 0x000fe20000100800 */
[----:B------:R-:W4:Y:S01]  /*f4bc0*/  LDL.LU R16, [R1+0x36f0] ;  /* 0x0036f00001107983 */ /* 0x000f220000300800 */
[----:B------:R-:W-:Y:S01]  /*f4bd0*/  IMAD.X R18, R18, 0x1, R0, P3 ;  /* 0x0000000112127824 */ /* 0x000fe200018e0600 */
[----:B------:R-:W-:-:S04]  /*f4be0*/  IADD3 R19, P3, R19, R9, RZ ;  /* 0x0000000913137210 */ /* 0x000fc80007f7e0ff */
[----:B------:R-:W-:Y:S04]  /*f4bf0*/  STL [R1+0x3680], R18 ;  /* 0x0036801201007387 */ /* 0x000fe80000100800 */
[----:B----4-:R0:W-:Y:S01]  /*f4c00*/  STL [R1+0x4328], R16 ;  /* 0x0043281001007387 */ /* 0x0101e20000100800 */
[----:B------:R-:W-:Y:S03]  /*f4c10*/  STL [R1+0x36d4], R19 ;  /* 0x0036d41301007387 */ /* 0x000fe60000100800 */
[----:B0-----:R-:W4:Y:S01]  /*f4c20*/  LDL.LU R16, [R1+0x36ac] ;  /* 0x0036ac0001107983 */ /* 0x001f220000300800 */
[----:B------:R-:W-:-:S05]  /*f4c30*/  IMAD.X R15, R15, 0x1, R0, P2 ;  /* 0x000000010f0f7824 */ /* 0x000fca00010e0600 */
[----:B------:R-:W-:Y:S01]  /*f4c40*/  STL [R1+0x3698], R15 ;  /* 0x0036980f01007387 */ /* 0x000fe20000100800 */
[----:B--2---:R-:W-:-:S03]  /*f4c50*/  IADD3 R11, P2, R11, R9, RZ ;  /* 0x000000090b0b7210 */ /* 0x004fc60007f5e0ff */
        /* <DEDUP_REMOVED lines=20> */
[----:B------:R-:W4:Y:S02]  /*f4da0*/  LDL.LU R12, [R1+0x3734] ;  /* 0x00373400010c7983 */ /* 0x000f240000300800 */
[----:B---3--:R-:W-:Y:S01]  /*f4db0*/  IMAD.X R14, R14, 0x1, R0, P6 ;  /* 0x000000010e0e7824 */ /* 0x008fe200030e0600 */
[----:B0-----:R-:W3:Y:S01]  /*f4dc0*/  LDL.LU R11, [R1+0x36f8] ;  /* 0x0036f800010b7983 */ /* 0x001ee20000300800 */
[----:B------:R-:W3:Y:S02]  /*f4dd0*/  LDL.LU R6, [R1+0x373c] ;  /* 0x00373c0001067983 */ /* 0x000ee40000300800 */
[----:B------:R-:W3:Y:S02]  /*f4de0*/  LDL.LU R2, [R1+0x3704] ;  /* 0x0037040001027983 */ /* 0x000ee40000300800 */
[----:B------:R-:W3:Y:S01]  /*f4df0*/  LDL.LU R3, [R1+0x3748] ;  /* 0x0037480001037983 */ /* 0x000ee20000300800 */
[----:B------:R0:W-:Y:S01]  /*f4e00*/  STL [R1+0x36a4], R14 ;  /* 0x0036a40e01007387 */ /* 0x0001e20000100800 */
[----:B------:R-:W3:Y:S02]  /*f4e10*/  LDL.LU R17, [R1+0x370c] ;  /* 0x00370c0001117983 */ /* 0x000ee40000300800 */
        /* <DEDUP_REMOVED lines=8> */
[----:B0-----:R-:W2:Y:S01]  /*f4ea0*/  LDL.LU R16, [R1+0x4328] ;  /* 0x0043280001107983 */ /* 0x001ea20000300800 */
[--C-:B----4-:R-:W-:Y:S02]  /*f4eb0*/  IMAD.X R7, R7, 0x1, R0.reuse, P1 ;  /* 0x0000000107077824 */ /* 0x110fe400008e0600 */
        /* <DEDUP_REMOVED lines=17> */
[--C-:B------:R-:W-:Y:S01]  /*f4fd0*/  IMAD.X R2, R2, 0x1, R0.reuse, P3 ;  /* 0x0000000102027824 */ /* 0x100fe200018e0600 */
[-C--:B------:R-:W-:Y:S01]  /*f4fe0*/  IADD3 R3, P3, R3, R9.reuse, RZ ;  /* 0x0000000903037210 */ /* 0x080fe20007f7e0ff */
[----:B------:R-:W-:Y:S01]  /*f4ff0*/  IMAD.X R17, R17, 0x1, R0, P2 ;  /* 0x0000000111117824 */ /* 0x000fe200010e0600 */
[----:B--2---:R-:W-:-:S05]  /*f5000*/  IADD3 R16, P5, R16, R9, RZ ;  /* 0x0000000910107210 */ /* 0x004fca0007fbe0ff */
        /* <DEDUP_REMOVED lines=26> */
[----:B------:R-:W-:Y:S01]  /*f51b0*/  STL [R1+0x3748], R3 ;  /* 0x0037480301007387 */ /* 0x000fe20000100800 */
        /* <DEDUP_REMOVED lines=51> */
[-C--:B------:R-:W-:Y:S02]  /*f54f0*/  IADD3 R10, P3, R10, R9.reuse, RZ ;  /* 0x000000090a0a7210 */ /* 0x080fe40007f7e0ff */
[----:B------:R0:W-:Y:S01]  /*f5500*/  STL [R1+0x3720], R14 ;  /* 0x0037200e01007387 */ /* 0x0001e20000100800 */
        /* <DEDUP_REMOVED lines=9> */
[-C--:B---3--:R-:W-:Y:S01]  /*f55a0*/  IADD3 R15, P4, R15, R9.reuse, RZ ;  /* 0x000000090f0f7210 */ /* 0x088fe20007f9e0ff */
        /* <DEDUP_REMOVED lines=9> */
[----:B0-----:R-:W2:Y:S02]  /*f5640*/  LDL.LU R14, [R1+0x37d4] ;  /* 0x0037d400010e7983 */ /* 0x001ea40000300800 */
        /* <DEDUP_REMOVED lines=10> */
[----:B------:R-:W-:Y:S01]  /*f56f0*/  STL [R1+0x3794], R25 ;  /* 0x0037941901007387 */ /* 0x000fe20000100800 */
[-C--:B------:R-:W-:Y:S01]  /*f5700*/  IADD3 R29, P0, R29, R9.reuse, RZ ;  /* 0x000000091d1d7210 */ /* 0x080fe20007f1e0ff */
[----:B------:R-:W-:Y:S02]  /*f5710*/  STL [R1+0x3758], R26 ;  /* 0x0037581a01007387 */ /* 0x000fe40000100800 */
[----:B------:R-:W-:Y:S01]  /*f5720*/  STL [R1+0x379c], R27 ;  /* 0x00379c1b01007387 */ /* 0x000fe20000100800 */
[----:B------:R-:W-:Y:S01]  /*f5730*/  STL [R1+0x3764], R28 ;  /* 0x0037641c01007387 */ /* 0x000fe20000100800 */
[----:B------:R0:W-:Y:S02]  /*f5740*/  STL [R1+0x37b0], R15 ;  /* 0x0037b00f01007387 */ /* 0x0001e40000100800 */
[----:B------:R-:W-:Y:S01]  /*f5750*/  STL [R1+0x37a8], R29 ;  /* 0x0037a81d01007387 */ /* 0x000fe20000100800 */
[----:B0-----:R-:W3:Y:S01]  /*f5760*/  LDL.LU R15, [R1+0x3798] ;  /* 0x00379800010f7983 */ /* 0x001ee20000300800 */
[----:B------:R-:W-:Y:S02]  /*f5770*/  STL [R1+0x376c], R13 ;  /* 0x00376c0d01007387 */ /* 0x000fe40000100800 */
[----:B------:R-:W-:Y:S02]  /*f5780*/  STL [R1+0x3760], R5 ;  /* 0x0037600501007387 */ /* 0x000fe40000100800 */
[----:B------:R-:W-:Y:S01]  /*f5790*/  STL [R1+0x37b4], R12 ;  /* 0x0037b40c01007387 */ /* 0x000fe20000100800 */
[----:B------:R-:W-:Y:S01]  /*f57a0*/  STL [R1+0x3778], R6 ;  /* 0x0037780601007387 */ /* 0x000fe20000100800 */
[----:B------:R0:W-:Y:S02]  /*f57b0*/  STL [R1+0x37bc], R2 ;  /* 0x0037bc0201007387 */ /* 0x0001e40000100800 */
[----:B------:R-:W-:Y:S02]  /*f57c0*/  STL [R1+0x3784], R3 ;  /* 0x0037840301007387 */ /* 0x000fe40000100800 */
[----:B------:R-:W-:Y:S01]  /*f57d0*/  STL [R1+0x37c8], R17 ;  /* 0x0037c81101007387 */ /* 0x000fe20000100800 */
[----:B0-----:R-:W4:Y:S01]  /*f57e0*/  LDL.LU R2, [R1+0x37ec] ;  /* 0x0037ec0001027983 */ /* 0x001f220000300800 */
        /* <DEDUP_REMOVED lines=37> */
[----:B0-----:R-:W3:Y:S01]  /*f5a40*/  LDL.LU R14, [R1+0x3998] ;  /* 0x00399800010e7983 */ /* 0x001ee20000300800 */
[----:B-1----:R-:W3:Y:S01]  /*f5a50*/  LDL.LU R15, [R1+0x39c4] ;  /* 0x0039c400010f7983 */ /* 0x002ee20000300800 */
[----:B--2---:R-:W-:-:S05]  /*f5a60*/  IADD3 R2, P0, R2, R9, RZ ;  /* 0x0000000902027210 */ /* 0x004fca0007f1e0ff */
[----:B------:R0:W-:Y:S04]  /*f5a70*/  STL [R1+0x37dc], R2 ;  /* 0x0037dc0201007387 */ /* 0x0001e80000100800 */
[----:B0-----:R-:W2:Y:S02]  /*f5a80*/  LDL.LU R2, [R1+0x431c] ;  /* 0x00431c0001027983 */ /* 0x001ea40000300800 */
[----:B--2---:R-:W-:-:S05]  /*f5a90*/  IMAD.X R2, R2, 0x1, R0, P4 ;  /* 0x0000000102027824 */ /* 0x004fca00020e0600 */
[----:B------:R0:W-:Y:S04]  /*f5aa0*/  STL [R1+0x37a4], R2 ;  /* 0x0037a40201007387 */ /* 0x0001e80000100800 */
[----:B0-----:R-:W2:Y:S01]  /*f5ab0*/  LDL.LU R2, [R1+0x4318] ;  /* 0x0043180001027983 */ /* 0x001ea20000300800 */
[----:B------:R-:W-:-:S04]  /*f5ac0*/  IMAD.MOV.U32 R7, RZ, RZ, c[0x0][0x18c] ;  /* 0x00006300ff077624 */ /* 0x000fc800078e00ff */
[----:B------:R-:W-:Y:S02]  /*f5ad0*/  IMAD.SHL.U32 R7, R7, 0x100, RZ ;  /* 0x0000010007077824 */ /* 0x000fe400078e00ff */
[----:B----4-:R-:W-:Y:S02]  /*f5ae0*/  IMAD.X R16, R16, 0x1, R0, P3 ;  /* 0x0000000110107824 */ /* 0x010fe400018e0600 */
[----:B------:R-:W-:Y:S01]  /*f5af0*/  IMAD.SHL.U32 R7, R7, 0x2, RZ ;  /* 0x0000000207077824 */ /* 0x000fe200078e00ff */
[-C--:B------:R-:W-:Y:S02]  /*f5b00*/  IADD3 R8, P3, R8, R9.reuse, RZ ;  /* 0x0000000908087210 */ /* 0x080fe40007f7e0ff */
[----:B--2---:R-:W-:-:S05]  /*f5b10*/  IADD3 R2, P4, R2, R9, RZ ;  /* 0x0000000902027210 */ /* 0x004fca0007f9e0ff */
[----:B------:R0:W-:Y:S04]  /*f5b20*/  STL [R1+0x37ec], R2 ;  /* 0x0037ec0201007387 */ /* 0x0001e80000100800 */
[----:B0-----:R-:W2:Y:S01]  /*f5b30*/  LDL.LU R2, [R1+0x4314] ;  /* 0x0043140001027983 */ /* 0x001ea20000300800 */
[--C-:B------:R-:W-:Y:S01]  /*f5b40*/  IMAD.X R4, R4, 0x1, R0.reuse, P2 ;  /* 0x0000000104047824 */ /* 0x100fe200010e0600 */
[-C--:B------:R-:W-:Y:S01]  /*f5b50*/  IADD3 R10, P2, R10, R7.reuse, RZ ;  /* 0x000000070a0a7210 */ /* 0x080fe20007f5e0ff */
        /* <DEDUP_REMOVED lines=19> */
[-C--:B------:R-:W-:Y:S01]  /*f5c90*/  IADD3 R29, P4, R29, R7.reuse, RZ ;  /* 0x000000071d1d7210 */ /* 0x080fe20007f9e0ff */
[----:B------:R-:W-:Y:S02]  /*f5ca0*/  STL [R1+0x37c0], R26 ;  /* 0x0037c01a01007387 */ /* 0x000fe40000100800 */
[----:B---3--:R-:W-:Y:S01]  /*f5cb0*/  IMAD.X R13, R13, 0x1, R0, P3 ;  /* 0x000000010d0d7824 */ /* 0x008fe200018e0600 */
[----:B------:R-:W-:Y:S01]  /*f5cc0*/  STL [R1+0x39c8], R27 ;  /* 0x0039c81b01007387 */ /* 0x000fe20000100800 */
[-C--:B------:R-:W-:Y:S01]  /*f5cd0*/  IADD3 R5, P3, R5, R7.reuse, RZ ;  /* 0x0000000705057210 */ /* 0x080fe20007f7e0ff */
[----:B------:R-:W-:Y:S02]  /*f5ce0*/  STL [R1+0x4230], R0 ;  /* 0x0042300001007387 */ /* 0x000fe40000100800 */
[----:B------:R-:W-:Y:S01]  /*f5cf0*/  STL [R1+0x37d8], R28 ;  /* 0x0037d81c01007387 */ /* 0x000fe20000100800 */
[----:B------:R-:W-:Y:S01]  /*f5d00*/  STL [R1+0x39c0], R29 ;  /* 0x0039c01d01007387 */ /* 0x000fe20000100800 */
[----:B------:R-:W-:Y:S02]  /*f5d10*/  STL [R1+0x37e8], R13 ;  /* 0x0037e80d01007387 */ /* 0x000fe40000100800 */
[----:B------:R-:W-:Y:S02]  /*f5d20*/  STL [R1+0x39b8], R5 ;  /* 0x0039b80501007387 */ /* 0x000fe40000100800 */
[--C-:B--2---:R-:W-:Y:S01]  /*f5d30*/  IMAD.X R12, R12, 0x1, R2.reuse, P2 ;  /* 0x000000010c0c7824 */ /* 0x104fe200010e0602 */
[-C--:B------:R-:W-:Y:S01]  /*f5d40*/  IADD3 R6, P2, R6, R7.reuse, RZ ;  /* 0x0000000706067210 */ /* 0x080fe20007f5e0ff */
[--C-:B------:R-:W-:Y:S01]  /*f5d50*/  IMAD.X R3, R3, 0x1, R2.reuse, P6 ;  /* 0x0000000103037824 */ /* 0x100fe200030e0602 */
[-C--:B------:R-:W-:Y:S01]  /*f5d60*/  IADD3 R17, P6, R17, R7.reuse, RZ ;  /* 0x0000000711117210 */ /* 0x080fe20007fde0ff */
        /* <DEDUP_REMOVED lines=821> */
[----:B------:R-:W3:Y:S02]  /*f90c0*/  LDL.LU R0, [R1+0x3c3c] ;  /* 0x003c3c0001007983 */ /* 0x000ee40000300800 */
[----:B------:R-:W-:Y:S01]  /*f90d0*/  IMAD.X R15, R15, 0x1, R2, P5 ;  /* 0x000000010f0f7824 */ /* 0x000fe200028e0602 */
[----:B---3--:R0:W-:Y:S04]  /*f90e0*/  STL [R1+0x4288], R0 ;  /* 0x0042880001007387 */ /* 0x0081e80000100800 */
[----:B------:R-:W-:Y:S01]  /*f90f0*/  STL [R1+0x3be8], R15 ;  /* 0x003be80f01007387 */ /* 0x000fe20000100800 */
        /* <DEDUP_REMOVED lines=95> */
[----:B------:R-:W3:Y:S01]  /*f96f0*/  LDL.LU R0, [R1+0x3c78] ;  /* 0x003c780001007983 */ /* 0x000ee20000300800 */
[----:B------:R-:W-:Y:S01]  /*f9700*/  IADD3 R14, P1, R14, R7, RZ ;  /* 0x000000070e0e7210 */ /* 0x000fe20007f3e0ff */
[----:B---3--:R0:W-:Y:S04]  /*f9710*/  STL [R1+0x427c], R0 ;  /* 0x00427c0001007387 */ /* 0x0081e80000100800 */
        /* <DEDUP_REMOVED lines=183> */
[----:B------:R0:W-:Y:S01]  /*fa290*/  STL [R1+0x3d40], R15 ;  /* 0x003d400f01007387 */ /* 0x0001e20000100800 */
[----:B------:R-:W-:Y:S04]  /*fa2a0*/  STL [R1+0x3d38], R5 ;  /* 0x003d380501007387 */ /* 0x000fe80000100800 */
[----:B0-----:R-:W2:Y:S01]  /*fa2b0*/  LDL.LU R15, [R1+0x3d60] ;  /* 0x003d6000010f7983 */ /* 0x001ea20000300800 */
[----:B------:R-:W-:Y:S02]  /*fa2c0*/  STL [R1+0x3d7c], R12 ;  /* 0x003d7c0c01007387 */ /* 0x000fe40000100800 */
[----:B------:R-:W-:Y:S02]  /*fa2d0*/  STL [R1+0x3d84], R6 ;  /* 0x003d840601007387 */ /* 0x000fe40000100800 */
[----:B------:R-:W-:Y:S01]  /*fa2e0*/  STL [R1+0x3d48], R3 ;  /* 0x003d480301007387 */ /* 0x000fe20000100800 */
[----:B------:R-:W-:Y:S01]  /*fa2f0*/  STL [R1+0x3d8c], R17 ;  /* 0x003d8c1101007387 */ /* 0x000fe20000100800 */
        /* <DEDUP_REMOVED lines=181> */
[----:B------:R-:W-:Y:S02]  /*fae50*/  STL [R1+0x3e4c], R22 ;  /* 0x003e4c1601007387 */ /* 0x000fe40000100800 */
[----:B------:R-:W-:Y:S02]  /*fae60*/  STL [R1+0x3e10], R23 ;  /* 0x003e101701007387 */ /* 0x000fe40000100800 */
[----:B------:R-:W-:Y:S01]  /*fae70*/  STL [R1+0x3e54], R24 ;  /* 0x003e541801007387 */ /* 0x000fe20000100800 */
[-C--:B------:R-:W-:Y:S01]  /*fae80*/  IADD3 R27, P1, R27, R7.reuse, RZ ;  /* 0x000000071b1b7210 */ /* 0x080fe20007f3e0ff */
        /* <DEDUP_REMOVED lines=272> */
[----:B------:R0:W-:Y:S04]  /*fbf90*/  STL [R1+0x3f60], R0 ;  /* 0x003f600001007387 */ /* 0x0001e80000100800 */
[----:B0-----:R0:W5:Y:S01]  /*fbfa0*/  LDL.LU R0, [R1+0x4230] ;  /* 0x0042300001007983 */ /* 0x0011620000300800 */
[----:B------:R1:W-:Y:S03]  /*fbfb0*/  STL [R1+0x3fa4], R16 ;  /* 0x003fa41001007387 */ /* 0x0003e60000100800 */
[----:B-1----:R-:W2:Y:S01]  /*fbfc0*/  LDL.LU R16, [R1+0x422c] ;  /* 0x00422c0001107983 */ /* 0x002ea20000300800 */
[----:B------:R1:W-:Y:S03]  /*fbfd0*/  STL [R1+0x3f68], R6 ;  /* 0x003f680601007387 */ /* 0x0003e60000100800 */
[----:B-1----:R-:W3:Y:S01]  /*fbfe0*/  LDL.LU R6, [R1+0x4228] ;  /* 0x0042280001067983 */ /* 0x002ee20000300800 */
[----:B------:R1:W-:Y:S03]  /*fbff0*/  STL [R1+0x3fac], R12 ;  /* 0x003fac0c01007387 */ /* 0x0003e60000100800 */
[----:B-1----:R-:W4:Y:S01]  /*fc000*/  LDL.LU R12, [R1+0x4224] ;  /* 0x00422400010c7983 */ /* 0x002f220000300800 */
[----:B------:R1:W-:Y:S03]  /*fc010*/  STL [R1+0x3f70], R4 ;  /* 0x003f700401007387 */ /* 0x0003e60000100800 */
[----:B-1----:R-:W2:Y:S01]  /*fc020*/  LDL R4, [R1+0x3ff0] ;  /* 0x003ff00001047983 */ /* 0x002ea20000100800 */
[----:B------:R1:W-:Y:S03]  /*fc030*/  STL [R1+0x3fb4], R5 ;  /* 0x003fb40501007387 */ /* 0x0003e60000100800 */
[----:B-1----:R-:W3:Y:S01]  /*fc040*/  LDL.LU R5, [R1+0x4220] ;  /* 0x0042200001057983 */ /* 0x002ee20000300800 */
[----:B------:R1:W-:Y:S03]  /*fc050*/  STL [R1+0x3f78], R13 ;  /* 0x003f780d01007387 */ /* 0x0003e60000100800 */
[----:B-1----:R-:W3:Y:S01]  /*fc060*/  LDL.LU R13, [R1+0x421c] ;  /* 0x00421c00010d7983 */ /* 0x002ee20000300800 */
[----:B------:R1:W-:Y:S02]  /*fc070*/  STL [R1+0x3fbc], R29 ;  /* 0x003fbc1d01007387 */ /* 0x0003e40000100800 */
[--C-:B------:R-:W-:Y:S01]  /*fc080*/  IMAD.X R26, R26, 0x1, R2.reuse, P3 ;  /* 0x000000011a1a7824 */ /* 0x100fe200018e0602 */
[-C--:B------:R-:W-:Y:S01]  /*fc090*/  IADD3 R25, P3, R25, R7.reuse, RZ ;  /* 0x0000000719197210 */ /* 0x080fe20007f7e0ff */
[--C-:B------:R-:W-:Y:S01]  /*fc0a0*/  IMAD.X R24, R24, 0x1, R2.reuse, P2 ;  /* 0x0000000118187824 */ /* 0x100fe200010e0602 */
[-C--:B------:R-:W-:Y:S01]  /*fc0b0*/  IADD3 R23, P2, R23, R7.reuse, RZ ;  /* 0x0000000717177210 */ /* 0x080fe20007f5e0ff */
[----:B-1----:R0:W5:Y:S01]  /*fc0c0*/  LDL.LU R29, [R1+0x4218] ;  /* 0x00421800011d7983 */ /* 0x0021620000300800 */
[----:B------:R1:W-:Y:S02]  /*fc0d0*/  STL [R1+0x3f80], R28 ;  /* 0x003f801c01007387 */ /* 0x0003e40000100800 */
[--C-:B------:R-:W-:Y:S01]  /*fc0e0*/  IMAD.X R22, R22, 0x1, R2.reuse, P6 ;  /* 0x0000000116167824 */ /* 0x100fe200030e0602 */
[-C--:B------:R-:W-:Y:S01]  /*fc0f0*/  IADD3 R21, P6, R21, R7.reuse, RZ ;  /* 0x0000000715157210 */ /* 0x080fe20007fde0ff */
[----:B-1----:R0:W5:Y:S01]  /*fc100*/  LDL.LU R28, [R1+0x4214] ;  /* 0x00421400011c7983 */ /* 0x0021620000300800 */
[----:B------:R1:W-:Y:S02]  /*fc110*/  STL [R1+0x3fc4], R27 ;  /* 0x003fc41b01007387 */ /* 0x0003e40000100800 */
[----:B------:R-:W-:Y:S01]  /*fc120*/  IMAD.X R20, R20, 0x1, R2, P5 ;  /* 0x0000000114147824 */ /* 0x000fe200028e0602 */
[----:B-1----:R0:W5:Y:S01]  /*fc130*/  LDL.LU R27, [R1+0x4210] ;  /* 0x00421000011b7983 */ /* 0x0021620000300800 */
[----:B------:R1:W-:Y:S01]  /*fc140*/  STL [R1+0x3f88], R26 ;  /* 0x003f881a01007387 */ /* 0x0003e20000100800 */
[----:B------:R-:W-:-:S02]  /*fc150*/  IADD3 R10, P5, R10, R7, RZ ;  /* 0x000000070a0a7210 */ /* 0x000fc40007fbe0ff */
[----:B-1----:R0:W5:Y:S01]  /*fc160*/  LDL.LU R26, [R1+0x420c] ;  /* 0x00420c00011a7983 */ /* 0x0021620000300800 */
[----:B------:R1:W-:Y:S02]  /*fc170*/  STL [R1+0x3fcc], R25 ;  /* 0x003fcc1901007387 */ /* 0x0003e40000100800 */
[--C-:B------:R-:W-:Y:S01]  /*fc180*/  IMAD.X R3, R3, 0x1, R2.reuse, P1 ;  /* 0x0000000103037824 */ /* 0x100fe200008e0602 */
[----:B-1----:R0:W5:Y:S01]  /*fc190*/  LDL.LU R25, [R1+0x4208] ;  /* 0x0042080001197983 */ /* 0x0021620000300800 */
[----:B------:R1:W-:Y:S01]  /*fc1a0*/  STL [R1+0x3f90], R24 ;  /* 0x003f901801007387 */ /* 0x0003e20000100800 */
[----:B------:R-:W-:Y:S01]  /*fc1b0*/  IADD3 R9, P1, R9, R7, RZ ;  /* 0x0000000709097210 */ /* 0x000fe20007f3e0ff */
[--C-:B------:R-:W-:Y:S01]  /*fc1c0*/  IMAD.X R8, R8, 0x1, R2.reuse, P0 ;  /* 0x0000000108087824 */ /* 0x100fe200000e0602 */
[----:B-1----:R0:W5:Y:S01]  /*fc1d0*/  LDL.LU R24, [R1+0x4204] ;  /* 0x0042040001187983 */ /* 0x0021620000300800 */
[----:B------:R1:W-:Y:S02]  /*fc1e0*/  STL [R1+0x3fd4], R23 ;  /* 0x003fd41701007387 */ /* 0x0003e40000100800 */
[----:B------:R-:W-:-:S02]  /*fc1f0*/  IMAD.X R17, R17, 0x1, R2, P4 ;  /* 0x0000000111117824 */ /* 0x000fc400020e0602 */
[--C-:B------:R-:W-:Y:S01]  /*fc200*/  IMAD.X R18, R18, 0x1, R2.reuse, P3 ;  /* 0x0000000112127824 */ /* 0x100fe200018e0602 */
[----:B-1----:R0:W5:Y:S01]  /*fc210*/  LDL.LU R23, [R1+0x4200] ;  /* 0x0042000001177983 */ /* 0x0021620000300800 */
[----:B------:R1:W-:Y:S02]  /*fc220*/  STL [R1+0x3f98], R22 ;  /* 0x003f981601007387 */ /* 0x0003e40000100800 */
[--C-:B------:R-:W-:Y:S02]  /*fc230*/  IMAD.X R19, R19, 0x1, R2.reuse, P2 ;  /* 0x0000000113137824 */ /* 0x100fe400010e0602 */
[--C-:B------:R-:W-:Y:S01]  /*fc240*/  IMAD.X R11, R11, 0x1, R2.reuse, P6 ;  /* 0x000000010b0b7824 */ /* 0x100fe200030e0602 */
[----:B-1----:R0:W5:Y:S01]  /*fc250*/  LDL.LU R22, [R1+0x41fc] ;  /* 0x0041fc0001167983 */ /* 0x0021620000300800 */
[----:B------:R1:W-:Y:S02]  /*fc260*/  STL [R1+0x3fdc], R21 ;  /* 0x003fdc1501007387 */ /* 0x0003e40000100800 */
[--C-:B------:R-:W-:Y:S01]  /*fc270*/  IMAD.X R14, R14, 0x1, R2.reuse, P5 ;  /* 0x000000010e0e7824 */ /* 0x100fe200028e0602 */
[----:B-1----:R0:W5:Y:S01]  /*fc280*/  LDL.LU R21, [R1+0x41f8] ;  /* 0x0041f80001157983 */ /* 0x0021620000300800 */
[----:B------:R1:W-:Y:S02]  /*fc290*/  STL [R1+0x3fa0], R20 ;  /* 0x003fa01401007387 */ /* 0x0003e40000100800 */
[----:B------:R-:W-:Y:S01]  /*fc2a0*/  IMAD.X R15, R15, 0x1, R2, P1 ;  /* 0x000000010f0f7824 */ /* 0x000fe200008e0602 */
        /* <DEDUP_REMOVED lines=8> */
[----:B------:R0:W-:Y:S01]  /*fc330*/  STL [R1+0x3fc8], R19 ;  /* 0x003fc81301007387 */ /* 0x0001e20000100800 */
[----:B-1----:R-:W1:Y:S01]  /*fc340*/  S2R R3, SR_TID.X ;  /* 0x0000000000037919 */ /* 0x002e620000002100 */
[----:B------:R0:W-:Y:S02]  /*fc350*/  STL [R1+0x3fd0], R11 ;  /* 0x003fd00b01007387 */ /* 0x0001e40000100800 */
[----:B------:R0:W-:Y:S01]  /*fc360*/  STL [R1+0x3fd8], R14 ;  /* 0x003fd80e01007387 */ /* 0x0001e20000100800 */
[----:B-1----:R-:W-:-:S05]  /*fc370*/  LOP3.LUT R3, R3, 0x7f, RZ, 0xc0, !PT ;  /* 0x0000007f03037812 */ /* 0x002fca00078ec0ff */
[----:B------:R-:W-:Y:S02]  /*fc380*/  IMAD.SHL.U32 R3, R3, 0x2, RZ ;  /* 0x0000000203037824 */ /* 0x000fe400078e00ff */
[----:B----4-:R-:W-:Y:S01]  /*fc390*/  IMAD.MOV.U32 R7, RZ, RZ, R12 ;  /* 0x000000ffff077224 */ /* 0x010fe200078e000c */
[----:B--2---:R-:W-:Y:S01]  /*fc3a0*/  ISETP.NE.U32.AND P0, PT, R16, R4, PT ;  /* 0x000000041000720c */ /* 0x004fe20003f05070 */
[----:B---3--:R-:W-:Y:S02]  /*fc3b0*/  IMAD.MOV.U32 R4, RZ, RZ, R5 ;  /* 0x000000ffff047224 */ /* 0x008fe400078e0005 */
[----:B------:R-:W-:-:S05]  /*fc3c0*/  IMAD.MOV.U32 R5, RZ, RZ, R13 ;  /* 0x000000ffff057224 */ /* 0x000fca00078e000d */
[----:B------:R0:W-:Y:S01]  /*fc3d0*/  STL.64 [R1+0xa10], R4 ;  /* 0x000a100401007387 */ /* 0x0001e20000100a00 */
[----:B------:R0:W-:Y:S02]  /*fc3e0*/  STL [R1+0x3fe0], R15 ;  /* 0x003fe00f01007387 */ /* 0x0001e40000100800 */
[----:B------:R0:W-:Y:S02]  /*fc3f0*/  STL.64 [R1+0xa18], R6 ;  /* 0x000a180601007387 */ /* 0x0001e40000100a00 */
[----:B------:R-:W-:Y:S01]  /*fc400*/  @!P0 CALL.REL.NOINC `(.L_x_1) ;  /* 0x0000001000008944 */ /* 0x000fe20003c00000 */
[----:B------:R-:W-:Y:S05]  /*fc410*/  BRA `(.L_x_2) ;  /* 0xfff285c000007947 */ /* 0x000fea000383ffff */
.L_x_1:
[----:B------:R-:W2:Y:S01]  /*fc420*/  LDL.LU R2, [R1+0x89c] ;  /* 0x00089c0001027983 */ /* 0x000ea20000300800 */
[----:B-----5:R-:W-:-:S03]  /*fc430*/  IMAD.MOV.U32 R0, RZ, RZ, R10 ;  /* 0x000000ffff007224 */ /* 0x020fc600078e000a */
[----:B0-----:R-:W3:Y:S04]  /*fc440*/  LDL.LU R5, [R1+0x8ac] ;  /* 0x0008ac0001057983 */ /* 0x001ee80000300800 */
[----:B------:R-:W4:Y:S04]  /*fc450*/  LDL.LU R13, [R1+0x8bc] ;  /* 0x0008bc00010d7983 */ /* 0x000f280000300800 */
        /* <DEDUP_REMOVED lines=13> */
[----:B------:R-:W4:Y:S01]  /*fc530*/  LDL.LU R15, [R1+0x830] ;  /* 0x00083000010f7983 */ /* 0x000f220000300800 */
[----:B------:R-:W-:-:S03]  /*fc540*/  F2FP.PACK_AB R27, R0, R27 ;  /* 0x0000001b001b723e */ /* 0x000fc600000000ff */
[----:B------:R-:W-:Y:S04]  /*fc550*/  STL [R1+0x41f4], R28 ;  /* 0x0041f41c01007387 */ /* 0x000fe80000100800 */
[----:B------:R-:W-:Y:S04]  /*fc560*/  STL [R1+0x41f0], R29 ;  /* 0x0041f01d01007387 */ /* 0x000fe80000100800 */
[----:B------:R-:W-:Y:S01]  /*fc570*/  STL [R1+0x41f8], R27 ;  /* 0x0041f81b01007387 */ /* 0x000fe20000100800 */
[----:B--2---:R-:W-:Y:S02]  /*fc580*/  F2FP.PACK_AB R26, R2, R26 ;  /* 0x0000001a021a723e */ /* 0x004fe400000000ff */
[----:B---3--:R-:W-:-:S03]  /*fc590*/  F2FP.PACK_AB R25, R5, R25 ;  /* 0x000000190519723e */ /* 0x008fc600000000ff */
[----:B------:R-:W-:Y:S01]  /*fc5a0*/  STL [R1+0x41fc], R26 ;  /* 0x0041fc1a01007387 */ /* 0x000fe20000100800 */
[----:B----4-:R-:W-:-:S03]  /*fc5b0*/  F2FP.PACK_AB R24, R13, R24 ;  /* 0x000000180d18723e */ /* 0x010fc600000000ff */
[----:B------:R-:W-:Y:S01]  /*fc5c0*/  STL [R1+0x4200], R25 ;  /* 0x0042001901007387 */ /* 0x000fe20000100800 */
[----:B------:R-:W-:-:S03]  /*fc5d0*/  F2FP.PACK_AB R23, R6, R23 ;  /* 0x000000170617723e */ /* 0x000fc600000000ff */
        /* <DEDUP_REMOVED lines=14> */
[----:B------:R-:W-:Y:S04]  /*fc6c0*/  STL [R1+0x4220], R17 ;  /* 0x0042201101007387 */ /* 0x000fe80000100800 */
[----:B------:R-:W-:Y:S01]  /*fc6d0*/  STL [R1+0x4224], R16 ;  /* 0x0042241001007387 */ /* 0x000fe20000100800 */
[----:B------:R-:W-:-:S03]  /*fc6e0*/  F2FP.PACK_AB R15, R14, R15 ;  /* 0x0000000f0e0f723e */ /* 0x000fc600000000ff */
[----:B------:R-:W2:Y:S04]  /*fc6f0*/  LDL.LU R14, [R1+0x840] ;  /* 0x00084000010e7983 */ /* 0x000ea80000300800 */
[----:B------:R-:W3:Y:S04]  /*fc700*/  LDL.LU R13, [R1+0x850] ;  /* 0x00085000010d7983 */ /* 0x000ee80000300800 */
[----:B---3--:R0:W-:Y:S04]  /*fc710*/  STL [R1+0x462c], R13 ;  /* 0x00462c0d01007387 */ /* 0x0081e80000100800 */
[----:B0-----:R-:W2:Y:S04]  /*fc720*/  LDL.LU R13, [R1+0x844] ;  /* 0x00084400010d7983 */ /* 0x001ea80000300800 */
[----:B------:R-:W3:Y:S04]  /*fc730*/  LDL.LU R12, [R1+0x860] ;  /* 0x00086000010c7983 */ /* 0x000ee80000300800 */
[----:B---3--:R0:W-:Y:S04]  /*fc740*/  STL [R1+0x4628], R12 ;  /* 0x0046280c01007387 */ /* 0x0081e80000100800 */
[----:B0-----:R-:W3:Y:S04]  /*fc750*/  LDL.LU R12, [R1+0x854] ;  /* 0x00085400010c7983 */ /* 0x001ee80000300800 */
[----:B------:R-:W4:Y:S04]  /*fc760*/  LDL.LU R16, [R1+0x568] ;  /* 0x0005680001107983 */ /* 0x000f280000300800 */
[----:B----4-:R0:W-:Y:S04]  /*fc770*/  STL [R1+0x45d8], R16 ;  /* 0x0045d81001007387 */ /* 0x0101e80000100800 */
[----:B0-----:R-:W4:Y:S04]  /*fc780*/  LDL.LU R16, [R1+0x54c] ;  /* 0x00054c0001107983 */ /* 0x001f280000300800 */
        /* <DEDUP_REMOVED lines=20> */
[----:B------:R-:W2:Y:S04]  /*fc8d0*/  LDL.LU R17, [R1+0x534] ;  /* 0x0005340001117983 */ /* 0x000ea80000300800 */
[----:B--2---:R0:W-:Y:S04]  /*fc8e0*/  STL [R1+0x45e0], R17 ;  /* 0x0045e01101007387 */ /* 0x0041e80000100800 */
[----:B0-----:R-:W2:Y:S04]  /*fc8f0*/  LDL.LU R17, [R1+0x53c] ;  /* 0x00053c0001117983 */ /* 0x001ea80000300800 */
        /* <DEDUP_REMOVED lines=13> */
[----:B0-----:R-:W2:Y:S01]  /*fc9d0*/  LDL.LU R17, [R1+0x50c] ;  /* 0x00050c0001117983 */ /* 0x001ea20000300800 */
[----:B------:R-:W-:-:S03]  /*fc9e0*/  F2FP.PACK_AB R14, R13, R14 ;  /* 0x0000000e0d0e723e */ /* 0x000fc600000000ff */
[----:B--2---:R0:W-:Y:S04]  /*fc9f0*/  STL [R1+0x4620], R17 ;  /* 0x0046201101007387 */ /* 0x0041e80000100800 */
[----:B0-----:R-:W2:Y:S04]  /*fca00*/  LDL.LU R17, [R1+0x87c] ;  /* 0x00087c0001117983 */ /* 0x001ea80000300800 */
        /* <DEDUP_REMOVED lines=24> */
[----:B0-----:R-:W2:Y:S04]  /*fcb90*/  LDL.LU R15, [R1+0x56c] ;  /* 0x00056c00010f7983 */ /* 0x001ea80000300800 */
[----:B------:R-:W3:Y:S04]  /*fcba0*/  LDL.LU R13, [R1+0x462c] ;  /* 0x00462c00010d7983 */ /* 0x000ee80000300800 */
[----:B------:R0:W-:Y:S04]  /*fcbb0*/  STL [R1+0x422c], R14 ;  /* 0x00422c0e01007387 */ /* 0x0001e80000100800 */
[----:B0-----:R-:W2:Y:S01]  /*fcbc0*/  LDL.LU R14, [R1+0x558] ;  /* 0x00055800010e7983 */ /* 0x001ea20000300800 */
[----:B---3--:R-:W-:-:S03]  /*fcbd0*/  F2FP.PACK_AB R13, R12, R13 ;  /* 0x0000000d0c0d723e */ /* 0x008fc600000000ff */
[----:B------:R-:W4:Y:S04]  /*fcbe0*/  LDL.LU R12, [R1+0x4628] ;  /* 0x00462800010c7983 */ /* 0x000f280000300800 */
[----:B------:R0:W-:Y:S04]  /*fcbf0*/  STL [R1+0x4230], R13 ;  /* 0x0042300d01007387 */ /* 0x0001e80000100800 */
[----:B0-----:R-:W3:Y:S01]  /*fcc00*/  LDL.LU R13, [R1+0x55c] ;  /* 0x00055c00010d7983 */ /* 0x001ee20000300800 */
[----:B----4-:R-:W-:-:S03]  /*fcc10*/  F2FP.PACK_AB R12, R16, R12 ;  /* 0x0000000c100c723e */ /* 0x010fc600000000ff */
[----:B------:R-:W2:Y:S04]  /*fcc20*/  LDL.LU R16, [R1+0x4624] ;  /* 0x0046240001107983 */ /* 0x000ea80000300800 */
[----:B------:R0:W-:Y:S04]  /*fcc30*/  STL [R1+0x4234], R12 ;  /* 0x0042340c01007387 */ /* 0x0001e80000100800 */
[----:B0-----:R-:W4:Y:S01]  /*fcc40*/  LDL.LU R12, [R1+0x548] ;  /* 0x00054800010c7983 */ /* 0x001f220000300800 */
[----:B--2---:R-:W-:-:S03]  /*fcc50*/  F2FP.PACK_AB R16, R17, R16 ;  /* 0x000000101110723e */ /* 0x004fc600000000ff */
[----:B------:R-:W2:Y:S04]  /*fcc60*/  LDL.LU R17, [R1+0x4620] ;  /* 0x0046200001117983 */ /* 0x000ea80000300800 */
[----:B------:R0:W-:Y:S04]  /*fcc70*/  STL [R1+0x2ec], R16 ;  /* 0x0002ec1001007387 */ /* 0x0001e80000100800 */
[----:B0-----:R-:W2:Y:S02]  /*fcc80*/  LDL.LU R16, [R1+0x461c] ;  /* 0x00461c0001107983 */ /* 0x001ea40000300800 */
[----:B--2---:R-:W-:-:S02]  /*fcc90*/  F2FP.PACK_AB R16, R17, R16 ;  /* 0x000000101110723e */ /* 0x004fc400000000ff */
        /* <DEDUP_REMOVED lines=30> */
[----:B0-----:R-:W4:Y:S02]  /*fce80*/  LDL.LU R16, [R1+0x45dc] ;  /* 0x0045dc0001107983 */ /* 0x001f240000300800 */
[----:B----4-:R-:W-:-:S02]  /*fce90*/  F2FP.PACK_AB R12, R16, R12 ;  /* 0x0000000c100c723e */ /* 0x010fc400000000ff */
[----:B------:R-:W4:Y:S01]  /*fcea0*/  LDL.LU R16, [R1+0x45d8] ;  /* 0x0045d80001107983 */ /* 0x000f220000300800 */
[----:B---3--:R-:W-:-:S03]  /*fceb0*/  F2FP.PACK_AB R13, R13, R14 ;  /* 0x0000000e0d0d723e */ /* 0x008fc600000000ff */
[----:B------:R-:W-:Y:S01]  /*fcec0*/  STL [R1+0x308], R12 ;  /* 0x0003080c01007387 */ /* 0x000fe20000100800 */
[----:B--2---:R-:W-:-:S03]  /*fced0*/  F2FP.PACK_AB R14, R17, R18 ;  /* 0x00000012110e723e */ /* 0x004fc600000000ff */
[----:B------:R0:W-:Y:S01]  /*fcee0*/  STL [R1+0x304], R13 ;  /* 0x0003040d01007387 */ /* 0x0001e20000100800 */
[----:B------:R-:W-:Y:S02]  /*fcef0*/  F2FP.PACK_AB R3, R28, R3 ;  /* 0x000000031c03723e */ /* 0x000fe400000000ff */
[----:B0-----:R-:W-:Y:S02]  /*fcf00*/  F2FP.PACK_AB R13, R19, R20 ;  /* 0x00000014130d723e */ /* 0x001fe400000000ff */
[----:B------:R-:W-:Y:S02]  /*fcf10*/  F2FP.PACK_AB R2, R0, R2 ;  /* 0x000000020002723e */ /* 0x000fe400000000ff */
[----:B------:R-:W-:Y:S02]  /*fcf20*/  F2FP.PACK_AB R0, R5, R6 ;  /* 0x000000060500723e */ /* 0x000fe400000000ff */
[----:B----4-:R-:W-:-:S05]  /*fcf30*/  F2FP.PACK_AB R12, R15, R16 ;  /* 0x000000100f0c723e */ /* 0x010fca00000000ff */
[----:B------:R0:W-:Y:S04]  /*fcf40*/  STL [R1+0x300], R12 ;  /* 0x0003000c01007387 */ /* 0x0001e80000100800 */
[----:B------:R1:W-:Y:S01]  /*fcf50*/  STL [R1+0x31c], R14 ;  /* 0x00031c0e01007387 */ /* 0x0003e20000100800 */
[----:B0-----:R-:W-:-:S03]  /*fcf60*/  F2FP.PACK_AB R12, R21, R22 ;  /* 0x00000016150c723e */ /* 0x001fc600000000ff */
[----:B------:R0:W-:Y:S01]  /*fcf70*/  STL [R1+0x318], R13 ;  /* 0x0003180d01007387 */ /* 0x0001e20000100800 */
[----:B-1----:R-:W-:-:S03]  /*fcf80*/  F2FP.PACK_AB R14, R23, R24 ;  /* 0x00000018170e723e */ /* 0x002fc600000000ff */
[----:B------:R1:W-:Y:S01]  /*fcf90*/  STL [R1+0x314], R12 ;  /* 0x0003140c01007387 */ /* 0x0003e20000100800 */
[----:B0-----:R-:W-:-:S03]  /*fcfa0*/  F2FP.PACK_AB R13, R25, R26 ;  /* 0x0000001a190d723e */ /* 0x001fc600000000ff */
[----:B------:R-:W-:Y:S01]  /*fcfb0*/  STL [R1+0x310], R14 ;  /* 0x0003100e01007387 */ /* 0x000fe20000100800 */
[----:B-1----:R-:W-:-:S03]  /*fcfc0*/  F2FP.PACK_AB R12, R27, R29 ;  /* 0x0000001d1b0c723e */ /* 0x002fc600000000ff */
[----:B------:R-:W-:Y:S04]  /*fcfd0*/  STL [R1+0x32c], R13 ;  /* 0x00032c0d01007387 */ /* 0x000fe80000100800 */
[----:B------:R-:W-:Y:S04]  /*fcfe0*/  STL [R1+0x328], R12 ;  /* 0x0003280c01007387 */ /* 0x000fe80000100800 */
[----:B------:R0:W-:Y:S04]  /*fcff0*/  STL [R1+0x324], R3 ;  /* 0x0003240301007387 */ /* 0x0001e80000100800 */
[----:B------:R1:W-:Y:S01]  /*fd000*/  STL [R1+0x320], R2 ;  /* 0x0003200201007387 */ /* 0x0003e20000100800 */
[----:B0-----:R-:W-:-:S03]  /*fd010*/  F2FP.PACK_AB R3, R7, R9 ;  /* 0x000000090703723e */ /* 0x001fc600000000ff */
[----:B------:R0:W-:Y:S04]  /*fd020*/  STL [R1+0x33c], R0 ;  /* 0x00033c0001007387 */ /* 0x0001e80000100800 */
[----:B------:R-:W-:Y:S04]  /*fd030*/  STL [R1+0x338], R3 ;  /* 0x0003380301007387 */ /* 0x000fe80000100800 */
[----:B------:R-:W2:Y:S01]  /*fd040*/  LDL.LU R12, [R1+0x980] ;  /* 0x00098000010c7983 */ /* 0x000ea20000300800 */
[----:B-1----:R-:W-:Y:S02]  /*fd050*/  F2FP.PACK_AB R2, R8, R4 ;  /* 0x000000040802723e */ /* 0x002fe400000000ff */
[----:B0-----:R-:W-:-:S03]  /*fd060*/  F2FP.PACK_AB R0, R10, R11 ;  /* 0x0000000b0a00723e */ /* 0x001fc600000000ff */
        /* <DEDUP_REMOVED lines=30> */
[----:B------:R-:W3:Y:S04]  /*fd250*/  LDL.LU R13, [R1+0x994] ;  /* 0x00099400010d7983 */ /* 0x000ee80000300800 */
[----:B---3--:R0:W-:Y:S04]  /*fd260*/  STL [R1+0x4564], R13 ;  /* 0x0045640d01007387 */ /* 0x0081e80000100800 */
[----:B0-----:R-:W3:Y:S04]  /*fd270*/  LDL.LU R13, [R1+0x984] ;  /* 0x00098400010d7983 */ /* 0x001ee80000300800 */
        /* <DEDUP_REMOVED lines=27> */
[----:B0-----:R-:W2:Y:S04]  /*fd430*/  LDL.LU R13, [R1+0x92c] ;  /* 0x00092c00010d7983 */ /* 0x001ea80000300800 */
[----:B------:R-:W3:Y:S04]  /*fd440*/  LDL.LU R14, [R1+0x990] ;  /* 0x00099000010e7983 */ /* 0x000ee80000300800 */
[----:B------:R-:W4:Y:S04]  /*fd450*/  LDL.LU R15, [R1+0x9ac] ;  /* 0x0009ac00010f7983 */ /* 0x000f280000300800 */
        /* <DEDUP_REMOVED lines=83> */
[----:B------:R4:W-:Y:S02]  /*fd990*/  STL [R1+0x374], R12 ;  /* 0x0003740c01007387 */ /* 0x0009e40000100800 */
[----:B----4-:R-:W-:Y:S02]  /*fd9a0*/  F2FP.PACK_AB R12, R15, R16 ;  /* 0x000000100f0c723e */ /* 0x010fe400000000ff */
[----:B---3--:R-:W-:Y:S02]  /*fd9b0*/  F2FP.PACK_AB R11, R0, R11 ;  /* 0x0000000b000b723e */ /* 0x008fe400000000ff */
[----:B------:R-:W-:-:S02]  /*fd9c0*/  F2FP.PACK_AB R3, R28, R3 ;  /* 0x000000031c03723e */ /* 0x000fc400000000ff */
[----:B------:R-:W-:Y:S02]  /*fd9d0*/  F2FP.PACK_AB R10, R2, R10 ;  /* 0x0000000a020a723e */ /* 0x000fe400000000ff */
[----:B------:R-:W-:Y:S02]  /*fd9e0*/  F2FP.PACK_AB R9, R5, R9 ;  /* 0x000000090509723e */ /* 0x000fe400000000ff */
[----:B------:R-:W-:Y:S02]  /*fd9f0*/  F2FP.PACK_AB R8, R6, R8 ;  /* 0x000000080608723e */ /* 0x000fe400000000ff */
[----:B--2---:R-:W-:Y:S02]  /*fda00*/  F2FP.PACK_AB R13, R13, R14 ;  /* 0x0000000e0d0d723e */ /* 0x004fe400000000ff */
[----:B------:R-:W-:-:S03]  /*fda10*/  F2FP.PACK_AB R14, R17, R18 ;  /* 0x00000012110e723e */ /* 0x000fc600000000ff */
[----:B------:R0:W-:Y:S04]  /*fda20*/  STL [R1+0x370], R13 ;  /* 0x0003700d01007387 */ /* 0x0001e80000100800 */
[----:B------:R1:W-:Y:S01]  /*fda30*/  STL [R1+0x38c], R12 ;  /* 0x00038c0c01007387 */ /* 0x0003e20000100800 */
[----:B0-----:R-:W-:-:S03]  /*fda40*/  F2FP.PACK_AB R13, R19, R20 ;  /* 0x00000014130d723e */ /* 0x001fc600000000ff */
[----:B------:R0:W-:Y:S01]  /*fda50*/  STL [R1+0x388], R14 ;  /* 0x0003880e01007387 */ /* 0x0001e20000100800 */
[----:B-1----:R-:W-:-:S03]  /*fda60*/  F2FP.PACK_AB R12, R21, R22 ;  /* 0x00000016150c723e */ /* 0x002fc600000000ff */
[----:B------:R1:W-:Y:S04]  /*fda70*/  STL [R1+0x384], R13 ;  /* 0x0003840d01007387 */ /* 0x0003e80000100800 */
[----:B------:R2:W-:Y:S01]  /*fda80*/  STL [R1+0x380], R12 ;  /* 0x0003800c01007387 */ /* 0x0005e20000100800 */
[----:B0-----:R-:W-:Y:S02]  /*fda90*/  F2FP.PACK_AB R14, R23, R24 ;  /* 0x00000018170e723e */ /* 0x001fe400000000ff */
[----:B-1----:R-:W-:-:S03]  /*fdaa0*/  F2FP.PACK_AB R13, R25, R26 ;  /* 0x0000001a190d723e */ /* 0x002fc600000000ff */
[----:B------:R-:W-:Y:S01]  /*fdab0*/  STL [R1+0x39c], R14 ;  /* 0x00039c0e01007387 */ /* 0x000fe20000100800 */
[----:B--2---:R-:W-:-:S03]  /*fdac0*/  F2FP.PACK_AB R12, R27, R29 ;  /* 0x0000001d1b0c723e */ /* 0x004fc600000000ff */
[----:B------:R-:W-:Y:S04]  /*fdad0*/  STL [R1+0x398], R13 ;  /* 0x0003980d01007387 */ /* 0x000fe80000100800 */
[----:B------:R-:W-:Y:S04]  /*fdae0*/  STL [R1+0x394], R12 ;  /* 0x0003940c01007387 */ /* 0x000fe80000100800 */
[----:B------:R-:W-:Y:S04]  /*fdaf0*/  STL [R1+0x4238], R11 ;  /* 0x0042380b01007387 */ /* 0x000fe80000100800 */
[----:B------:R-:W-:Y:S04]  /*fdb00*/  STL [R1+0x390], R3 ;  /* 0x0003900301007387 */ /* 0x000fe80000100800 */
[----:B------:R-:W-:Y:S04]  /*fdb10*/  STL [R1+0x423c], R10 ;  /* 0x00423c0a01007387 */ /* 0x000fe80000100800 */
[----:B------:R-:W-:Y:S04]  /*fdb20*/  STL [R1+0x4240], R9 ;  /* 0x0042400901007387 */ /* 0x000fe80000100800 */
[----:B------:R-:W-:Y:S04]  /*fdb30*/  STL [R1+0x4244], R8 ;  /* 0x0042440801007387 */ /* 0x000fe80000100800 */
[----:B------:R-:W2:Y:S04]  /*fdb40*/  LDL.LU R6, [R1+0x8d0] ;  /* 0x0008d00001067983 */ /* 0x000ea80000300800 */
[----:B------:R-:W3:Y:S01]  /*fdb50*/  LDL.LU R5, [R1+0x8e0] ;  /* 0x0008e00001057983 */ /* 0x000ee20000300800 */
[----:B------:R-:W-:-:S03]  /*fdb60*/  F2FP.PACK_AB R7, R7, R4 ;  /* 0x000000040707723e */ /* 0x000fc600000000ff */
        /* <DEDUP_REMOVED lines=98> */
[----:B------:R0:W-:Y:S04]  /*fe190*/  STL [R1], R8 ;  /* 0x0000000801007387 */ /* 0x0001e80000100800 */
        /* <DEDUP_REMOVED lines=24> */
[----:B------:R2:W-:Y:S04]  /*fe320*/  STL [R1+0x28], R4 ;  /* 0x0000280401007387 */ /* 0x0005e80000100800 */
[----:B------:R0:W-:Y:S01]  /*fe330*/  STL [R1+0x24], R6 ;  /* 0x0000240601007387 */ /* 0x0001e20000100800 */
[----:B--2---:R-:W-:Y:S02]  /*fe340*/  F2FP.PACK_AB R4, R9, R10 ;  /* 0x0000000a0904723e */ /* 0x004fe400000000ff */
[----:B0-----:R-:W-:Y:S02]  /*fe350*/  F2FP.PACK_AB R6, R11, R12 ;  /* 0x0000000c0b06723e */ /* 0x001fe400000000ff */
[----:B----4-:R-:W-:-:S05]  /*fe360*/  F2FP.PACK_AB R5, R7, R8 ;  /* 0x000000080705723e */ /* 0x010fca00000000ff */
        /* <DEDUP_REMOVED lines=9> */
[----:B------:R0:W-:Y:S01]  /*fe400*/  STL [R1+0x4c], R6 ;  /* 0x00004c0601007387 */ /* 0x0001e20000100800 */
[----:B--2---:R-:W-:-:S03]  /*fe410*/  F2FP.PACK_AB R4, R21, R22 ;  /* 0x000000161504723e */ /* 0x004fc600000000ff */
[----:B------:R1:W-:Y:S04]  /*fe420*/  STL [R1+0x48], R5 ;  /* 0x0000480501007387 */ /* 0x0003e80000100800 */
[----:B------:R2:W-:Y:S01]  /*fe430*/  STL [R1+0x44], R4 ;  /* 0x0000440401007387 */ /* 0x0005e20000100800 */
[----:B0-----:R-:W-:Y:S02]  /*fe440*/  F2FP.PACK_AB R6, R23, R24 ;  /* 0x000000181706723e */ /* 0x001fe400000000ff */
[----:B-1----:R-:W-:-:S03]  /*fe450*/  F2FP.PACK_AB R5, R25, R26 ;  /* 0x0000001a1905723e */ /* 0x002fc600000000ff */
[----:B------:R-:W-:Y:S01]  /*fe460*/  STL [R1+0x40], R6 ;  /* 0x0000400601007387 */ /* 0x000fe20000100800 */
[----:B--2---:R-:W-:-:S03]  /*fe470*/  F2FP.PACK_AB R4, R27, R29 ;  /* 0x0000001d1b04723e */ /* 0x004fc600000000ff */
[----:B------:R-:W-:Y:S04]  /*fe480*/  STL [R1+0x5c], R5 ;  /* 0x00005c0501007387 */ /* 0x000fe80000100800 */
[----:B------:R0:W-:Y:S04]  /*fe490*/  STL [R1+0x58], R4 ;  /* 0x0000580401007387 */ /* 0x0001e80000100800 */
[----:B0-----:R-:W2:Y:S01]  /*fe4a0*/  LDL.LU R4, [R1+0xb98] ;  /* 0x000b980001047983 */ /* 0x001ea20000300800 */
[----:B------:R-:W-:Y:S02]  /*fe4b0*/  F2FP.PACK_AB R3, R28, R3 ;  /* 0x000000031c03723e */ /* 0x000fe400000000ff */
[----:B------:R-:W-:-:S03]  /*fe4c0*/  F2FP.PACK_AB R0, R0, R2 ;  /* 0x000000020000723e */ /* 0x000fc600000000ff */
        /* <DEDUP_REMOVED lines=171> */
[----:B---3--:R-:W-:Y:S02]  /*fef80*/  F2FP.PACK_AB R4, R9, R10 ;  /* 0x0000000a0904723e */ /* 0x008fe400000000ff */
[----:B--2---:R-:W-:Y:S02]  /*fef90*/  F2FP.PACK_AB R6, R5, R6 ;  /* 0x000000060506723e */ /* 0x004fe400000000ff */
[----:B----4-:R-:W-:-:S03]  /*fefa0*/  F2FP.PACK_AB R5, R7, R8 ;  /* 0x000000080705723e */ /* 0x010fc600000000ff */
[----:B------:R0:W-:Y:S04]  /*fefb0*/  STL [R1+0xa4], R6 ;  /* 0x0000a40601007387 */ /* 0x0001e80000100800 */
        /* <DEDUP_REMOVED lines=544> */
[----:B------:R-:W2:Y:S03]  /*1011c0*/  LDL.LU R5, [R1+0x4334] ;  /* 0x0043340001057983 */ /* 0x000ea60000300800 */
[----:B------:R0:W-:Y:S02]  /*1011d0*/  STL [R1+0x1f4], R4 ;  /* 0x0001f40401007387 */ /* 0x0001e40000100800 */
[----:B0-----:R-:W2:Y:S02]  /*1011e0*/  LDL.LU R4, [R1+0x4330] ;  /* 0x0043300001047983 */ /* 0x001ea40000300800 */
[----:B--2---:R-:W-:Y:S02]  /*1011f0*/  F2FP.PACK_AB R4, R5, R4 ;  /* 0x000000040504723e */ /* 0x004fe400000000ff */
[----:B------:R-:W2:Y:S03]  /*101200*/  LDL.LU R5, [R1+0x432c] ;  /* 0x00432c0001057983 */ /* 0x000ea60000300800 */
[----:B------:R0:W-:Y:S02]  /*101210*/  STL [R1+0x1f0], R4 ;  /* 0x0001f00401007387 */ /* 0x0001e40000100800 */
        /* <DEDUP_REMOVED lines=40> */
[----:B---3--:R-:W-:-:S02]  /*1014a0*/  F2FP.PACK_AB R4, R9, R10 ;  /* 0x0000000a0904723e */ /* 0x008fc400000000ff */
[----:B--2---:R-:W-:Y:S01]  /*1014b0*/  F2FP.PACK_AB R6, R5, R6 ;  /* 0x000000060506723e */ /* 0x004fe200000000ff */
[----:B----4-:R-:W-:-:S04]  /*1014c0*/  F2FP.PACK_AB R5, R7, R8 ;  /* 0x000000080705723e */ /* 0x010fc800000000ff */
[----:B------:R0:W-:Y:S01]  /*1014d0*/  STL [R1+0x224], R6 ;  /* 0x0002240601007387 */ /* 0x0001e20000100800 */
[----:B------:R1:W-:Y:S02]  /*1014e0*/  STL [R1+0x220], R5 ;  /* 0x0002200501007387 */ /* 0x0003e40000100800 */
[----:B------:R2:W-:Y:S01]  /*1014f0*/  STL [R1+0x23c], R4 ;  /* 0x00023c0401007387 */ /* 0x0005e20000100800 */
[----:B0-----:R-:W-:Y:S02]  /*101500*/  F2FP.PACK_AB R6, R11, R12 ;  /* 0x0000000c0b06723e */ /* 0x001fe400000000ff */
[----:B-1----:R-:W-:Y:S02]  /*101510*/  F2FP.PACK_AB R5, R13, R14 ;  /* 0x0000000e0d05723e */ /* 0x002fe400000000ff */
[----:B--2---:R-:W-:Y:S01]  /*101520*/  F2FP.PACK_AB R4, R15, R16 ;  /* 0x000000100f04723e */ /* 0x004fe200000000ff */
[----:B------:R0:W-:Y:S02]  /*101530*/  STL [R1+0x238], R6 ;  /* 0x0002380601007387 */ /* 0x0001e40000100800 */
[----:B------:R1:W-:Y:S02]  /*101540*/  STL [R1+0x234], R5 ;  /* 0x0002340501007387 */ /* 0x0003e40000100800 */
[----:B------:R2:W-:Y:S01]  /*101550*/  STL [R1+0x230], R4 ;  /* 0x0002300401007387 */ /* 0x0005e20000100800 */
[----:B0-----:R-:W-:-:S02]  /*101560*/  F2FP.PACK_AB R6, R17, R18 ;  /* 0x000000121106723e */ /* 0x001fc400000000ff */
[----:B-1----:R-:W-:Y:S02]  /*101570*/  F2FP.PACK_AB R5, R19, R20 ;  /* 0x000000141305723e */ /* 0x002fe400000000ff */
[----:B--2---:R-:W-:Y:S01]  /*101580*/  F2FP.PACK_AB R4, R21, R22 ;  /* 0x000000161504723e */ /* 0x004fe200000000ff */
[----:B------:R0:W-:Y:S02]  /*101590*/  STL [R1+0x24c], R6 ;  /* 0x00024c0601007387 */ /* 0x0001e40000100800 */
[----:B------:R1:W-:Y:S02]  /*1015a0*/  STL [R1+0x248], R5 ;  /* 0x0002480501007387 */ /* 0x0003e40000100800 */
[----:B------:R2:W-:Y:S01]  /*1015b0*/  STL [R1+0x244], R4 ;  /* 0x0002440401007387 */ /* 0x0005e20000100800 */
[----:B0-----:R-:W-:Y:S02]  /*1015c0*/  F2FP.PACK_AB R6, R23, R24 ;  /* 0x000000181706723e */ /* 0x001fe400000000ff */
[----:B-1----:R-:W-:-:S02]  /*1015d0*/  F2FP.PACK_AB R5, R25, R26 ;  /* 0x0000001a1905723e */ /* 0x002fc400000000ff */
[----:B--2---:R-:W-:Y:S01]  /*1015e0*/  F2FP.PACK_AB R4, R27, R29 ;  /* 0x0000001d1b04723e */ /* 0x004fe200000000ff */
[----:B------:R-:W-:Y:S02]  /*1015f0*/  STL [R1+0x240], R6 ;  /* 0x0002400601007387 */ /* 0x000fe40000100800 */
[----:B------:R-:W-:Y:S02]  /*101600*/  STL [R1+0x25c], R5 ;  /* 0x00025c0501007387 */ /* 0x000fe40000100800 */
[----:B------:R0:W-:Y:S02]  /*101610*/  STL [R1+0x258], R4 ;  /* 0x0002580401007387 */ /* 0x0001e40000100800 */
[----:B0-----:R-:W2:Y:S01]  /*101620*/  LDL.LU R4, [R1+0xf48] ;  /* 0x000f480001047983 */ /* 0x001ea20000300800 */
[----:B------:R-:W-:Y:S02]  /*101630*/  F2FP.PACK_AB R3, R28, R3 ;  /* 0x000000031c03723e */ /* 0x000fe400000000ff */
[----:B------:R-:W-:-:S03]  /*101640*/  F2FP.PACK_AB R0, R0, R2 ;  /* 0x000000020000723e */ /* 0x000fc600000000ff */
[----:B------:R-:W-:Y:S04]  /*101650*/  STL [R1+0x254], R3 ;  /* 0x0002540301007387 */ /* 0x000fe80000100800 */
[----:B--2---:R0:W-:Y:S01]  /*101660*/  STL [R1+0x425c], R4 ;  /* 0x00425c0401007387 */ /* 0x0041e20000100800 */
[----:B------:R-:W-:Y:S03]  /*101670*/  STL [R1+0x250], R0 ;  /* 0x0002500001007387 */ /* 0x000fe60000100800 */
        /* <DEDUP_REMOVED lines=31> */
[----:B------:R-:W3:Y:S03]  /*101870*/  LDL.LU R5, [R1+0xf5c] ;  /* 0x000f5c0001057983 */ /* 0x000ee60000300800 */
        /* <DEDUP_REMOVED lines=33> */
[----:B0-----:R-:W2:Y:S01]  /*101a90*/  LDL.LU R5, [R1+0xecc] ;  /* 0x000ecc0001057983 */ /* 0x001ea20000300800 */
[----:B------:R-:W3:Y:S02]  /*101aa0*/  LDL.LU R6, [R1+0xf58] ;  /* 0x000f580001067983 */ /* 0x000ee40000300800 */
[----:B------:R-:W4:Y:S02]  /*101ab0*/  LDL.LU R7, [R1+0xf6c] ;  /* 0x000f6c0001077983 */ /* 0x000f240000300800 */
[----:B------:R-:W4:Y:S01]  /*101ac0*/  LDL.LU R8, [R1+0xf68] ;  /* 0x000f680001087983 */ /* 0x000f220000300800 */
        /* <DEDUP_REMOVED lines=90> */
[----:B------:R0:W-:Y:S01]  /*102070*/  STL [R1+0x2ac], R4 ;  /* 0x0002ac0401007387 */ /* 0x0001e20000100800 */
[----:B----4-:R-:W-:Y:S02]  /*102080*/  F2FP.PACK_AB R8, R7, R8 ;  /* 0x000000080708723e */ /* 0x010fe400000000ff */
[----:B---3--:R-:W-:Y:S02]  /*102090*/  F2FP.PACK_AB R10, R9, R10 ;  /* 0x0000000a090a723e */ /* 0x008fe400000000ff */
[----:B------:R-:W-:Y:S01]  /*1020a0*/  F2FP.PACK_AB R12, R11, R12 ;  /* 0x0000000c0b0c723e */ /* 0x000fe200000000ff */
[----:B0-----:R0:W5:Y:S01]  /*1020b0*/  LDL.LU R4, [R1+0x4254] ;  /* 0x0042540001047983 */ /* 0x0011620000300800 */
[----:B------:R-:W-:-:S02]  /*1020c0*/  F2FP.PACK_AB R14, R13, R14 ;  /* 0x0000000e0d0e723e */ /* 0x000fc400000000ff */
[----:B------:R-:W-:Y:S02]  /*1020d0*/  F2FP.PACK_AB R16, R15, R16 ;  /* 0x000000100f10723e */ /* 0x000fe400000000ff */
[----:B------:R-:W-:Y:S02]  /*1020e0*/  F2FP.PACK_AB R18, R17, R18 ;  /* 0x000000121112723e */ /* 0x000fe400000000ff */
[----:B------:R-:W-:Y:S02]  /*1020f0*/  F2FP.PACK_AB R20, R19, R20 ;  /* 0x000000141314723e */ /* 0x000fe400000000ff */
[----:B------:R-:W-:Y:S02]  /*102100*/  F2FP.PACK_AB R22, R21, R22 ;  /* 0x000000161516723e */ /* 0x000fe400000000ff */
[----:B------:R-:W-:Y:S02]  /*102110*/  F2FP.PACK_AB R24, R23, R24 ;  /* 0x000000181718723e */ /* 0x000fe400000000ff */
[----:B------:R-:W-:-:S02]  /*102120*/  F2FP.PACK_AB R26, R25, R26 ;  /* 0x0000001a191a723e */ /* 0x000fc400000000ff */
[----:B------:R-:W-:Y:S02]  /*102130*/  F2FP.PACK_AB R28, R27, R28 ;  /* 0x0000001c1b1c723e */ /* 0x000fe400000000ff */
[----:B------:R-:W-:Y:S02]  /*102140*/  F2FP.PACK_AB R3, R29, R3 ;  /* 0x000000031d03723e */ /* 0x000fe400000000ff */
[----:B--2---:R-:W-:Y:S02]  /*102150*/  F2FP.PACK_AB R6, R5, R6 ;  /* 0x000000060506723e */ /* 0x004fe400000000ff */
[----:B------:R0:W5:Y:S03]  /*102160*/  LDL.LU R5, [R1+0x4250] ;  /* 0x0042500001057983 */ /* 0x0001660000300800 */
[----:B------:R1:W-:Y:S02]  /*102170*/  STL [R1+0x2a8], R6 ;  /* 0x0002a80601007387 */ /* 0x0003e40000100800 */
[----:B-1----:R0:W5:Y:S01]  /*102180*/  LDL.LU R6, [R1+0x424c] ;  /* 0x00424c0001067983 */ /* 0x0021620000300800 */
[----:B------:R0:W5:Y:S02]  /*102190*/  LDL.LU R7, [R1+0x4248] ;  /* 0x0042480001077983 */ /* 0x0001640000300800 */
        /* <DEDUP_REMOVED lines=31> */
[----:B-1----:R-:W2:Y:S01]  /*102390*/  LDL.LU R28, [R1+0x41f4] ;  /* 0x0041f400011c7983 */ /* 0x002ea20000300800 */
[----:B------:R-:W2:Y:S01]  /*1023a0*/  LDL.LU R29, [R1+0x41f0] ;  /* 0x0041f000011d7983 */ /* 0x000ea20000300800 */
[----:B------:R-:W-:Y:S01]  /*1023b0*/  F2FP.PACK_AB R2, R0, R2 ;  /* 0x000000020002723e */ /* 0x000fe200000000ff */
[----:B------:R0:W-:Y:S01]  /*1023c0*/  STL [R1+0x2d8], R3 ;  /* 0x0002d80301007387 */ /* 0x0001e20000100800 */
[----:B--2---:R-:W-:-:S05]  /*1023d0*/  F2FP.PACK_AB R0, R29, R28 ;  /* 0x0000001c1d00723e */ /* 0x004fca00000000ff */
[----:B------:R0:W-:Y:S01]  /*1023e0*/  STL [R1+0x2d0], R0 ;  /* 0x0002d00001007387 */ /* 0x0001e20000100800 */
[----:B------:R0:W-:Y:S02]  /*1023f0*/  STL [R1+0x2d4], R2 ;  /* 0x0002d40201007387 */ /* 0x0001e40000100800 */
.L_x_0:
[----:B0-----:R-:W2:Y:S04]  /*102400*/  LDL.LU R2, [R1+0x278] ;  /* 0x0002780001027983 */ /* 0x001ea80000300800 */
[----:B------:R-:W3:Y:S04]  /*102410*/  LDL.LU R0, [R1+0x27c] ;  /* 0x00027c0001007983 */ /* 0x000ee80000300800 */
[----:B------:R-:W4:Y:S04]  /*102420*/  LDL.LU R29, [R1+0x3ffc] ;  /* 0x003ffc00011d7983 */ /* 0x000f280000300800 */
[----:B------:R-:W2:Y:S04]  /*102430*/  LDL.LU R28, [R1+0x3ff8] ;  /* 0x003ff800011c7983 */ /* 0x000ea80000300800 */
[----:B------:R-:W3:Y:S04]  /*102440*/  LDL.LU R3, [R1+0x3ff4] ;  /* 0x003ff40001037983 */ /* 0x000ee80000300800 */
[----:B-----5:R-:W-:Y:S04]  /*102450*/  STL.64 [R1+0x4360], R6 ;  /* 0x0043600601007387 */ /* 0x020fe80000100a00 */
[----:B------:R-:W-:Y:S04]  /*102460*/  STL.64 [R1+0x4358], R4 ;  /* 0x0043580401007387 */ /* 0x000fe80000100a00 */
        /* <DEDUP_REMOVED lines=9> */
[----:B------:R0:W-:Y:S04]  /*102500*/  STL.64 [R1+0x42a8], R24 ;  /* 0x0042a81801007387 */ /* 0x0001e80000100a00 */
[----:B0-----:R-:W3:Y:S04]  /*102510*/  LDL.LU R24, [R1+0x2b0] ;  /* 0x0002b00001187983 */ /* 0x001ee80000300800 */
[----:B------:R-:W3:Y:S04]  /*102520*/  LDL.LU R25, [R1+0x2b4] ;  /* 0x0002b40001197983 */ /* 0x000ee80000300800 */
[----:B------:R-:W3:Y:S04]  /*102530*/  LDL.LU R26, [R1+0x2b8] ;  /* 0x0002b800011a7983 */ /* 0x000ee80000300800 */
[----:B------:R-:W3:Y:S04]  /*102540*/  LDL.LU R27, [R1+0x2bc] ;  /* 0x0002bc00011b7983 */ /* 0x000ee80000300800 */
[----:B------:R-:W-:Y:S01]  /*102550*/  BAR.SYNC.DEFER_BLOCKING 0x0 ;  /* 0x0000000000007b1d */ /* 0x000fe20000010000 */
[----:B----4-:R-:W-:-:S02]  /*102560*/  ISETP.GE.AND P4, PT, R29, c[0x0][0x17c], PT ;  /* 0x00005f001d007a0c */ /* 0x010fc40003f86270 */
[----:B--2---:R-:W-:Y:S02]  /*102570*/  ISETP.GE.AND P3, PT, R28, c[0x0][0x17c], PT ;  /* 0x00005f001c007a0c */ /* 0x004fe40003f66270 */
[----:B---3--:R-:W-:Y:S01]  /*102580*/  ISETP.GE.AND P2, PT, R3, c[0x0][0x17c], PT ;  /* 0x00005f0003007a0c */ /* 0x008fe20003f46270 */
[----:B------:R-:W-:Y:S04]  /*102590*/  STL.64 [R1+0x44c0], R26 ;  /* 0x0044c01a01007387 */ /* 0x000fe80000100a00 */
[----:B------:R0:W-:Y:S04]  /*1025a0*/  STL.64 [R1+0x44b8], R24 ;  /* 0x0044b81801007387 */ /* 0x0001e80000100a00 */
[----:B0-----:R-:W2:Y:S04]  /*1025b0*/  LDL.LU R24, [R1+0x2c0] ;  /* 0x0002c00001187983 */ /* 0x001ea80000300800 */
[----:B------:R-:W2:Y:S04]  /*1025c0*/  LDL.LU R25, [R1+0x2c4] ;  /* 0x0002c40001197983 */ /* 0x000ea80000300800 */
[----:B------:R-:W3:Y:S04]  /*1025d0*/  LDL.LU R26, [R1+0x2c8] ;  /* 0x0002c800011a7983 */ /* 0x000ee80000300800 */
[----:B------:R-:W3:Y:S01]  /*1025e0*/  LDL.LU R27, [R1+0x2cc] ;  /* 0x0002cc00011b7983 */ /* 0x000ee20000300800 */
[----:B------:R-:W-:-:S03]  /*1025f0*/  IMAD.MOV.U32 R29, RZ, RZ, R2 ;  /* 0x000000ffff1d7224 */ /* 0x000fc600078e0002 */
[----:B------:R-:W0:Y:S01]  /*102600*/  S2R R3, SR_TID.X ;  /* 0x0000000000037919 */ /* 0x000e220000002100 */
[----:B------:R-:W-:-:S03]  /*102610*/  IMAD.MOV.U32 R28, RZ, RZ, R0 ;  /* 0x000000ffff1c7224 */ /* 0x000fc600078e0000 */
[----:B------:R-:W1:Y:S04]  /*102620*/  S2R R0, SR_TID.X ;  /* 0x0000000000007919 */ /* 0x000e680000002100 */
[----:B---3--:R-:W-:Y:S04]  /*102630*/  STL.64 [R1+0x44d0], R26 ;  /* 0x0044d01a01007387 */ /* 0x008fe80000100a00 */
[----:B--2---:R2:W-:Y:S04]  /*102640*/  STL.64 [R1+0x44c8], R24 ;  /* 0x0044c81801007387 */ /* 0x0045e80000100a00 */
[----:B--2---:R-:W2:Y:S04]  /*102650*/  LDL.LU R24, [R1+0x2d0] ;  /* 0x0002d00001187983 */ /* 0x004ea80000300800 */
[----:B------:R-:W2:Y:S04]  /*102660*/  LDL.LU R25, [R1+0x2d4] ;  /* 0x0002d40001197983 */ /* 0x000ea80000300800 */
[----:B------:R-:W2:Y:S04]  /*102670*/  LDL.LU R26, [R1+0x2d8] ;  /* 0x0002d800011a7983 */ /* 0x000ea80000300800 */
[----:B------:R-:W2:Y:S04]  /*102680*/  LDL.LU R27, [R1+0x2dc] ;  /* 0x0002dc00011b7983 */ /* 0x000ea80000300800 */
[----:B------:R-:W3:Y:S04]  /*102690*/  LDL.LU R20, [R1+0x2a0] ;  /* 0x0002a00001147983 */ /* 0x000ee80000300800 */
[----:B------:R-:W3:Y:S04]  /*1026a0*/  LDL.LU R21, [R1+0x2a4] ;  /* 0x0002a40001157983 */ /* 0x000ee80000300800 */
[----:B------:R-:W3:Y:S04]  /*1026b0*/  LDL.LU R22, [R1+0x2a8] ;  /* 0x0002a80001167983 */ /* 0x000ee80000300800 */
[----:B------:R-:W3:Y:S04]  /*1026c0*/  LDL.LU R23, [R1+0x2ac] ;  /* 0x0002ac0001177983 */ /* 0x000ee80000300800 */
[----:B------:R-:W4:Y:S01]  /*1026d0*/  LDL.LU R2, [R1+0x4000] ;  /* 0x0040000001027983 */ /* 0x000f220000300800 */
[----:B------:R-:W-:-:S02]  /*1026e0*/  IMAD.MOV.U32 R7, RZ, RZ, R28 ;  /* 0x000000ffff077224 */ /* 0x000fc400078e001c */
[C---:B0-----:R-:W-:Y:S01]  /*1026f0*/  IMAD.SHL.U32 R28, R3.reuse, 0x400, RZ ;  /* 0x00000400031c7824 */ /* 0x041fe200078e00ff */
[----:B-1----:R-:W-:Y:S01]  /*102700*/  LOP3.LUT R0, R0, 0x7f, RZ, 0xc0, !PT ;  /* 0x0000007f00007812 */ /* 0x002fe200078ec0ff */
[----:B------:R-:W2:Y:S03]  /*102710*/  LDL.LU R8, [R1+0x280] ;  /* 0x0002800001087983 */ /* 0x000ea60000300800 */
[----:B------:R-:W-:Y:S01]  /*102720*/  LOP3.LUT R28, R28, 0x1800, RZ, 0xc0, !PT ;  /* 0x000018001c1c7812 */ /* 0x000fe200078ec0ff */
[----:B------:R-:W2:Y:S04]  /*102730*/  LDL.LU R9, [R1+0x284] ;  /* 0x0002840001097983 */ /* 0x000ea80000300800 */
[----:B------:R-:W-:Y:S01]  /*102740*/  IMAD R28, R0, 0x10, R28 ;  /* 0x00000010001c7824 */ /* 0x000fe200078e021c */
[----:B------:R-:W2:Y:S01]  /*102750*/  LDL.LU R10, [R1+0x288] ;  /* 0x00028800010a7983 */ /* 0x000ea20000300800 */
[----:B------:R-:W-:-:S03]  /*102760*/  IMAD.SHL.U32 R0, R3, 0x20, RZ ;  /* 0x0000002003007824 */ /* 0x000fc600078e00ff */
[----:B------:R-:W2:Y:S04]  /*102770*/  LDL.LU R11, [R1+0x28c] ;  /* 0x00028c00010b7983 */ /* 0x000ea80000300800 */
[----:B------:R-:W2:Y:S04]  /*102780*/  LDL.LU R12, [R1+0x290] ;  /* 0x00029000010c7983 */ /* 0x000ea80000300800 */
[----:B------:R-:W2:Y:S04]  /*102790*/  LDL.LU R13, [R1+0x294] ;  /* 0x00029400010d7983 */ /* 0x000ea80000300800 */
[----:B------:R-:W3:Y:S04]  /*1027a0*/  LDL.LU R14, [R1+0x298] ;  /* 0x00029800010e7983 */ /* 0x000ee80000300800 */
[----:B------:R-:W3:Y:S04]  /*1027b0*/  LDL.LU R15, [R1+0x29c] ;  /* 0x00029c00010f7983 */ /* 0x000ee80000300800 */
[----:B------:R-:W3:Y:S04]  /*1027c0*/  LDL.LU R4, [R1+0x270] ;  /* 0x0002700001047983 */ /* 0x000ee80000300800 */
[----:B------:R-:W3:Y:S04]  /*1027d0*/  LDL.LU R5, [R1+0x274] ;  /* 0x0002740001057983 */ /* 0x000ee80000300800 */
[----:B------:R-:W3:Y:S01]  /*1027e0*/  LDL.LU R16, [R1+0x4004] ;  /* 0x0040040001107983 */ /* 0x000ee20000300800 */
[----:B----4-:R-:W-:Y:S01]  /*1027f0*/  ISETP.GE.AND P1, PT, R2, c[0x0][0x17c], PT ;  /* 0x00005f0002007a0c */ /* 0x010fe20003f26270 */
[----:B------:R-:W-:-:S05]  /*102800*/  IMAD.SHL.U32 R2, R3, 0x100, RZ ;  /* 0x0000010003027824 */ /* 0x000fca00078e00ff */
[----:B------:R-:W-:-:S04]  /*102810*/  LOP3.LUT R2, R2, 0x1800, RZ, 0xc0, !PT ;  /* 0x0000180002027812 */ /* 0x000fc800078ec0ff */
[----:B------:R-:W-:Y:S01]  /*102820*/  LOP3.LUT R2, R2, 0x60, R0, 0xf8, !PT ;  /* 0x0000006002027812 */ /* 0x000fe200078ef800 */
[C---:B------:R-:W-:Y:S02]  /*102830*/  IMAD.SHL.U32 R0, R3.reuse, 0x8, RZ ;  /* 0x0000000803007824 */ /* 0x040fe400078e00ff */
[----:B------:R-:W-:-:S03]  /*102840*/  IMAD.SHL.U32 R3, R3, 0x4, RZ ;  /* 0x0000000403037824 */ /* 0x000fc600078e00ff */
[----:B------:R-:W-:-:S04]  /*102850*/  LOP3.LUT R0, R0, 0x300, RZ, 0xc0, !PT ;  /* 0x0000030000007812 */ /* 0x000fc800078ec0ff */
[----:B------:R-:W-:-:S04]  /*102860*/  LOP3.LUT R0, R0, 0x70, R3, 0xf8, !PT ;  /* 0x0000007000007812 */ /* 0x000fc800078ef803 */
[----:B------:R-:W-:-:S05]  /*102870*/  LOP3.LUT R0, R2, R0, RZ, 0x3c, !PT ;  /* 0x0000000002007212 */ /* 0x000fca00078e3cff */
[----:B--2---:R0:W-:Y:S04]  /*102880*/  STS.128 [R0], R24 ;  /* 0x0000001800007388 */ /* 0x0041e80000000c00 */
[----:B0-----:R-:W2:Y:S04]  /*102890*/  LDL.LU.64 R26, [R1+0x44d0] ;  /* 0x0044d000011a7983 */ /* 0x001ea80000300a00 */
[----:B------:R-:W2:Y:S04]  /*1028a0*/  LDL.LU.64 R24, [R1+0x44c8] ;  /* 0x0044c80001187983 */ /* 0x000ea80000300a00 */
[----:B--2---:R0:W-:Y:S04]  /*1028b0*/  STS.128 [R0+0x80], R24 ;  /* 0x0000801800007388 */ /* 0x0041e80000000c00 */
[----:B0-----:R-:W2:Y:S04]  /*1028c0*/  LDL.LU.64 R26, [R1+0x44c0] ;  /* 0x0044c000011a7983 */ /* 0x001ea80000300a00 */
[----:B------:R-:W2:Y:S04]  /*1028d0*/  LDL.LU.64 R24, [R1+0x44b8] ;  /* 0x0044b80001187983 */ /* 0x000ea80000300a00 */
[----:B---3--:R-:W-:Y:S01]  /*1028e0*/  STS.128 [R0+0x480], R20 ;  /* 0x0004801400007388 */ /* 0x008fe20000000c00 */
[----:B------:R-:W-:Y:S01]  /*1028f0*/  ISETP.GE.AND P0, PT, R16, c[0x0][0x17c], PT ;  /* 0x00005f0010007a0c */ /* 0x000fe20003f06270 */
[----:B------:R-:W-:Y:S01]  /*102900*/  IMAD.MOV.U32 R6, RZ, RZ, R29 ;  /* 0x000000ffff067224 */ /* 0x000fe200078e001d */
[----:B------:R-:W-:-:S02]  /*102910*/  LOP3.LUT R29, R28, 0x20, RZ, 0x3c, !PT ;  /* 0x000000201c1d7812 */ /* 0x000fc400078e3cff */
[C---:B------:R-:W-:Y:S02]  /*102920*/  LOP3.LUT R3, R28.reuse, 0x40, RZ, 0x3c, !PT ;  /* 0x000000401c037812 */ /* 0x040fe400078e3cff */
[----:B------:R-:W-:Y:S01]  /*102930*/  LOP3.LUT R2, R28, 0x60, RZ, 0x3c, !PT ;  /* 0x000000601c027812 */ /* 0x000fe200078e3cff */
[----:B--2---:R-:W-:Y:S04]  /*102940*/  STS.128 [R0+0x400], R24 ;  /* 0x0004001800007388 */ /* 0x004fe80000000c00 */
[----:B------:R-:W-:Y:S06]  /*102950*/  BAR.SYNC.DEFER_BLOCKING 0x0 ;  /* 0x0000000000007b1d */ /* 0x000fec0000010000 */
[----:B------:R-:W0:Y:S04]  /*102960*/  LDS.128 R16, [R28] ;  /* 0x000000001c107984 */ /* 0x000e280000000c00 */
[----:B------:R-:W1:Y:S04]  /*102970*/  LDS.128 R24, [R29] ;  /* 0x000000001d187984 */ /* 0x000e680000000c00 */
[----:B------:R-:W2:Y:S04]  /*102980*/  LDS.128 R20, [R3] ;  /* 0x0000000003147984 */ /* 0x000ea80000000c00 */
[----:B0-----:R-:W-:Y:S04]  /*102990*/  STL.64 [R1+0x2a0], R16 ;  /* 0x0002a01001007387 */ /* 0x001fe80000100a00 */
[----:B------:R-:W-:Y:S04]  /*1029a0*/  STL.64 [R1+0x2a8], R18 ;  /* 0x0002a81201007387 */ /* 0x000fe80000100a00 */
[----:B------:R-:W0:Y:S04]  /*1029b0*/  LDS.128 R16, [R2] ;  /* 0x0000000002107984 */ /* 0x000e280000000c00 */
[----:B------:R-:W-:Y:S06]  /*1029c0*/  BAR.SYNC.DEFER_BLOCKING 0x0 ;  /* 0x0000000000007b1d */ /* 0x000fec0000010000 */
[----:B-1----:R-:W-:Y:S04]  /*1029d0*/  STL.64 [R1+0x2b0], R24 ;  /* 0x0002b01801007387 */ /* 0x002fe80000100a00 */
[----:B------:R-:W-:Y:S04]  /*1029e0*/  STL.64 [R1+0x2b8], R26 ;  /* 0x0002b81a01007387 */ /* 0x000fe80000100a00 */
[----:B--2---:R-:W-:Y:S04]  /*1029f0*/  STL.64 [R1+0x2c0], R20 ;  /* 0x0002c01401007387 */ /* 0x004fe80000100a00 */
[----:B------:R-:W-:Y:S04]  /*102a00*/  STL.64 [R1+0x2c8], R22 ;  /* 0x0002c81601007387 */ /* 0x000fe80000100a00 */
[----:B------:R1:W-:Y:S04]  /*102a10*/  STS.128 [R0+0x80], R8 ;  /* 0x0000800800007388 */ /* 0x0003e80000000c00 */
[----:B0-----:R-:W-:Y:S04]  /*102a20*/  STL.64 [R1+0x2d0], R16 ;  /* 0x0002d01001007387 */ /* 0x001fe80000100a00 */
[----:B------:R-:W-:Y:S04]  /*102a30*/  STL.64 [R1+0x2d8], R18 ;  /* 0x0002d81201007387 */ /* 0x000fe80000100a00 */
[----:B-1----:R-:W2:Y:S04]  /*102a40*/  LDL.LU R8, [R1+0x1b0] ;  /* 0x0001b00001087983 */ /* 0x002ea80000300800 */
[----:B------:R-:W2:Y:S04]  /*102a50*/  LDL.LU R9, [R1+0x1b4] ;  /* 0x0001b40001097983 */ /* 0x000ea80000300800 */
[----:B------:R-:W3:Y:S04]  /*102a60*/  LDL.LU R10, [R1+0x1b8] ;  /* 0x0001b800010a7983 */ /* 0x000ee80000300800 */
[----:B------:R-:W3:Y:S04]  /*102a70*/  LDL.LU R11, [R1+0x1bc] ;  /* 0x0001bc00010b7983 */ /* 0x000ee80000300800 */
[----:B---3--:R-:W-:Y:S04]  /*102a80*/  STL.64 [R1+0x4450], R10 ;  /* 0x0044500a01007387 */ /* 0x008fe80000100a00 */
[----:B--2---:R-:W-:Y:S04]  /*102a90*/  STL.64 [R1+0x4448], R8 ;  /* 0x0044480801007387 */ /* 0x004fe80000100a00 */
[----:B------:R-:W2:Y:S04]  /*102aa0*/  LDL.LU R20, [R1+0x1e0] ;  /* 0x0001e00001147983 */ /* 0x000ea80000300800 */
        /* <DEDUP_REMOVED lines=39> */
[----:B------:R0:W-:Y:S04]  /*102d20*/  STS.128 [R0], R12 ;  /* 0x0000000c00007388 */ /* 0x0001e80000000c00 */
[----:B------:R1:W-:Y:S04]  /*102d30*/  STS.128 [R0+0x400], R4 ;  /* 0x0004000400007388 */ /* 0x0003e80000000c00 */
[----:B------:R-:W3:Y:S04]  /*102d40*/  LDL.LU R20, [R1+0x210] ;  /* 0x0002100001147983 */ /* 0x000ee80000300800 */
[----:B------:R-:W3:Y:S04]  /*102d50*/  LDL.LU R21, [R1+0x214] ;  /* 0x0002140001157983 */ /* 0x000ee80000300800 */
[----:B------:R-:W3:Y:S04]  /*102d60*/  LDL.LU R22, [R1+0x218] ;  /* 0x0002180001167983 */ /* 0x000ee80000300800 */
[----:B------:R-:W3:Y:S04]  /*102d70*/  LDL.LU R23, [R1+0x21c] ;  /* 0x00021c0001177983 */ /* 0x000ee80000300800 */
[----:B------:R-:W4:Y:S04]  /*102d80*/  LDL.LU R8, [R1+0x200] ;  /* 0x0002000001087983 */ /* 0x000f280000300800 */
[----:B------:R-:W4:Y:S04]  /*102d90*/  LDL.LU R9, [R1+0x204] ;  /* 0x0002040001097983 */ /* 0x000f280000300800 */
[----:B------:R-:W4:Y:S04]  /*102da0*/  LDL.LU R10, [R1+0x208] ;  /* 0x00020800010a7983 */ /* 0x000f280000300800 */
[----:B------:R-:W4:Y:S04]  /*102db0*/  LDL.LU R11, [R1+0x20c] ;  /* 0x00020c00010b7983 */ /* 0x000f280000300800 */
[----:B0-----:R-:W3:Y:S04]  /*102dc0*/  LDL.LU R12, [R1+0x1c0] ;  /* 0x0001c000010c7983 */ /* 0x001ee80000300800 */
[----:B------:R-:W3:Y:S04]  /*102dd0*/  LDL.LU R13, [R1+0x1c4] ;  /* 0x0001c400010d7983 */ /* 0x000ee80000300800 */
[----:B------:R-:W3:Y:S04]  /*102de0*/  LDL.LU R14, [R1+0x1c8] ;  /* 0x0001c800010e7983 */ /* 0x000ee80000300800 */
[----:B------:R-:W3:Y:S04]  /*102df0*/  LDL.LU R15, [R1+0x1cc] ;  /* 0x0001cc00010f7983 */ /* 0x000ee80000300800 */
[----:B------:R-:W3:Y:S04]  /*102e00*/  LDL.LU R16, [R1+0x1d0] ;  /* 0x0001d00001107983 */ /* 0x000ee80000300800 */
[----:B------:R-:W3:Y:S04]  /*102e10*/  LDL.LU R17, [R1+0x1d4] ;  /* 0x0001d40001117983 */ /* 0x000ee80000300800 */
[----:B------:R-:W3:Y:S04]  /*102e20*/  LDL.LU R18, [R1+0x1d8] ;  /* 0x0001d80001127983 */ /* 0x000ee80000300800 */
[----:B------:R-:W3:Y:S04]  /*102e30*/  LDL.LU R19, [R1+0x1dc] ;  /* 0x0001dc0001137983 */ /* 0x000ee80000300800 */
[----:B-1----:R-:W3:Y:S04]  /*102e40*/  LDL.LU R4, [R1+0x1a0] ;  /* 0x0001a00001047983 */ /* 0x002ee80000300800 */
[----:B------:R-:W3:Y:S04]  /*102e50*/  LDL.LU R5, [R1+0x1a4] ;  /* 0x0001a40001057983 */ /* 0x000ee80000300800 */
[----:B------:R-:W3:Y:S04]  /*102e60*/  LDL.LU R6, [R1+0x1a8] ;  /* 0x0001a80001067983 */ /* 0x000ee80000300800 */
[----:B------:R-:W3:Y:S04]  /*102e70*/  LDL.LU R7, [R1+0x1ac] ;  /* 0x0001ac0001077983 */ /* 0x000ee80000300800 */
[----:B--2---:R-:W-:Y:S04]  /*102e80*/  STS.128 [R0+0x480], R24 ;  /* 0x0004801800007388 */ /* 0x004fe80000000c00 */
[----:B------:R-:W-:Y:S06]  /*102e90*/  BAR.SYNC.DEFER_BLOCKING 0x0 ;  /* 0x0000000000007b1d */ /* 0x000fec0000010000 */
[----:B------:R-:W0:Y:S04]  /*102ea0*/  LDS.128 R24, [R28] ;  /* 0x000000001c187984 */ /* 0x000e280000000c00 */
[----:B0-----:R-:W-:Y:S04]  /*102eb0*/  STL.64 [R1+0x260], R24 ;  /* 0x0002601801007387 */ /* 0x001fe80000100a00 */
[----:B------:R-:W-:Y:S04]  /*102ec0*/  STL.64 [R1+0x268], R26 ;  /* 0x0002681a01007387 */ /* 0x000fe80000100a00 */
        /* <DEDUP_REMOVED lines=8> */
[----:B------:R0:W-:Y:S04]  /*102f50*/  STL.64 [R1+0x298], R26 ;  /* 0x0002981a01007387 */ /* 0x0001e80000100a00 */
[----:B0-----:R-:W2:Y:S04]  /*102f60*/  LDL.LU.64 R26, [R1+0x44b0] ;  /* 0x0044b000011a7983 */ /* 0x001ea80000300a00 */
[----:B------:R-:W2:Y:S04]  /*102f70*/  LDL.LU.64 R24, [R1+0x44a8] ;  /* 0x0044a80001187983 */ /* 0x000ea80000300a00 */
[----:B------:R-:W-:Y:S06]  /*102f80*/  BAR.SYNC.DEFER_BLOCKING 0x0 ;  /* 0x0000000000007b1d */ /* 0x000fec0000010000 */
[----:B--2---:R0:W-:Y:S04]  /*102f90*/  STS.128 [R0], R24 ;  /* 0x0000001800007388 */ /* 0x0041e80000000c00 */
[----:B0-----:R-:W2:Y:S04]  /*102fa0*/  LDL.LU.64 R26, [R1+0x44a0] ;  /* 0x0044a000011a7983 */ /* 0x001ea80000300a00 */
[----:B------:R-:W2:Y:S04]  /*102fb0*/  LDL.LU.64 R24, [R1+0x4498] ;  /* 0x0044980001187983 */ /* 0x000ea80000300a00 */
[----:B--2---:R0:W-:Y:S04]  /*102fc0*/  STS.128 [R0+0x80], R24 ;  /* 0x0000801800007388 */ /* 0x0041e80000000c00 */
[----:B0-----:R-:W2:Y:S04]  /*102fd0*/  LDL.LU.64 R26, [R1+0x4490] ;  /* 0x00449000011a7983 */ /* 0x001ea80000300a00 */
[----:B------:R-:W2:Y:S04]  /*102fe0*/  LDL.LU.64 R24, [R1+0x4488] ;  /* 0x0044880001187983 */ /* 0x000ea80000300a00 */
[----:B--2---:R0:W-:Y:S04]  /*102ff0*/  STS.128 [R0+0x400], R24 ;  /* 0x0004001800007388 */ /* 0x0041e80000000c00 */
[----:B0-----:R-:W2:Y:S04]  /*103000*/  LDL.LU.64 R26, [R1+0x4480] ;  /* 0x00448000011a7983 */ /* 0x001ea80000300a00 */
[----:B------:R-:W2:Y:S04]  /*103010*/  LDL.LU.64 R24, [R1+0x4478] ;  /* 0x0044780001187983 */ /* 0x000ea80000300a00 */
        /* <DEDUP_REMOVED lines=12> */
[----:B------:R-:W-:Y:S06]  /*1030e0*/  BAR.SYNC.DEFER_BLOCKING 0x0 ;  /* 0x0000000000007b1d */ /* 0x000fec0000010000 */
[----:B---3--:R-:W-:Y:S04]  /*1030f0*/  STS.128 [R0], R20 ;  /* 0x0000001400007388 */ /* 0x008fe80000000c00 */
[----:B0-----:R-:W-:Y:S04]  /*103100*/  STL.64 [R1+0x250], R24 ;  /* 0x0002501801007387 */ /* 0x001fe80000100a00 */
[----:B------:R0:W-:Y:S04]  /*103110*/  STL.64 [R1+0x258], R26 ;  /* 0x0002581a01007387 */ /* 0x0001e80000100a00 */
[----:B0-----:R-:W2:Y:S04]  /*103120*/  LDL.LU.64 R26, [R1+0x4470] ;  /* 0x00447000011a7983 */ /* 0x001ea80000300a00 */
[----:B------:R-:W2:Y:S04]  /*103130*/  LDL.LU.64 R24, [R1+0x4468] ;  /* 0x0044680001187983 */ /* 0x000ea80000300a00 */
[----:B------:R-:W3:Y:S04]  /*103140*/  LDL.LU.64 R22, [R1+0x4460] ;  /* 0x0044600001167983 */ /* 0x000ee80000300a00 */
[----:B------:R-:W3:Y:S04]  /*103150*/  LDL.LU.64 R20, [R1+0x4458] ;  /* 0x0044580001147983 */ /* 0x000ee80000300a00 */
[----:B----4-:R0:W-:Y:S04]  /*103160*/  STS.128 [R0+0x80], R8 ;  /* 0x0000800800007388 */ /* 0x0101e80000000c00 */
[----:B0-----:R-:W4:Y:S04]  /*103170*/  LDL.LU.64 R10, [R1+0x4450] ;  /* 0x00445000010a7983 */ /* 0x001f280000300a00 */
[----:B------:R-:W4:Y:S04]  /*103180*/  LDL.LU.64 R8, [R1+0x4448] ;  /* 0x0044480001087983 */ /* 0x000f280000300a00 */
[----:B--2---:R-:W-:Y:S04]  /*103190*/  STS.128 [R0+0x400], R24 ;  /* 0x0004001800007388 */ /* 0x004fe80000000c00 */
[----:B---3--:R-:W-:Y:S04]  /*1031a0*/  STS.128 [R0+0x480], R20 ;  /* 0x0004801400007388 */ /* 0x008fe80000000c00 */
[----:B------:R-:W-:Y:S06]  /*1031b0*/  BAR.SYNC.DEFER_BLOCKING 0x0 ;  /* 0x0000000000007b1d */ /* 0x000fec0000010000 */
[----:B------:R-:W0:Y:S04]  /*1031c0*/  LDS.128 R24, [R28] ;  /* 0x000000001c187984 */ /* 0x000e280000000c00 */
[----:B------:R-:W1:Y:S04]  /*1031d0*/  LDS.128 R20, [R29] ;  /* 0x000000001d147984 */ /* 0x000e680000000c00 */
[----:B0-----:R-:W-:Y:S04]  /*1031e0*/  STL.64 [R1+0x1e0], R24 ;  /* 0x0001e01801007387 */ /* 0x001fe80000100a00 */
[----:B------:R-:W-:Y:S04]  /*1031f0*/  STL.64 [R1+0x1e8], R26 ;  /* 0x0001e81a01007387 */ /* 0x000fe80000100a00 */
[----:B-1----:R-:W-:Y:S04]  /*103200*/  STL.64 [R1+0x1f0], R20 ;  /* 0x0001f01401007387 */ /* 0x002fe80000100a00 */
[----:B------:R-:W-:Y:S04]  /*103210*/  STL.64 [R1+0x1f8], R22 ;  /* 0x0001f81601007387 */ /* 0x000fe80000100a00 */
[----:B------:R-:W0:Y:S04]  /*103220*/  LDS.128 R24, [R3] ;  /* 0x0000000003187984 */ /* 0x000e280000000c00 */
[----:B------:R-:W1:Y:S04]  /*103230*/  LDS.128 R20, [R2] ;  /* 0x0000000002147984 */ /* 0x000e680000000c00 */
[----:B------:R-:W-:Y:S06]  /*103240*/  BAR.SYNC.DEFER_BLOCKING 0x0 ;  /* 0x0000000000007b1d */ /* 0x000fec0000010000 */
[----:B------:R-:W-:Y:S04]  /*103250*/  STS.128 [R0], R16 ;  /* 0x0000001000007388 */ /* 0x000fe80000000c00 */
[----:B------:R2:W-:Y:S04]  /*103260*/  STS.128 [R0+0x80], R12 ;  /* 0x0000800c00007388 */ /* 0x0005e80000000c00 */
[----:B----4-:R-:W-:Y:S04]  /*103270*/  STS.128 [R0+0x400], R8 ;  /* 0x0004000800007388 */ /* 0x010fe80000000c00 */
[----:B------:R-:W-:Y:S04]  /*103280*/  STS.128 [R0+0x480], R4 ;  /* 0x0004800400007388 */ /* 0x000fe80000000c00 */
[----:B------:R-:W-:Y:S06]  /*103290*/  BAR.SYNC.DEFER_BLOCKING 0x0 ;  /* 0x0000000000007b1d */ /* 0x000fec0000010000 */
[----:B------:R-:W3:Y:S04]  /*1032a0*/  LDS.128 R8, [R28] ;  /* 0x000000001c087984 */ /* 0x000ee80000000c00 */
[----:B------:R-:W4:Y:S04]  /*1032b0*/  LDS.128 R4, [R29] ;  /* 0x000000001d047984 */ /* 0x000f280000000c00 */
[----:B0-----:R0:W-:Y:S04]  /*1032c0*/  STL.64 [R1+0x200], R24 ;  /* 0x0002001801007387 */ /* 0x0011e80000100a00 */
[----:B------:R0:W-:Y:S04]  /*1032d0*/  STL.64 [R1+0x208], R26 ;  /* 0x0002081a01007387 */ /* 0x0001e80000100a00 */
[----:B-1----:R-:W-:Y:S04]  /*1032e0*/  STL.64 [R1+0x210], R20 ;  /* 0x0002101401007387 */ /* 0x002fe80000100a00 */
[----:B------:R-:W-:Y:S04]  /*1032f0*/  STL.64 [R1+0x218], R22 ;  /* 0x0002181601007387 */ /* 0x000fe80000100a00 */
[----:B--2---:R-:W2:Y:S04]  /*103300*/  LDL.LU R12, [R1+0xf0] ;  /* 0x0000f000010c7983 */ /* 0x004ea80000300800 */
[----:B---3--:R-:W-:Y:S04]  /*103310*/  STL.64 [R1+0x1a0], R8 ;  /* 0x0001a00801007387 */ /* 0x008fe80000100a00 */
[----:B------:R-:W-:Y:S04]  /*103320*/  STL.64 [R1+0x1a8], R10 ;  /* 0x0001a80a01007387 */ /* 0x000fe80000100a00 */
[----:B----4-:R-:W-:Y:S04]  /*103330*/  STL.64 [R1+0x1b0], R4 ;  /* 0x0001b00401007387 */ /* 0x010fe80000100a00 */
[----:B------:R-:W-:Y:S04]  /*103340*/  STL.64 [R1+0x1b8], R6 ;  /* 0x0001b80601007387 */ /* 0x000fe80000100a00 */
[----:B------:R-:W2:Y:S04]  /*103350*/  LDL.LU R13, [R1+0xf4] ;  /* 0x0000f400010d7983 */ /* 0x000ea80000300800 */
[----:B------:R-:W3:Y:S04]  /*103360*/  LDL.LU R14, [R1+0xf8] ;  /* 0x0000f800010e7983 */ /* 0x000ee80000300800 */
[----:B------:R-:W3:Y:S04]  /*103370*/  LDL.LU R15, [R1+0xfc] ;  /* 0x0000fc00010f7983 */ /* 0x000ee80000300800 */
[----:B------:R-:W1:Y:S04]  /*103380*/  LDS.128 R4, [R3] ;  /* 0x0000000003047984 */ /* 0x000e680000000c00 */
[----:B---3--:R-:W-:Y:S04]  /*103390*/  STL.64 [R1+0x43e0], R14 ;  /* 0x0043e00e01007387 */ /* 0x008fe80000100a00 */
[----:B--2---:R2:W-:Y:S04]  /*1033a0*/  STL.64 [R1+0x43d8], R12 ;  /* 0x0043d80c01007387 */ /* 0x0045e80000100a00 */
[----:B0-----:R-:W3:Y:S04]  /*1033b0*/  LDL.LU R24, [R1+0x120] ;  /* 0x0001200001187983 */ /* 0x001ee80000300800 */
[----:B------:R-:W3:Y:S04]  /*1033c0*/  LDL.LU R25, [R1+0x124] ;  /* 0x0001240001197983 */ /* 0x000ee80000300800 */
[----:B------:R-:W4:Y:S04]  /*1033d0*/  LDL.LU R26, [R1+0x128] ;  /* 0x00012800011a7983 */ /* 0x000f280000300800 */
[----:B------:R-:W4:Y:S04]  /*1033e0*/  LDL.LU R27, [R1+0x12c] ;  /* 0x00012c00011b7983 */ /* 0x000f280000300800 */
[----:B----4-:R-:W-:Y:S04]  /*1033f0*/  STL.64 [R1+0x43f0], R26 ;  /* 0x0043f01a01007387 */ /* 0x010fe80000100a00 */
[----:B---3--:R-:W-:Y:S04]  /*103400*/  STL.64 [R1+0x43e8], R24 ;  /* 0x0043e81801007387 */ /* 0x008fe80000100a00 */
[----:B--2---:R-:W2:Y:S04]  /*103410*/  LDL.LU R12, [R1+0x130] ;  /* 0x00013000010c7983 */ /* 0x004ea80000300800 */
        /* <DEDUP_REMOVED lines=49> */
[----:B-1----:R-:W-:Y:S04]  /*103730*/  STL.64 [R1+0x1c0], R4 ;  /* 0x0001c00401007387 */ /* 0x002fe80000100a00 */
[----:B------:R-:W-:Y:S04]  /*103740*/  STL.64 [R1+0x1c8], R6 ;  /* 0x0001c80601007387 */ /* 0x000fe80000100a00 */
[----:B------:R-:W0:Y:S04]  /*103750*/  LDS.128 R4, [R2] ;  /* 0x0000000002047984 */ /* 0x000e280000000c00 */
[----:B------:R-:W-:Y:S06]  /*103760*/  BAR.SYNC.DEFER_BLOCKING 0x0 ;  /* 0x0000000000007b1d */ /* 0x000fec0000010000 */
[----:B0-----:R0:W-:Y:S04]  /*103770*/  STL.64 [R1+0x1d0], R4 ;  /* 0x0001d00401007387 */ /* 0x0011e80000100a00 */
[----:B------:R1:W-:Y:S04]  /*103780*/  STL.64 [R1+0x1d8], R6 ;  /* 0x0001d80601007387 */ /* 0x0003e80000100a00 */
[----:B0-----:R-:W3:Y:S04]  /*103790*/  LDL.LU R4, [R1+0xd0] ;  /* 0x0000d00001047983 */ /* 0x001ee80000300800 */
[----:B------:R-:W3:Y:S04]  /*1037a0*/  LDL.LU R5, [R1+0xd4] ;  /* 0x0000d40001057983 */ /* 0x000ee80000300800 */
[----:B-1----:R-:W3:Y:S04]  /*1037b0*/  LDL.LU R6, [R1+0xd8] ;  /* 0x0000d80001067983 */ /* 0x002ee80000300800 */
[----:B------:R-:W3:Y:S04]  /*1037c0*/  LDL.LU R7, [R1+0xdc] ;  /* 0x0000dc0001077983 */ /* 0x000ee80000300800 */
        /* <DEDUP_REMOVED lines=22> */
[----:B0-----:R-:W-:Y:S04]  /*103930*/  STL.64 [R1+0x190], R12 ;  /* 0x0001900c01007387 */ /* 0x001fe80000100a00 */
[----:B------:R0:W-:Y:S04]  /*103940*/  STL.64 [R1+0x198], R14 ;  /* 0x0001980e01007387 */ /* 0x0001e80000100a00 */
[----:B0-----:R-:W2:Y:S04]  /*103950*/  LDL.LU.64 R14, [R1+0x4410] ;  /* 0x00441000010e7983 */ /* 0x001ea80000300a00 */
[----:B------:R-:W2:Y:S04]  /*103960*/  LDL.LU.64 R12, [R1+0x4408] ;  /* 0x00440800010c7983 */ /* 0x000ea80000300a00 */
[----:B---3--:R-:W-:Y:S04]  /*103970*/  STS.128 [R0+0x80], R24 ;  /* 0x0000801800007388 */ /* 0x008fe80000000c00 */
[----:B--2---:R0:W-:Y:S04]  /*103980*/  STS.128 [R0], R12 ;  /* 0x0000000c00007388 */ /* 0x0041e80000000c00 */
[----:B0-----:R-:W2:Y:S04]  /*103990*/  LDL.LU.64 R14, [R1+0x4400] ;  /* 0x00440000010e7983 */ /* 0x001ea80000300a00 */
[----:B------:R-:W2:Y:S04]  /*1039a0*/  LDL.LU.64 R12, [R1+0x43f8] ;  /* 0x0043f800010c7983 */ /* 0x000ea80000300a00 */
[----:B------:R-:W3:Y:S04]  /*1039b0*/  LDL.LU.64 R26, [R1+0x43f0] ;  /* 0x0043f000011a7983 */ /* 0x000ee80000300a00 */
[----:B------:R-:W3:Y:S04]  /*1039c0*/  LDL.LU.64 R24, [R1+0x43e8] ;  /* 0x0043e80001187983 */ /* 0x000ee80000300a00 */
[----:B--2---:R0:W-:Y:S04]  /*1039d0*/  STS.128 [R0+0x400], R12 ;  /* 0x0004000c00007388 */ /* 0x0041e80000000c00 */
[----:B0-----:R-:W2:Y:S04]  /*1039e0*/  LDL.LU.64 R14, [R1+0x43e0] ;  /* 0x0043e000010e7983 */ /* 0x001ea80000300a00 */
[----:B------:R-:W2:Y:S04]  /*1039f0*/  LDL.LU.64 R12, [R1+0x43d8] ;  /* 0x0043d800010c7983 */ /* 0x000ea80000300a00 */
[----:B---3--:R-:W-:Y:S04]  /*103a00*/  STS.128 [R0+0x480], R24 ;  /* 0x0004801800007388 */ /* 0x008fe80000000c00 */
        /* <DEDUP_REMOVED lines=12> */
[----:B------:R-:W-:Y:S04]  /*103ad0*/  STS.128 [R0], R20 ;  /* 0x0000001400007388 */ /* 0x000fe80000000c00 */
[----:B----4-:R-:W-:Y:S04]  /*103ae0*/  STS.128 [R0+0x80], R16 ;  /* 0x0000801000007388 */ /* 0x010fe80000000c00 */
[----:B------:R-:W-:Y:S04]  /*103af0*/  STS.128 [R0+0x480], R8 ;  /* 0x0004800800007388 */ /* 0x000fe80000000c00 */
[----:B0-----:R-:W-:Y:S04]  /*103b00*/  STL.64 [R1+0x150], R24 ;  /* 0x0001501801007387 */ /* 0x001fe80000100a00 */
[----:B------:R-:W-:Y:S04]  /*103b10*/  STL.64 [R1+0x158], R26 ;  /* 0x0001581a01007387 */ /* 0x000fe80000100a00 */
        /* <DEDUP_REMOVED lines=8> */
[----:B-1----:R-:W-:Y:S04]  /*103ba0*/  STL.64 [R1+0xf0], R16 ;  /* 0x0000f01001007387 */ /* 0x002fe80000100a00 */
[----:B------:R-:W-:Y:S04]  /*103bb0*/  STL.64 [R1+0xf8], R18 ;  /* 0x0000f81201007387 */ /* 0x000fe80000100a00 */
[----:B--2---:R-:W-:Y:S04]  /*103bc0*/  STL.64 [R1+0x100], R12 ;  /* 0x0001000c01007387 */ /* 0x004fe80000100a00 */
[----:B------:R-:W-:Y:S04]  /*103bd0*/  STL.64 [R1+0x108], R14 ;  /* 0x0001080e01007387 */ /* 0x000fe80000100a00 */
[----:B------:R-:W-:Y:S06]  /*103be0*/  BAR.SYNC.DEFER_BLOCKING 0x0 ;  /* 0x0000000000007b1d */ /* 0x000fec0000010000 */
[----:B0-----:R-:W-:Y:S04]  /*103bf0*/  STL.64 [R1+0x110], R8 ;  /* 0x0001100801007387 */ /* 0x001fe80000100a00 */
[----:B------:R-:W-:Y:S04]  /*103c00*/  STL.64 [R1+0x118], R10 ;  /* 0x0001180a01007387 */ /* 0x000fe80000100a00 */
        /* <DEDUP_REMOVED lines=40> */
[----:B------:R-:W-:Y:S04]  /*103e90*/  STS.128 [R0], R4 ;  /* 0x0000000400007388 */ /* 0x000fe80000000c00 */
        /* <DEDUP_REMOVED lines=22> */
[----:B------:R-:W3:Y:S04]  /*104000*/  LDL.LU R12, [R1] ;  /* 0x00000000010c7983 */ /* 0x000ee80000300800 */
[----:B------:R-:W3:Y:S04]  /*104010*/  LDL.LU R13, [R1+0x4] ;  /* 0x00000400010d7983 */ /* 0x000ee80000300800 */
[----:B------:R-:W3:Y:S04]  /*104020*/  LDL.LU R14, [R1+0x8] ;  /* 0x00000800010e7983 */ /* 0x000ee80000300800 */
[----:B------:R-:W3:Y:S04]  /*104030*/  LDL.LU R15, [R1+0xc] ;  /* 0x00000c00010f7983 */ /* 0x000ee80000300800 */
        /* <DEDUP_REMOVED lines=49> */
[----:B----4-:R0:W-:Y:S04]  /*104350*/  STS.128 [R0], R4 ;  /* 0x0000000400007388 */ /* 0x0101e80000000c00 */
[----:B---3--:R1:W-:Y:S04]  /*104360*/  STS.128 [R0+0x80], R8 ;  /* 0x0000800800007388 */ /* 0x0083e80000000c00 */
[----:B0-----:R-:W3:Y:S04]  /*104370*/  LDL.LU.64 R6, [R1+0x4360] ;  /* 0x0043600001067983 */ /* 0x001ee80000300a00 */
[----:B------:R-:W3:Y:S04]  /*104380*/  LDL.LU.64 R4, [R1+0x4358] ;  /* 0x0043580001047983 */ /* 0x000ee80000300a00 */
[----:B-1----:R-:W4:Y:S04]  /*104390*/  LDL.LU.64 R10, [R1+0x4350] ;  /* 0x00435000010a7983 */ /* 0x002f280000300a00 */
[----:B------:R-:W4:Y:S04]  /*1043a0*/  LDL.LU.64 R8, [R1+0x4348] ;  /* 0x0043480001087983 */ /* 0x000f280000300a00 */
[----:B------:R-:W-:Y:S04]  /*1043b0*/  STS.128 [R0+0x480], R20 ;  /* 0x0004801400007388 */ /* 0x000fe80000000c00 */
[----:B--2---:R-:W-:Y:S04]  /*1043c0*/  STS.128 [R0+0x400], R24 ;  /* 0x0004001800007388 */ /* 0x004fe80000000c00 */
        /* <DEDUP_REMOVED lines=11> */
[----:B------:R-:W-:Y:S04]  /*104480*/  STS.128 [R0+0x80], R12 ;  /* 0x0000800c00007388 */ /* 0x000fe80000000c00 */
[----:B---3--:R-:W-:Y:S04]  /*104490*/  STS.128 [R0+0x400], R4 ;  /* 0x0004000400007388 */ /* 0x008fe80000000c00 */
[----:B----4-:R2:W-:Y:S04]  /*1044a0*/  STS.128 [R0+0x480], R8 ;  /* 0x0004800800007388 */ /* 0x0105e80000000c00 */
        /* <DEDUP_REMOVED lines=8> */
[----:B---3--:R1:W-:Y:S04]  /*104530*/  STL.64 [R1+0x10], R12 ;  /* 0x0000100c01007387 */ /* 0x0083e80000100a00 */
[----:B------:R3:W-:Y:S04]  /*104540*/  STL.64 [R1+0x18], R14 ;  /* 0x0000180e01007387 */ /* 0x0007e80000100a00 */
[----:B----4-:R-:W-:Y:S04]  /*104550*/  STL.64 [R1], R4 ;  /* 0x0000000401007387 */ /* 0x010fe80000100a00 */
[----:B------:R-:W-:Y:S04]  /*104560*/  STL.64 [R1+0x8], R6 ;  /* 0x0000080601007387 */ /* 0x000fe80000100a00 */
[----:B------:R-:W2:Y:S04]  /*104570*/  LDL.LU R9, [R1+0x2e4] ;  /* 0x0002e40001097983 */ /* 0x000ea80000300800 */
[----:B------:R-:W4:Y:S04]  /*104580*/  LDL.LU R10, [R1+0x2e8] ;  /* 0x0002e800010a7983 */ /* 0x000f280000300800 */
[----:B------:R-:W4:Y:S04]  /*104590*/  LDL.LU R11, [R1+0x2ec] ;  /* 0x0002ec00010b7983 */ /* 0x000f280000300800 */
[----:B------:R-:W0:Y:S04]  /*1045a0*/  LDS.128 R4, [R3] ;  /* 0x0000000003047984 */ /* 0x000e280000000c00 */
[----:B----4-:R-:W-:Y:S04]  /*1045b0*/  STL.64 [R1+0x42f0], R10 ;  /* 0x0042f00a01007387 */ /* 0x010fe80000100a00 */
[----:B--2---:R-:W-:Y:S04]  /*1045c0*/  STL.64 [R1+0x42e8], R8 ;  /* 0x0042e80801007387 */ /* 0x004fe80000100a00 */
[----:B0-----:R-:W2:Y:S04]  /*1045d0*/  LDL.LU R24, [R1+0x300] ;  /* 0x0003000001187983 */ /* 0x001ea80000300800 */
[----:B------:R-:W2:Y:S04]  /*1045e0*/  LDL.LU R25, [R1+0x304] ;  /* 0x0003040001197983 */ /* 0x000ea80000300800 */
[----:B------:R-:W4:Y:S04]  /*1045f0*/  LDL.LU R26, [R1+0x308] ;  /* 0x00030800011a7983 */ /* 0x000f280000300800 */
[----:B------:R-:W4:Y:S04]  /*104600*/  LDL.LU R27, [R1+0x30c] ;  /* 0x00030c00011b7983 */ /* 0x000f280000300800 */
[----:B----4-:R-:W-:Y:S04]  /*104610*/  STL.64 [R1+0x4300], R26 ;  /* 0x0043001a01007387 */ /* 0x010fe80000100a00 */
[----:B--2---:R-:W-:Y:S04]  /*104620*/  STL.64 [R1+0x42f8], R24 ;  /* 0x0042f81801007387 */ /* 0x004fe80000100a00 */
[----:B-1----:R-:W2:Y:S04]  /*104630*/  LDL.LU R12, [R1+0x330] ;  /* 0x00033000010c7983 */ /* 0x002ea80000300800 */
[----:B------:R-:W2:Y:S04]  /*104640*/  LDL.LU R13, [R1+0x334] ;  /* 0x00033400010d7983 */ /* 0x000ea80000300800 */
[----:B---3--:R-:W3:Y:S04]  /*104650*/  LDL.LU R14, [R1+0x338] ;  /* 0x00033800010e7983 */ /* 0x008ee80000300800 */
        /* <DEDUP_REMOVED lines=41> */
[----:B------:R-:W-:Y:S04]  /*1048f0*/  STL [R1+0x4280], R4 ;  /* 0x0042800401007387 */ /* 0x000fe80000100800 */
[----:B------:R-:W-:Y:S04]  /*104900*/  STL [R1+0x4274], R5 ;  /* 0x0042740501007387 */ /* 0x000fe80000100800 */
[----:B------:R-:W-:Y:S04]  /*104910*/  STL [R1+0x426c], R6 ;  /* 0x00426c0601007387 */ /* 0x000fe80000100800 */
[----:B------:R-:W-:Y:S04]  /*104920*/  STL [R1+0x4258], R7 ;  /* 0x0042580701007387 */ /* 0x000fe80000100800 */
[----:B------:R-:W0:Y:S04]  /*104930*/  LDS.128 R4, [R2] ;  /* 0x0000000002047984 */ /* 0x000e280000000c00 */
[----:B------:R-:W-:Y:S06]  /*104940*/  BAR.SYNC.DEFER_BLOCKING 0x0 ;  /* 0x0000000000007b1d */ /* 0x000fec0000010000 */
[----:B0-----:R-:W-:Y:S04]  /*104950*/  STL [R1+0x24], R5 ;  /* 0x0000240501007387 */ /* 0x001fe80000100800 */
[----:B------:R0:W-:Y:S02]  /*104960*/  STL.64 [R1+0x28], R6 ;  /* 0x0000280601007387 */ /* 0x0001e40000100a00 */
[----:B0-----:R-:W-:-:S05]  /*104970*/  IMAD.MOV.U32 R7, RZ, RZ, R4 ;  /* 0x000000ffff077224 */ /* 0x001fca00078e0004 */
[----:B------:R0:W-:Y:S04]  /*104980*/  STL [R1+0x427c], R7 ;  /* 0x00427c0701007387 */ /* 0x0001e80000100800 */
[----:B------:R-:W3:Y:S04]  /*104990*/  LDL.LU R4, [R1+0x2f0] ;  /* 0x0002f00001047983 */ /* 0x000ee80000300800 */
[----:B------:R-:W3:Y:S04]  /*1049a0*/  LDL.LU R5, [R1+0x2f4] ;  /* 0x0002f40001057983 */ /* 0x000ee80000300800 */
[----:B------:R-:W3:Y:S04]  /*1049b0*/  LDL.LU R6, [R1+0x2f8] ;  /* 0x0002f80001067983 */ /* 0x000ee80000300800 */
[----:B0-----:R-:W3:Y:S04]  /*1049c0*/  LDL.LU R7, [R1+0x2fc] ;  /* 0x0002fc0001077983 */ /* 0x001ee80000300800 */
        /* <DEDUP_REMOVED lines=27> */
[----:B0-----:R-:W4:Y:S04]  /*104b80*/  LDL.LU.64 R26, [R1+0x4300] ;  /* 0x00430000011a7983 */ /* 0x001f280000300a00 */
[----:B------:R-:W4:Y:S04]  /*104b90*/  LDL.LU.64 R24, [R1+0x42f8] ;  /* 0x0042f80001187983 */ /* 0x000f280000300a00 */
[----:B---3--:R0:W-:Y:S04]  /*104ba0*/  STS.128 [R0+0x80], R8 ;  /* 0x0000800800007388 */ /* 0x0081e80000000c00 */
[----:B------:R-:W-:Y:S04]  /*104bb0*/  STS.128 [R0+0x480], R16 ;  /* 0x0004801000007388 */ /* 0x000fe80000000c00 */
[----:B0-----:R-:W3:Y:S04]  /*104bc0*/  LDL.LU.64 R10, [R1+0x42f0] ;  /* 0x0042f000010a7983 */ /* 0x001ee80000300a00 */
[----:B------:R-:W3:Y:S04]  /*104bd0*/  LDL.LU.64 R8, [R1+0x42e8] ;  /* 0x0042e80001087983 */ /* 0x000ee80000300a00 */
[----:B--2---:R0:W-:Y:S04]  /*104be0*/  STS.128 [R0+0x400], R12 ;  /* 0x0004000c00007388 */ /* 0x0041e80000000c00 */
[----:B------:R-:W-:Y:S06]  /*104bf0*/  BAR.SYNC.DEFER_BLOCKING 0x0 ;  /* 0x0000000000007b1d */ /* 0x000fec0000010000 */
[----:B0-----:R-:W4:Y:S04]  /*104c00*/  LDL.LU.64 R14, [R1+0x42e0] ;  /* 0x0042e000010e7983 */ /* 0x001f280000300a00 */
[----:B------:R-:W4:Y:S04]  /*104c10*/  LDL.LU.64 R12, [R1+0x42d8] ;  /* 0x0042d800010c7983 */ /* 0x000f280000300a00 */
        /* <DEDUP_REMOVED lines=13> */
[----:B0-----:R-:W-:Y:S04]  /*104cf0*/  STL.64 [R1+0x340], R16 ;  /* 0x0003401001007387 */ /* 0x001fe80000100a00 */
[----:B------:R0:W-:Y:S04]  /*104d00*/  STL.64 [R1+0x348], R18 ;  /* 0x0003481201007387 */ /* 0x0001e80000100a00 */
[----:B0-----:R-:W4:Y:S04]  /*104d10*/  LDL.LU.64 R18, [R1+0x42d0] ;  /* 0x0042d00001127983 */ /* 0x001f280000300a00 */
[----:B------:R-:W4:Y:S04]  /*104d20*/  LDL.LU.64 R16, [R1+0x42c8] ;  /* 0x0042c80001107983 */ /* 0x000f280000300a00 */
[----:B------:R-:W4:Y:S04]  /*104d30*/  LDL.LU.64 R22, [R1+0x42c0] ;  /* 0x0042c00001167983 */ /* 0x000f280000300a00 */
[----:B------:R-:W4:Y:S04]  /*104d40*/  LDL.LU.64 R20, [R1+0x42b8] ;  /* 0x0042b80001147983 */ /* 0x000f280000300a00 */
[----:B------:R-:W4:Y:S04]  /*104d50*/  LDL.LU.64 R26, [R1+0x42b0] ;  /* 0x0042b000011a7983 */ /* 0x000f280000300a00 */
[----:B------:R-:W4:Y:S04]  /*104d60*/  LDL.LU.64 R24, [R1+0x42a8] ;  /* 0x0042a80001187983 */ /* 0x000f280000300a00 */
[----:B------:R-:W-:Y:S04]  /*104d70*/  STS.128 [R0+0x400], R4 ;  /* 0x0004000400007388 */ /* 0x000fe80000000c00 */
[----:B---3--:R-:W-:Y:S04]  /*104d80*/  STS.128 [R0+0x480], R8 ;  /* 0x0004800800007388 */ /* 0x008fe80000000c00 */
[----:B------:R-:W-:Y:S06]  /*104d90*/  BAR.SYNC.DEFER_BLOCKING 0x0 ;  /* 0x0000000000007b1d */ /* 0x000fec0000010000 */
[----:B------:R-:W0:Y:S04]  /*104da0*/  LDS.128 R4, [R28] ;  /* 0x000000001c047984 */ /* 0x000e280000000c00 */
[----:B------:R-:W1:Y:S04]  /*104db0*/  LDS.128 R8, [R29] ;  /* 0x000000001d087984 */ /* 0x000e680000000c00 */
[----:B------:R-:W-:Y:S04]  /*104dc0*/  STL [R1+0x425c], R28 ;  /* 0x00425c1c01007387 */ /* 0x000fe80000100800 */
[----:B0-----:R-:W-:Y:S04]  /*104dd0*/  STL.64 [R1+0x2e0], R4 ;  /* 0x0002e00401007387 */ /* 0x001fe80000100a00 */
[----:B------:R-:W-:Y:S04]  /*104de0*/  STL.64 [R1+0x2e8], R6 ;  /* 0x0002e80601007387 */ /* 0x000fe80000100a00 */
[----:B------:R-:W0:Y:S04]  /*104df0*/  LDS.128 R4, [R3] ;  /* 0x0000000003047984 */ /* 0x000e280000000c00 */
[----:B------:R-:W-:Y:S04]  /*104e00*/  STL [R1+0x424c], R29 ;  /* 0x00424c1d01007387 */ /* 0x000fe80000100800 */
[----:B-1----:R-:W-:Y:S04]  /*104e10*/  STL.64 [R1+0x2f0], R8 ;  /* 0x0002f00801007387 */ /* 0x002fe80000100a00 */
[----:B------:R-:W-:Y:S04]  /*104e20*/  STL.64 [R1+0x2f8], R10 ;  /* 0x0002f80a01007387 */ /* 0x000fe80000100a00 */
[----:B------:R-:W1:Y:S04]  /*104e30*/  LDS.128 R8, [R2] ;  /* 0x0000000002087984 */ /* 0x000e680000000c00 */
[----:B------:R-:W-:Y:S06]  /*104e40*/  BAR.SYNC.DEFER_BLOCKING 0x0 ;  /* 0x0000000000007b1d */ /* 0x000fec0000010000 */
[----:B0-----:R0:W-:Y:S04]  /*104e50*/  STL.64 [R1+0x310], R4 ;  /* 0x0003100401007387 */ /* 0x0011e80000100a00 */
[----:B------:R3:W-:Y:S04]  /*104e60*/  STL.64 [R1+0x318], R6 ;  /* 0x0003180601007387 */ /* 0x0007e80000100a00 */
[----:B0-----:R-:W2:Y:S04]  /*104e70*/  LDL.LU R4, [R1+0x17d8] ;  /* 0x0017d80001047983 */ /* 0x001ea80000300800 */
[----:B------:R-:W2:Y:S04]  /*104e80*/  LDL.LU R28, [R1+0x1e0] ;  /* 0x0001e000011c7983 */ /* 0x000ea80000300800 */
[----:B-1----:R-:W-:Y:S04]  /*104e90*/  STL.64 [R1+0x300], R8 ;  /* 0x0003000801007387 */ /* 0x002fe80000100a00 */
[----:B------:R-:W-:Y:S04]  /*104ea0*/  STL.64 [R1+0x308], R10 ;  /* 0x0003080a01007387 */ /* 0x000fe80000100a00 */
[----:B---3--:R-:W3:Y:S04]  /*104eb0*/  LDL R6, [R1+0x17e4] ;  /* 0x0017e40001067983 */ /* 0x008ee80000100800 */
[----:B------:R-:W3:Y:S04]  /*104ec0*/  LDL R29, [R1+0x17e0] ;  /* 0x0017e000011d7983 */ /* 0x000ee80000100800 */
[----:B----4-:R0:W-:Y:S04]  /*104ed0*/  STS.128 [R0+0x80], R16 ;  /* 0x0000801000007388 */ /* 0x0101e80000000c00 */
[----:B------:R1:W-:Y:S04]  /*104ee0*/  STS.128 [R0+0x400], R20 ;  /* 0x0004001400007388 */ /* 0x0003e80000000c00 */
[----:B0-----:R-:W4:Y:S04]  /*104ef0*/  LDL.LU R16, [R1+0x260] ;  /* 0x0002600001107983 */ /* 0x001f280000300800 */
[----:B------:R-:W4:Y:S04]  /*104f00*/  LDL.LU R19, [R1+0x220] ;  /* 0x0002200001137983 */ /* 0x000f280000300800 */
[----:B-1----:R-:W4:Y:S04]  /*104f10*/  LDL.LU R21, [R1+0x2a0] ;  /* 0x0002a00001157983 */ /* 0x002f280000300800 */
[----:B------:R0:W-:Y:S04]  /*104f20*/  STL [R1+0x4248], R23 ;  /* 0x0042481701007387 */ /* 0x0001e80000100800 */
[----:B------:R1:W-:Y:S04]  /*104f30*/  STS.128 [R0+0x480], R24 ;  /* 0x0004801800007388 */ /* 0x0003e80000000c00 */
[----:B0-----:R-:W4:Y:S04]  /*104f40*/  LDL R23, [R1+0x17e8] ;  /* 0x0017e80001177983 */ /* 0x001f280000100800 */
[----:B-1----:R-:W4:Y:S04]  /*104f50*/  LDL R27, [R1+0x17dc] ;  /* 0x0017dc00011b7983 */ /* 0x002f280000100800 */
[----:B------:R2:W-:Y:S04]  /*104f60*/  STS.128 [R0], R12 ;  /* 0x0000000c00007388 */ /* 0x0005e80000000c00 */
[----:B------:R-:W-:Y:S01]  /*104f70*/  STL [R1+0x4250], R26 ;  /* 0x0042501a01007387 */ /* 0x000fe20000100800 */
[----:B--2---:R-:W-:-:S02]  /*104f80*/  IMAD R0, R4, c[0x0][0x198], RZ ;  /* 0x0000660004007a24 */ /* 0x004fc400078e02ff */
[----:B---3--:R-:W-:Y:S02]  /*104f90*/  IMAD R3, R29, c[0x0][0x194], RZ ;  /* 0x000065001d037a24 */ /* 0x008fe400078e02ff */
[C---:B----4-:R-:W-:Y:S01]  /*104fa0*/  IMAD R2, R27.reuse, c[0x0][0x194], RZ ;  /* 0x000065001b027a24 */ /* 0x050fe200078e02ff */
[----:B------:R-:W-:Y:S01]  /*104fb0*/  BAR.SYNC.DEFER_BLOCKING 0x0 ;  /* 0x0000000000007b1d */ /* 0x000fe20000010000 */
[----:B------:R-:W-:-:S03]  /*104fc0*/  ISETP.GE.AND P5, PT, R27, c[0x0][0x178], PT ;  /* 0x00005e001b007a0c */ /* 0x000fc60003fa6270 */
[----:B------:R-:W-:Y:S02]  /*104fd0*/  LEA R24, P6, R2, c[0x0][0x170], 0x1 ;  /* 0x00005c0002187a11 */ /* 0x000fe400078c08ff */
[----:B------:R-:W-:Y:S02]  /*104fe0*/  ISETP.LT.AND P5, PT, R4, c[0x0][0x17c], !P5 ;  /* 0x00005f0004007a0c */ /* 0x000fe40006fa1270 */
[----:B------:R-:W-:-:S05]  /*104ff0*/  LEA.HI.X.SX32 R25, R2, c[0x0][0x174], 0x1, P6 ;  /* 0x00005d0002197a11 */ /* 0x000fca00030f0eff */
[----:B------:R-:W-:Y:S01]  /*105000*/  IMAD.WIDE R8, R0, 0x2, R24 ;  /* 0x0000000200087825 */ /* 0x000fe200078e0218 */
[----:B------:R-:W-:-:S05]  /*105010*/  LEA R10, P6, R3, c[0x0][0x170], 0x1 ;  /* 0x00005c00030a7a11 */ /* 0x000fca00078c08ff */
[----:B------:R0:W-:Y:S01]  /*105020*/  @P5 STG.E.U16 [R8.64], R21 ;  /* 0x0000001508005986 */ /* 0x0001e2000c101504 */
[----:B------:R-:W-:-:S04]  /*105030*/  ISETP.GE.AND P5, PT, R29, c[0x0][0x178], PT ;  /* 0x00005e001d007a0c */ /* 0x000fc80003fa6270 */
[----:B------:R-:W-:Y:S02]  /*105040*/  ISETP.LT.AND P5, PT, R4, c[0x0][0x17c], !P5 ;  /* 0x00005f0004007a0c */ /* 0x000fe40006fa1270 */
[----:B------:R-:W-:-:S05]  /*105050*/  LEA.HI.X.SX32 R11, R3, c[0x0][0x174], 0x1, P6 ;  /* 0x00005d00030b7a11 */ /* 0x000fca00030f0eff */
[----:B0-----:R-:W-:-:S06]  /*105060*/  IMAD.WIDE R8, R0, 0x2, R10 ;  /* 0x0000000200087825 */ /* 0x001fcc00078e020a */
[----:B------:R0:W-:Y:S01]  /*105070*/  @P5 STG.E.U16 [R8.64], R16 ;  /* 0x0000001008005986 */ /* 0x0001e2000c101504 */
[----:B------:R-:W-:-:S03]  /*105080*/  ISETP.GE.AND P5, PT, R4, c[0x0][0x17c], PT ;  /* 0x00005f0004007a0c */ /* 0x000fc60003fa6270 */
[----:B------:R-:W2:Y:S01]  /*105090*/  LDL.LU R4, [R1+0x2b0] ;  /* 0x0002b00001047983 */ /* 0x000ea20000300800 */
[----:B------:R-:W-:-:S03]  /*1050a0*/  IMAD.MOV.U32 R12, RZ, RZ, c[0x0][0x194] ;  /* 0x00006500ff0c7624 */ /* 0x000fc600078e00ff */
[----:B------:R-:W3:Y:S01]  /*1050b0*/  LDL.LU R17, [R1+0x270] ;  /* 0x0002700001117983 */ /* 0x000ee20000300800 */
[----:B------:R-:W-:-:S03]  /*1050c0*/  IMAD R2, R12, 0x100, R2 ;  /* 0x000001000c027824 */ /* 0x000fc600078e0202 */
[----:B------:R-:W4:Y:S02]  /*1050d0*/  LDL.LU R7, [R1+0x230] ;  /* 0x0002300001077983 */ /* 0x000f240000300800 */
[----:B0-----:R-:W-:Y:S01]  /*1050e0*/  LEA R8, P6, R2, c[0x0][0x170], 0x1 ;  /* 0x00005c0002087a11 */ /* 0x001fe200078c08ff */
[----:B------:R-:W-:Y:S01]  /*1050f0*/  IMAD R12, R12, 0x80, R2 ;  /* 0x000000800c0c7824 */ /* 0x000fe200078e0202 */
[----:B------:R-:W3:Y:S02]  /*105100*/  LDL.LU R5, [R1+0x1f0] ;  /* 0x0001f00001057983 */ /* 0x000ee40000300800 */
[----:B------:R-:W-:Y:S02]  /*105110*/  LEA.HI.X.SX32 R9, R2, c[0x0][0x174], 0x1, P6 ;  /* 0x00005d0002097a11 */ /* 0x000fe400030f0eff */
[----:B------:R-:W-:-:S03]  /*105120*/  ISETP.LT.AND P6, PT, R6, c[0x0][0x178], !P5 ;  /* 0x00005e0006007a0c */ /* 0x000fc60006fc1270 */
[----:B------:R-:W-:Y:S01]  /*105130*/  IMAD.WIDE R2, R0, 0x2, R8 ;  /* 0x0000000200027825 */ /* 0x000fe200078e0208 */
[----:B------:R-:W-:-:S09]  /*105140*/  ISETP.LT.AND P5, PT, R23, c[0x0][0x178], !P5 ;  /* 0x00005e0017007a0c */ /* 0x000fd20006fa1270 */
[----:B------:R0:W-:Y:S02]  /*105150*/  @P6 STG.E.U16 [R2.64], R19 ;  /* 0x0000001302006986 */ /* 0x0001e4000c101504 */
[----:B0-----:R-:W-:-:S04]  /*105160*/  LEA R2, P6, R12, c[0x0][0x170], 0x1 ;  /* 0x00005c000c027a11 */ /* 0x001fc800078c08ff */
[----:B------:R-:W-:-:S05]  /*105170*/  LEA.HI.X.SX32 R3, R12, c[0x0][0x174], 0x1, P6 ;  /* 0x00005d000c037a11 */ /* 0x000fca00030f0eff */
[C---:B------:R-:W-:Y:S01]  /*105180*/  IMAD.WIDE R12, R0.reuse, 0x2, R2 ;  /* 0x00000002000c7825 */ /* 0x040fe200078e0202 */
[----:B------:R-:W-:-:S04]  /*105190*/  IADD3 R0, R0, c[0x0][0x198], RZ ;  /* 0x0000660000007a10 */ /* 0x000fc80007ffe0ff */
[----:B------:R0:W-:Y:S01]  /*1051a0*/  @P5 STG.E.U16 [R12.64], R28 ;  /* 0x0000001c0c005986 */ /* 0x0001e2000c101504 */
[----:B------:R-:W-:Y:S02]  /*1051b0*/  ISETP.LT.AND P5, PT, R27, c[0x0][0x178], !P4 ;  /* 0x00005e001b007a0c */ /* 0x000fe400067a1270 */
[----:B------:R-:W-:Y:S01]  /*1051c0*/  PRMT R14, R21, 0x7632, R14 ;  /* 0x00007632150e7816 */ /* 0x000fe2000000000e */
[----:B0-----:R-:W-:-:S10]  /*1051d0*/  IMAD.WIDE R12, R0, 0x2, R24 ;  /* 0x00000002000c7825 */ /* 0x001fd400078e0218 */
[----:B------:R0:W-:Y:S01]  /*1051e0*/  @P5 STG.E.U16 [R12.64], R14 ;  /* 0x0000000e0c005986 */ /* 0x0001e2000c101504 */
[----:B------:R-:W-:Y:S02]  /*1051f0*/  ISETP.LT.AND P5, PT, R29, c[0x0][0x178], !P4 ;  /* 0x00005e001d007a0c */ /* 0x000fe400067a1270 */
[----:B0-----:R-:W-:Y:S01]  /*105200*/  PRMT R14, R16, 0x7632, R14 ;  /* 0x00007632100e7816 */ /* 0x001fe2000000000e */
[----:B------:R-:W-:-:S10]  /*105210*/  IMAD.WIDE R12, R0, 0x2, R10 ;  /* 0x00000002000c7825 */ /* 0x000fd400078e020a */
[----:B------:R0:W-:Y:S01]  /*105220*/  @P5 STG.E.U16 [R12.64], R14 ;  /* 0x0000000e0c005986 */ /* 0x0001e2000c101504 */
[----:B------:R-:W-:Y:S02]  /*105230*/  ISETP.LT.AND P5, PT, R6, c[0x0][0x178], !P4 ;  /* 0x00005e0006007a0c */ /* 0x000fe400067a1270 */
[----:B------:R-:W-:Y:S02]  /*105240*/  ISETP.LT.AND P4, PT, R23, c[0x0][0x178], !P4 ;  /* 0x00005e0017007a0c */ /* 0x000fe40006781270 */
[----:B0-----:R-:W-:Y:S01]  /*105250*/  PRMT R14, R19, 0x7632, R14 ;  /* 0x00007632130e7816 */ /* 0x001fe2000000000e */
[----:B------:R-:W-:Y:S01]  /*105260*/  IMAD.WIDE R12, R0, 0x2, R8 ;  /* 0x00000002000c7825 */ /* 0x000fe200078e0208 */
[----:B------:R-:W4:Y:S07]  /*105270*/  LDL.LU R19, [R1+0x2c0] ;  /* 0x0002c00001137983 */ /* 0x000f2e0000300800 */
[----:B------:R0:W-:Y:S04]  /*105280*/  @P5 STG.E.U16 [R12.64], R14 ;  /* 0x0000000e0c005986 */ /* 0x0001e8000c101504 */
[----:B------:R-:W4:Y:S01]  /*105290*/  LDL.LU R21, [R1+0x280] ;  /* 0x0002800001157983 */ /* 0x000f220000300800 */
[----:B0-----:R-:W-:Y:S01]  /*1052a0*/  PRMT R14, R28, 0x7632, R14 ;  /* 0x000076321c0e7816 */ /* 0x001fe2000000000e */
[C---:B------:R-:W-:Y:S01]  /*1052b0*/  IMAD.WIDE R12, R0.reuse, 0x2, R2 ;  /* 0x00000002000c7825 */ /* 0x040fe200078e0202 */
[----:B------:R-:W-:Y:S01]  /*1052c0*/  IADD3 R0, R0, c[0x0][0x198], RZ ;  /* 0x0000660000007a10 */ /* 0x000fe20007ffe0ff */
[----:B------:R-:W4:Y:S04]  /*1052d0*/  LDL.LU R28, [R1+0x240] ;  /* 0x00024000011c7983 */ /* 0x000f280000300800 */
[----:B------:R0:W-:Y:S01]  /*1052e0*/  @P4 STG.E.U16 [R12.64], R14 ;  /* 0x0000000e0c004986 */ /* 0x0001e2000c101504 */
[----:B------:R-:W-:Y:S01]  /*1052f0*/  ISETP.LT.AND P4, PT, R27, c[0x0][0x178], !P3 ;  /* 0x00005e001b007a0c */ /* 0x000fe20005f81270 */
[----:B0-----:R-:W-:-:S12]  /*105300*/  IMAD.WIDE R12, R0, 0x2, R24 ;  /* 0x00000002000c7825 */ /* 0x001fd800078e0218 */
[----:B--2---:R0:W-:Y:S01]  /*105310*/  @P4 STG.E.U16 [R12.64], R4 ;  /* 0x000000040c004986 */ /* 0x0041e2000c101504 */
[----:B------:R-:W-:-:S03]  /*105320*/  PRMT R14, R4, 0x7632, R14 ;  /* 0x00007632040e7816 */ /* 0x000fc6000000000e */
[----:B0-----:R-:W2:Y:S01]  /*105330*/  LDL.LU R4, [R1+0x200] ;  /* 0x0002000001047983 */ /* 0x001ea20000300800 */
[----:B------:R-:W-:Y:S02]  /*105340*/  ISETP.LT.AND P5, PT, R29, c[0x0][0x178], !P3 ;  /* 0x00005e001d007a0c */ /* 0x000fe40005fa1270 */
[----:B------:R-:W-:Y:S01]  /*105350*/  ISETP.LT.AND P4, PT, R6, c[0x0][0x178], !P3 ;  /* 0x00005e0006007a0c */ /* 0x000fe20005f81270 */
[----:B------:R-:W-:Y:S01]  /*105360*/  IMAD.WIDE R12, R0, 0x2, R10 ;  /* 0x00000002000c7825 */ /* 0x000fe200078e020a */
[----:B------:R-:W-:-:S09]  /*105370*/  ISETP.LT.AND P3, PT, R23, c[0x0][0x178], !P3 ;  /* 0x00005e0017007a0c */ /* 0x000fd20005f61270 */
[----:B---3--:R0:W-:Y:S02]  /*105380*/  @P5 STG.E.U16 [R12.64], R17 ;  /* 0x000000110c005986 */ /* 0x0081e4000c101504 */
[----:B0-----:R-:W-:-:S05]  /*105390*/  IMAD.WIDE R12, R0, 0x2, R8 ;  /* 0x00000002000c7825 */ /* 0x001fca00078e0208 */
[----:B----4-:R0:W-:Y:S02]  /*1053a0*/  @P4 STG.E.U16 [R12.64], R7 ;  /* 0x000000070c004986 */ /* 0x0101e4000c101504 */
[C---:B0-----:R-:W-:Y:S01]  /*1053b0*/  IMAD.WIDE R12, R0.reuse, 0x2, R2 ;  /* 0x00000002000c7825 */ /* 0x041fe200078e0202 */
[----:B------:R-:W-:-:S04]  /*1053c0*/  IADD3 R0, R0, c[0x0][0x198], RZ ;  /* 0x0000660000007a10 */ /* 0x000fc80007ffe0ff */
[----:B------:R0:W-:Y:S01]  /*1053d0*/  @P3 STG.E.U16 [R12.64], R5 ;  /* 0x000000050c003986 */ /* 0x0001e2000c101504 */
[----:B------:R-:W-:Y:S01]  /*1053e0*/  ISETP.LT.AND P3, PT, R27, c[0x0][0x178], !P2 ;  /* 0x00005e001b007a0c */ /* 0x000fe20005761270 */
[----:B0-----:R-:W-:-:S12]  /*1053f0*/  IMAD.WIDE R12, R0, 0x2, R24 ;  /* 0x00000002000c7825 */ /* 0x001fd800078e0218 */
        /* <DEDUP_REMOVED lines=8> */
[C---:B------:R-:W-:Y:S01]  /*105480*/  IMAD.WIDE R12, R0.reuse, 0x2, R8 ;  /* 0x00000002000c7825 */ /* 0x040fe200078e0208 */
[----:B------:R-:W3:Y:S07]  /*105490*/  LDL.LU R7, [R1+0x2d0] ;  /* 0x0002d00001077983 */ /* 0x000eee0000300800 */
[----:B------:R0:W-:Y:S02]  /*1054a0*/  @P3 STG.E.U16 [R12.64], R14 ;  /* 0x0000000e0c003986 */ /* 0x0001e4000c101504 */
[----:B0-----:R-:W-:Y:S01]  /*1054b0*/  PRMT R14, R5, 0x7632, R14 ;  /* 0x00007632050e7816 */ /* 0x001fe2000000000e */
[C---:B------:R-:W-:Y:S01]  /*1054c0*/  IMAD.WIDE R12, R0.reuse, 0x2, R2 ;  /* 0x00000002000c7825 */ /* 0x040fe200078e0202 */
[----:B------:R-:W-:Y:S01]  /*1054d0*/  IADD3 R0, R0, c[0x0][0x198], RZ ;  /* 0x0000660000007a10 */ /* 0x000fe20007ffe0ff */
[----:B------:R-:W4:Y:S04]  /*1054e0*/  LDL.LU R5, [R1+0x290] ;  /* 0x0002900001057983 */ /* 0x000f280000300800 */
[----:B------:R0:W-:Y:S01]  /*1054f0*/  @P2 STG.E.U16 [R12.64], R14 ;  /* 0x0000000e0c002986 */ /* 0x0001e2000c101504 */
[----:B------:R-:W-:-:S02]  /*105500*/  ISETP.LT.AND P2, PT, R27, c[0x0][0x178], !P1 ;  /* 0x00005e001b007a0c */ /* 0x000fc40004f41270 */
[----:B------:R-:W-:Y:S01]  /*105510*/  ISETP.LT.AND P3, PT, R29, c[0x0][0x178], !P1 ;  /* 0x00005e001d007a0c */ /* 0x000fe20004f61270 */
[----:B------:R-:W3:Y:S04]  /*105520*/  LDL.LU R16, [R1+0x250] ;  /* 0x0002500001107983 */ /* 0x000ee80000300800 */
[----:B------:R-:W3:Y:S01]  /*105530*/  LDL.LU R17, [R1+0x210] ;  /* 0x0002100001117983 */ /* 0x000ee20000300800 */
[----:B0-----:R-:W-:-:S03]  /*105540*/  IMAD.WIDE R12, R0, 0x2, R24 ;  /* 0x00000002000c7825 */ /* 0x001fc600078e0218 */
[----:B------:R-:W3:Y:S04]  /*105550*/  LDL.LU R20, [R1+0x4008] ;  /* 0x0040080001147983 */ /* 0x000ee80000300800 */
[----:B------:R0:W-:Y:S01]  /*105560*/  @P2 STG.E.U16 [R12.64], R19 ;  /* 0x000000130c002986 */ /* 0x0001e2000c101504 */
[----:B------:R-:W-:Y:S02]  /*105570*/  ISETP.LT.AND P2, PT, R6, c[0x0][0x178], !P1 ;  /* 0x00005e0006007a0c */ /* 0x000fe40004f41270 */
[----:B------:R-:W-:Y:S01]  /*105580*/  ISETP.LT.AND P1, PT, R23, c[0x0][0x178], !P1 ;  /* 0x00005e0017007a0c */ /* 0x000fe20004f21270 */
[----:B0-----:R-:W-:-:S05]  /*105590*/  IMAD.WIDE R12, R0, 0x2, R10 ;  /* 0x00000002000c7825 */ /* 0x001fca00078e020a */
[----:B------:R0:W-:Y:S02]  /*1055a0*/  @P3 STG.E.U16 [R12.64], R21 ;  /* 0x000000150c003986 */ /* 0x0001e4000c101504 */
[----:B0-----:R-:W-:-:S05]  /*1055b0*/  IMAD.WIDE R12, R0, 0x2, R8 ;  /* 0x00000002000c7825 */ /* 0x001fca00078e0208 */
[----:B------:R0:W-:Y:S02]  /*1055c0*/  @P2 STG.E.U16 [R12.64], R28 ;  /* 0x0000001c0c002986 */ /* 0x0001e4000c101504 */
[C---:B0-----:R-:W-:Y:S01]  /*1055d0*/  IMAD.WIDE R12, R0.reuse, 0x2, R2 ;  /* 0x00000002000c7825 */ /* 0x041fe200078e0202 */
[----:B------:R-:W-:Y:S02]  /*1055e0*/  IADD3 R0, R0, c[0x0][0x198], RZ ;  /* 0x0000660000007a10 */ /* 0x000fe40007ffe0ff */
[----:B------:R-:W-:Y:S02]  /*1055f0*/  PRMT R14, R19, 0x7632, R14 ;  /* 0x00007632130e7816 */ /* 0x000fe4000000000e */
[----:B------:R-:W4:Y:S04]  /*105600*/  LDL.LU R19, [R1+0x400c] ;  /* 0x00400c0001137983 */ /* 0x000f280000300800 */
[----:B--2---:R0:W-:Y:S01]  /*105610*/  @P1 STG.E.U16 [R12.64], R4 ;  /* 0x000000040c001986 */ /* 0x0041e2000c101504 */
        /* <DEDUP_REMOVED lines=8> */
[----:B0-----:R-:W-:Y:S01]  /*1056a0*/  PRMT R14, R28, 0x7632, R14 ;  /* 0x000076321c0e7816 */ /* 0x001fe2000000000e */
[----:B------:R-:W-:-:S10]  /*1056b0*/  IMAD.WIDE R12, R0, 0x2, R8 ;  /* 0x00000002000c7825 */ /* 0x000fd400078e0208 */
[----:B------:R0:W-:Y:S02]  /*1056c0*/  @P1 STG.E.U16 [R12.64], R14 ;  /* 0x0000000e0c001986 */ /* 0x0001e4000c101504 */
[----:B0-----:R-:W-:Y:S02]  /*1056d0*/  PRMT R14, R4, 0x7632, R14 ;  /* 0x00007632040e7816 */ /* 0x001fe4000000000e */
[----:B------:R-:W2:Y:S01]  /*1056e0*/  LDL.LU R4, [R1+0x4010] ;  /* 0x0040100001047983 */ /* 0x000ea20000300800 */
[----:B------:R-:W-:Y:S01]  /*1056f0*/  ISETP.LT.AND P0, PT, R23, c[0x0][0x178], !P0 ;  /* 0x00005e0017007a0c */ /* 0x000fe20004701270 */
[C---:B------:R-:W-:Y:S01]  /*105700*/  IMAD.WIDE R12, R0.reuse, 0x2, R2 ;  /* 0x00000002000c7825 */ /* 0x040fe200078e0202 */
[----:B------:R-:W-:Y:S01]  /*105710*/  IADD3 R0, R0, c[0x0][0x198], RZ ;  /* 0x0000660000007a10 */ /* 0x000fe20007ffe0ff */
[----:B------:R-:W2:Y:S10]  /*105720*/  LDL.LU R21, [R1+0x2a4] ;  /* 0x0002a40001157983 */ /* 0x000eb40000300800 */
[----:B------:R0:W-:Y:S02]  /*105730*/  @P0 STG.E.U16 [R12.64], R14 ;  /* 0x0000000e0c000986 */ /* 0x0001e4000c101504 */
[----:B0-----:R-:W-:Y:S01]  /*105740*/  IMAD.WIDE R12, R0, 0x2, R24 ;  /* 0x00000002000c7825 */ /* 0x001fe200078e0218 */
[----:B---3--:R-:W-:-:S04]  /*105750*/  ISETP.GE.AND P0, PT, R20, c[0x0][0x17c], PT ;  /* 0x00005f0014007a0c */ /* 0x008fc80003f06270 */
[----:B------:R-:W-:Y:S02]  /*105760*/  ISETP.LT.AND P1, PT, R27, c[0x0][0x178], !P0 ;  /* 0x00005e001b007a0c */ /* 0x000fe40004721270 */
[----:B------:R-:W-:Y:S02]  /*105770*/  ISETP.LT.AND P2, PT, R29, c[0x0][0x178], !P0 ;  /* 0x00005e001d007a0c */ /* 0x000fe40004741270 */
[----:B------:R-:W-:-:S09]  /*105780*/  ISETP.LT.AND P3, PT, R6, c[0x0][0x178], !P0 ;  /* 0x00005e0006007a0c */ /* 0x000fd20004761270 */
[----:B------:R0:W-:Y:S01]  /*105790*/  @P1 STG.E.U16 [R12.64], R7 ;  /* 0x000000070c001986 */ /* 0x0001e2000c101504 */
[----:B------:R-:W-:Y:S01]  /*1057a0*/  ISETP.LT.AND P1, PT, R23, c[0x0][0x178], !P0 ;  /* 0x00005e0017007a0c */ /* 0x000fe20004721270 */
[----:B0-----:R-:W-:-:S05]  /*1057b0*/  IMAD.WIDE R12, R0, 0x2, R10 ;  /* 0x00000002000c7825 */ /* 0x001fca00078e020a */
[----:B----4-:R0:W-:Y:S02]  /*1057c0*/  @P2 STG.E.U16 [R12.64], R5 ;  /* 0x000000050c002986 */ /* 0x0101e4000c101504 */
[----:B0-----:R-:W-:-:S05]  /*1057d0*/  IMAD.WIDE R12, R0, 0x2, R8 ;  /* 0x00000002000c7825 */ /* 0x001fca00078e0208 */
[----:B------:R0:W-:Y:S01]  /*1057e0*/  @P3 STG.E.U16 [R12.64], R16 ;  /* 0x000000100c003986 */ /* 0x0001e2000c101504 */
[----:B------:R-:W-:Y:S02]  /*1057f0*/  ISETP.GE.AND P0, PT, R19, c[0x0][0x17c], PT ;  /* 0x00005f0013007a0c */ /* 0x000fe40003f06270 */
[----:B------:R-:W-:Y:S01]  /*105800*/  PRMT R14, R7, 0x7632, R14 ;  /* 0x00007632070e7816 */ /* 0x000fe2000000000e */
[----:B------:R-:W3:Y:S01]  /*105810*/  LDL.LU R19, [R1+0x264] ;  /* 0x0002640001137983 */ /* 0x000ee20000300800 */
[C---:B0-----:R-:W-:Y:S01]  /*105820*/  IMAD.WIDE R12, R0.reuse, 0x2, R2 ;  /* 0x00000002000c7825 */ /* 0x041fe200078e0202 */
[----:B------:R-:W-:-:S04]  /*105830*/  IADD3 R0, R0, c[0x0][0x198], RZ ;  /* 0x0000660000007a10 */ /* 0x000fc80007ffe0ff */
[----:B------:R0:W-:Y:S01]  /*105840*/  @P1 STG.E.U16 [R12.64], R17 ;  /* 0x000000110c001986 */ /* 0x0001e2000c101504 */
[----:B------:R-:W-:Y:S01]  /*105850*/  ISETP.LT.AND P1, PT, R27, c[0x0][0x178], !P0 ;  /* 0x00005e001b007a0c */ /* 0x000fe20004721270 */
[----:B0-----:R-:W-:-:S12]  /*105860*/  IMAD.WIDE R12, R0, 0x2, R24 ;  /* 0x00000002000c7825 */ /* 0x001fd800078e0218 */
[----:B------:R0:W-:Y:S02]  /*105870*/  @P1 STG.E.U16 [R12.64], R14 ;  /* 0x0000000e0c001986 */ /* 0x0001e4000c101504 */
[----:B0-----:R-:W-:Y:S02]  /*105880*/  PRMT R14, R5, 0x7632, R14 ;  /* 0x00007632050e7816 */ /* 0x001fe4000000000e */
[----:B------:R-:W4:Y:S01]  /*105890*/  LDL.LU R5, [R1+0x4014] ;  /* 0x0040140001057983 */ /* 0x000f220000300800 */
[----:B--2---:R-:W-:-:S03]  /*1058a0*/  ISETP.GE.AND P2, PT, R4, c[0x0][0x17c], PT ;  /* 0x00005f0004007a0c */ /* 0x004fc60003f46270 */
[----:B------:R-:W2:Y:S04]  /*1058b0*/  LDL.LU R4, [R1+0x4018] ;  /* 0x0040180001047983 */ /* 0x000ea80000300800 */
[----:B------:R-:W3:Y:S04]  /*1058c0*/  LDL.LU R7, [R1+0x224] ;  /* 0x0002240001077983 */ /* 0x000ee80000300800 */
[----:B------:R-:W3:Y:S04]  /*1058d0*/  LDL.LU R28, [R1+0x1e4] ;  /* 0x0001e400011c7983 */ /* 0x000ee80000300800 */
[----:B------:R-:W3:Y:S01]  /*1058e0*/  LDL.LU R20, [R1+0x401c] ;  /* 0x00401c0001147983 */ /* 0x000ee20000300800 */
[----:B------:R-:W-:Y:S01]  /*1058f0*/  ISETP.LT.AND P1, PT, R29, c[0x0][0x178], !P0 ;  /* 0x00005e001d007a0c */ /* 0x000fe20004721270 */
[----:B------:R-:W-:-:S12]  /*105900*/  IMAD.WIDE R12, R0, 0x2, R10 ;  /* 0x00000002000c7825 */ /* 0x000fd800078e020a */
[----:B------:R0:W-:Y:S01]  /*105910*/  @P1 STG.E.U16 [R12.64], R14 ;  /* 0x0000000e0c001986 */ /* 0x0001e2000c101504 */
[----:B------:R-:W-:Y:S02]  /*105920*/  ISETP.LT.AND P1, PT, R6, c[0x0][0x178], !P0 ;  /* 0x00005e0006007a0c */ /* 0x000fe40004721270 */
[----:B------:R-:W-:Y:S02]  /*105930*/  ISETP.LT.AND P0, PT, R23, c[0x0][0x178], !P0 ;  /* 0x00005e0017007a0c */ /* 0x000fe40004701270 */
[----:B------:R-:W-:Y:S02]  /*105940*/  PRMT R15, R17, 0x7632, R15 ;  /* 0x00007632110f7816 */ /* 0x000fe4000000000f */
[----:B0-----:R-:W-:Y:S01]  /*105950*/  PRMT R14, R16, 0x7632, R14 ;  /* 0x00007632100e7816 */ /* 0x001fe2000000000e */
[----:B------:R-:W-:-:S06]  /*105960*/  IMAD.WIDE R12, R0, 0x2, R8 ;  /* 0x00000002000c7825 */ /* 0x000fcc00078e0208 */
[----:B------:R0:W-:Y:S02]  /*105970*/  @P1 STG.E.U16 [R12.64], R14 ;  /* 0x0000000e0c001986 */ /* 0x0001e4000c101504 */
[----:B0-----:R-:W-:-:S05]  /*105980*/  IMAD.WIDE R12, R0, 0x2, R2 ;  /* 0x00000002000c7825 */ /* 0x001fca00078e0202 */
[----:B------:R0:W-:Y:S01]  /*105990*/  @P0 STG.E.U16 [R12.64], R15 ;  /* 0x0000000f0c000986 */ /* 0x0001e2000c101504 */
[----:B----4-:R-:W-:-:S03]  /*1059a0*/  ISETP.GE.AND P1, PT, R5, c[0x0][0x17c], PT ;  /* 0x00005f0005007a0c */ /* 0x010fc60003f26270 */
[----:B------:R-:W4:Y:S01]  /*1059b0*/  LDL.LU R5, [R1+0x2b4] ;  /* 0x0002b40001057983 */ /* 0x000f220000300800 */
[----:B--2---:R-:W-:-:S03]  /*1059c0*/  ISETP.GE.AND P0, PT, R4, c[0x0][0x17c], PT ;  /* 0x00005f0004007a0c */ /* 0x004fc60003f06270 */
[----:B------:R-:W2:Y:S01]  /*1059d0*/  LDL.LU R4, [R1+0x274] ;  /* 0x0002740001047983 */ /* 0x000ea20000300800 */
[----:B---3--:R-:W-:-:S03]  /*1059e0*/  ISETP.GE.AND P6, PT, R20, c[0x0][0x17c], PT ;  /* 0x00005f0014007a0c */ /* 0x008fc60003fc6270 */
[----:B------:R-:W3:Y:S04]  /*1059f0*/  LDL.LU R20, [R1+0x4020] ;  /* 0x0040200001147983 */ /* 0x000ee80000300800 */
[----:B------:R-:W2:Y:S01]  /*105a00*/  LDL.LU R26, [R1+0x4024] ;  /* 0x00402400011a7983 */ /* 0x000ea20000300800 */
[----:B------:R-:W-:Y:S02]  /*105a10*/  ISETP.LT.AND P5, PT, R27, c[0x0][0x178], !P2 ;  /* 0x00005e001b007a0c */ /* 0x000fe400057a1270 */
[----:B------:R-:W-:Y:S02]  /*105a20*/  ISETP.LT.AND P3, PT, R29, c[0x0][0x178], !P2 ;  /* 0x00005e001d007a0c */ /* 0x000fe40005761270 */
[----:B------:R-:W-:Y:S02]  /*105a30*/  IADD3 R14, R0, c[0x0][0x198], RZ ;  /* 0x00006600000e7a10 */ /* 0x000fe40007ffe0ff */
[----:B------:R-:W-:-:S02]  /*105a40*/  ISETP.LT.AND P4, PT, R6, c[0x0][0x178], !P2 ;  /* 0x00005e0006007a0c */ /* 0x000fc40005781270 */
[----:B------:R-:W-:Y:S01]  /*105a50*/  ISETP.LT.AND P2, PT, R23, c[0x0][0x178], !P2 ;  /* 0x00005e0017007a0c */ /* 0x000fe20005741270 */
[----:B0-----:R-:W-:-:S04]  /*105a60*/  IMAD.WIDE R12, R14, 0x2, R24 ;  /* 0x000000020e0c7825 */ /* 0x001fc800078e0218 */
[----:B------:R-:W-:Y:S01]  /*105a70*/  IMAD.WIDE R16, R14, 0x2, R10 ;  /* 0x000000020e107825 */ /* 0x000fe200078e020a */
[----:B------:R0:W-:Y:S01]  /*105a80*/  @P5 STG.E.U16 [R12.64], R21 ;  /* 0x000000150c005986 */ /* 0x0001e2000c101504 */
[----:B------:R-:W-:-:S03]  /*105a90*/  ISETP.LT.AND P5, PT, R27, c[0x0][0x178], !P1 ;  /* 0x00005e001b007a0c */ /* 0x000fc60004fa1270 */
[----:B------:R1:W-:Y:S01]  /*105aa0*/  @P3 STG.E.U16 [R16.64], R19 ;  /* 0x0000001310003986 */ /* 0x0003e2000c101504 */
[----:B------:R-:W-:Y:S02]  /*105ab0*/  ISETP.LT.AND P3, PT, R29, c[0x0][0x178], !P1 ;  /* 0x00005e001d007a0c */ /* 0x000fe40004f61270 */
[C---:B------:R-:W-:Y:S01]  /*105ac0*/  IADD3 R0, R14.reuse, c[0x0][0x198], RZ ;  /* 0x000066000e007a10 */ /* 0x040fe20007ffe0ff */
[----:B0-----:R-:W-:-:S04]  /*105ad0*/  IMAD.WIDE R12, R14, 0x2, R8 ;  /* 0x000000020e0c7825 */ /* 0x001fc800078e0208 */
[----:B------:R-:W-:Y:S01]  /*105ae0*/  IMAD.WIDE R14, R14, 0x2, R2 ;  /* 0x000000020e0e7825 */ /* 0x000fe200078e0202 */
[----:B------:R0:W-:Y:S01]  /*105af0*/  @P4 STG.E.U16 [R12.64], R7 ;  /* 0x000000070c004986 */ /* 0x0001e2000c101504 */
[----:B------:R-:W-:Y:S02]  /*105b00*/  PRMT R18, R21, 0x7632, R18 ;  /* 0x0000763215127816 */ /* 0x000fe40000000012 */
[----:B-1----:R-:W-:Y:S01]  /*105b10*/  IMAD.WIDE R16, R0, 0x2, R24 ;  /* 0x0000000200107825 */ /* 0x002fe200078e0218 */
[----:B------:R1:W-:Y:S01]  /*105b20*/  @P2 STG.E.U16 [R14.64], R28 ;  /* 0x0000001c0e002986 */ /* 0x0003e2000c101504 */
[----:B------:R-:W-:Y:S02]  /*105b30*/  ISETP.LT.AND P2, PT, R6, c[0x0][0x178], !P1 ;  /* 0x00005e0006007a0c */ /* 0x000fe40004f41270 */
[----:B------:R-:W-:Y:S01]  /*105b40*/  ISETP.LT.AND P1, PT, R23, c[0x0][0x178], !P1 ;  /* 0x00005e0017007a0c */ /* 0x000fe20004f21270 */
[----:B------:R1:W-:Y:S01]  /*105b50*/  @P5 STG.E.U16 [R16.64], R18 ;  /* 0x0000001210005986 */ /* 0x0003e2000c101504 */
[----:B0-----:R-:W-:Y:S01]  /*105b60*/  IMAD.WIDE R12, R0, 0x2, R10 ;  /* 0x00000002000c7825 */ /* 0x001fe200078e020a */
[----:B-1----:R-:W-:-:S02]  /*105b70*/  PRMT R14, R19, 0x7632, R14 ;  /* 0x00007632130e7816 */ /* 0x002fc4000000000e */
[----:B------:R-:W-:-:S03]  /*105b80*/  ISETP.LT.AND P4, PT, R27, c[0x0][0x178], !P0 ;  /* 0x00005e001b007a0c */ /* 0x000fc60004781270 */
[----:B------:R0:W-:Y:S01]  /*105b90*/  @P3 STG.E.U16 [R12.64], R14 ;  /* 0x0000000e0c003986 */ /* 0x0001e2000c101504 */
[----:B------:R-:W-:Y:S01]  /*105ba0*/  ISETP.LT.AND P3, PT, R29, c[0x0][0x178], !P0 ;  /* 0x00005e001d007a0c */ /* 0x000fe20004761270 */
[C---:B------:R-:W-:Y:S01]  /*105bb0*/  IMAD.WIDE R16, R0.reuse, 0x2, R2 ;  /* 0x0000000200107825 */ /* 0x040fe200078e0202 */
[----:B------:R-:W-:Y:S02]  /*105bc0*/  PRMT R22, R7, 0x7632, R22 ;  /* 0x0000763207167816 */ /* 0x000fe40000000016 */
[----:B------:R-:W2:Y:S01]  /*105bd0*/  LDL.LU R7, [R1+0x1f4] ;  /* 0x0001f40001077983 */ /* 0x000ea20000300800 */
[C---:B0-----:R-:W-:Y:S01]  /*105be0*/  IADD3 R12, R0.reuse, c[0x0][0x198], RZ ;  /* 0x00006600000c7a10 */ /* 0x041fe20007ffe0ff */
[----:B------:R-:W-:Y:S01]  /*105bf0*/  IMAD.WIDE R14, R0, 0x2, R8 ;  /* 0x00000002000e7825 */ /* 0x000fe200078e0208 */
[----:B------:R-:W-:-:S03]  /*105c00*/  PRMT R13, R28, 0x7632, R13 ;  /* 0x000076321c0d7816 */ /* 0x000fc6000000000d */
[----:B------:R-:W-:Y:S01]  /*105c10*/  IMAD.WIDE R18, R12, 0x2, R24 ;  /* 0x000000020c127825 */ /* 0x000fe200078e0218 */
[----:B------:R-:W-:Y:S04]  /*105c20*/  @P2 STG.E.U16 [R14.64], R22 ;  /* 0x000000160e002986 */ /* 0x000fe8000c101504 */
[----:B------:R-:W-:Y:S04]  /*105c30*/  @P1 STG.E.U16 [R16.64], R13 ;  /* 0x0000000d10001986 */ /* 0x000fe8000c101504 */
[----:B------:R0:W-:Y:S04]  /*105c40*/  STL [R1+0x4298], R22 ;  /* 0x0042981601007387 */ /* 0x0001e80000100800 */
[----:B0-----:R-:W2:Y:S04]  /*105c50*/  LDL.LU R22, [R1+0x284] ;  /* 0x0002840001167983 */ /* 0x001ea80000300800 */
[----:B----4-:R-:W-:Y:S01]  /*105c60*/  @P4 STG.E.U16 [R18.64], R5 ;  /* 0x0000000512004986 */ /* 0x010fe2000c101504 */
[----:B---3--:R-:W-:Y:S01]  /*105c70*/  ISETP.GE.AND P5, PT, R20, c[0x0][0x17c], PT ;  /* 0x00005f0014007a0c */ /* 0x008fe20003fa6270 */
[----:B------:R-:W-:-:S05]  /*105c80*/  IMAD.WIDE R20, R12, 0x2, R10 ;  /* 0x000000020c147825 */ /* 0x000fca00078e020a */
[----:B--2---:R0:W-:Y:S01]  /*105c90*/  @P3 STG.E.U16 [R20.64], R4 ;  /* 0x0000000414003986 */ /* 0x0041e2000c101504 */
[----:B------:R-:W-:Y:S02]  /*105ca0*/  ISETP.GE.AND P2, PT, R26, c[0x0][0x17c], PT ;  /* 0x00005f001a007a0c */ /* 0x000fe40003f46270 */
[----:B0-----:R-:W-:Y:S02]  /*105cb0*/  PRMT R21, R5, 0x7632, R21 ;  /* 0x0000763205157816 */ /* 0x001fe40000000015 */
[----:B------:R-:W2:Y:S04]  /*105cc0*/  LDL.LU R5, [R1+0x2c4] ;  /* 0x0002c40001057983 */ /* 0x000ea80000300800 */
[----:B------:R-:W3:Y:S04]  /*105cd0*/  LDL.LU R28, [R1+0x4028] ;  /* 0x00402800011c7983 */ /* 0x000ee80000300800 */
[----:B------:R-:W4:Y:S01]  /*105ce0*/  LDL.LU R26, [R1+0x244] ;  /* 0x00024400011a7983 */ /* 0x000f220000300800 */
[----:B------:R-:W-:-:S02]  /*105cf0*/  ISETP.LT.AND P4, PT, R6, c[0x0][0x178], !P0 ;  /* 0x00005e0006007a0c */ /* 0x000fc40004781270 */
[----:B------:R-:W-:Y:S01]  /*105d00*/  ISETP.LT.AND P0, PT, R23, c[0x0][0x178], !P0 ;  /* 0x00005e0017007a0c */ /* 0x000fe20004701270 */
[C---:B------:R-:W-:Y:S01]  /*105d10*/  IMAD.WIDE R14, R12.reuse, 0x2, R8 ;  /* 0x000000020c0e7825 */ /* 0x040fe200078e0208 */
[----:B----4-:R0:W-:Y:S04]  /*105d20*/  STL [R1+0x42a0], R26 ;  /* 0x0042a01a01007387 */ /* 0x0101e80000100800 */
[----:B0-----:R-:W4:Y:S01]  /*105d30*/  LDL.LU R26, [R1+0x234] ;  /* 0x00023400011a7983 */ /* 0x001f220000300800 */
[C---:B------:R-:W-:Y:S01]  /*105d40*/  IADD3 R0, R12.reuse, c[0x0][0x198], RZ ;  /* 0x000066000c007a10 */ /* 0x040fe20007ffe0ff */
[----:B------:R-:W-:Y:S01]  /*105d50*/  IMAD.WIDE R12, R12, 0x2, R2 ;  /* 0x000000020c0c7825 */ /* 0x000fe200078e0202 */
[----:B------:R-:W-:Y:S02]  /*105d60*/  PRMT R20, R4, 0x7632, R20 ;  /* 0x0000763204147816 */ /* 0x000fe40000000014 */
[----:B------:R-:W2:Y:S01]  /*105d70*/  LDL.LU R4, [R1+0x204] ;  /* 0x0002040001047983 */ /* 0x000ea20000300800 */
[----:B------:R-:W-:-:S02]  /*105d80*/  ISETP.LT.AND P1, PT, R27, c[0x0][0x178], !P6 ;  /* 0x00005e001b007a0c */ /* 0x000fc40007721270 */
[----:B------:R-:W-:Y:S01]  /*105d90*/  ISETP.LT.AND P3, PT, R29, c[0x0][0x178], !P6 ;  /* 0x00005e001d007a0c */ /* 0x000fe20007761270 */
[----:B------:R-:W-:Y:S01]  /*105da0*/  IMAD.WIDE R16, R0, 0x2, R24 ;  /* 0x0000000200107825 */ /* 0x000fe200078e0218 */
[----:B----4-:R-:W-:Y:S04]  /*105db0*/  @P4 STG.E.U16 [R14.64], R26 ;  /* 0x0000001a0e004986 */ /* 0x010fe8000c101504 */
[----:B------:R0:W-:Y:S02]  /*105dc0*/  @P0 STG.E.U16 [R12.64], R7 ;  /* 0x000000070c000986 */ /* 0x0001e4000c101504 */
[----:B0-----:R-:W-:Y:S02]  /*105dd0*/  PRMT R13, R26, 0x7632, R13 ;  /* 0x000076321a0d7816 */ /* 0x001fe4000000000d */
[----:B------:R-:W4:Y:S01]  /*105de0*/  LDL.LU R26, [R1+0x402c] ;  /* 0x00402c00011a7983 */ /* 0x000f220000300800 */
[----:B------:R-:W-:-:S02]  /*105df0*/  ISETP.LT.AND P4, PT, R6, c[0x0][0x178], !P6 ;  /* 0x00005e0006007a0c */ /* 0x000fc40007781270 */
[----:B------:R-:W-:Y:S01]  /*105e00*/  ISETP.LT.AND P6, PT, R23, c[0x0][0x178], !P6 ;  /* 0x00005e0017007a0c */ /* 0x000fe200077c1270 */
[C---:B------:R-:W-:Y:S01]  /*105e10*/  IMAD.WIDE R18, R0.reuse, 0x2, R10 ;  /* 0x0000000200127825 */ /* 0x040fe200078e020a */
[----:B------:R-:W-:Y:S01]  /*105e20*/  ISETP.LT.AND P0, PT, R27, c[0x0][0x178], !P5 ;  /* 0x00005e001b007a0c */ /* 0x000fe20006f01270 */
[----:B------:R0:W-:Y:S01]  /*105e30*/  @P1 STG.E.U16 [R16.64], R21 ;  /* 0x0000001510001986 */ /* 0x0001e2000c101504 */
[----:B------:R-:W-:Y:S01]  /*105e40*/  ISETP.LT.AND P1, PT, R29, c[0x0][0x178], !P5 ;  /* 0x00005e001d007a0c */ /* 0x000fe20006f21270 */
[C---:B------:R-:W-:Y:S01]  /*105e50*/  IMAD.WIDE R14, R0.reuse, 0x2, R8 ;  /* 0x00000002000e7825 */ /* 0x040fe200078e0208 */
[C---:B------:R-:W-:Y:S01]  /*105e60*/  IADD3 R12, R0.reuse, c[0x0][0x198], RZ ;  /* 0x00006600000c7a10 */ /* 0x040fe20007ffe0ff */
[----:B------:R1:W-:Y:S04]  /*105e70*/  @P3 STG.E.U16 [R18.64], R20 ;  /* 0x0000001412003986 */ /* 0x0003e8000c101504 */
[----:B------:R2:W-:Y:S01]  /*105e80*/  @P4 STG.E.U16 [R14.64], R13 ;  /* 0x0000000d0e004986 */ /* 0x0005e2000c101504 */
[----:B0-----:R-:W-:Y:S01]  /*105e90*/  IMAD.WIDE R16, R0, 0x2, R2 ;  /* 0x0000000200107825 */ /* 0x001fe200078e0202 */
[----:B-1----:R-:W-:-:S03]  /*105ea0*/  PRMT R20, R7, 0x7632, R20 ;  /* 0x0000763207147816 */ /* 0x002fc60000000014 */
[----:B------:R-:W-:-:S04]  /*105eb0*/  IMAD.WIDE R18, R12, 0x2, R10 ;  /* 0x000000020c127825 */ /* 0x000fc800078e020a */
[----:B--2---:R-:W-:Y:S01]  /*105ec0*/  IMAD.WIDE R14, R12, 0x2, R24 ;  /* 0x000000020c0e7825 */ /* 0x004fe200078e0218 */
[----:B------:R-:W-:Y:S01]  /*105ed0*/  @P6 STG.E.U16 [R16.64], R20 ;  /* 0x0000001410006986 */ /* 0x000fe2000c101504 */
[----:B------:R-:W-:Y:S02]  /*105ee0*/  PRMT R0, R5, 0x7632, R0 ;  /* 0x0000763205007816 */ /* 0x000fe40000000000 */
[----:B---3--:R-:W-:Y:S01]  /*105ef0*/  ISETP.GE.AND P3, PT, R28, c[0x0][0x17c], PT ;  /* 0x00005f001c007a0c */ /* 0x008fe20003f66270 */
[----:B------:R0:W-:Y:S04]  /*105f00*/  @P0 STG.E.U16 [R14.64], R5 ;  /* 0x000000050e000986 */ /* 0x0001e8000c101504 */
[----:B------:R1:W-:Y:S04]  /*105f10*/  @P1 STG.E.U16 [R18.64], R22 ;  /* 0x0000001612001986 */ /* 0x0003e8000c101504 */
[----:B0-----:R-:W2:Y:S04]  /*105f20*/  LDL.LU R5, [R1+0x4030] ;  /* 0x0040300001057983 */ /* 0x001ea80000300800 */
[----:B------:R-:W3:Y:S04]  /*105f30*/  LDL.LU R28, [R1+0x2d4] ;  /* 0x0002d400011c7983 */ /* 0x000ee80000300800 */
[----:B------:R-:W2:Y:S01]  /*105f40*/  LDL.LU R7, [R1+0x294] ;  /* 0x0002940001077983 */ /* 0x000ea20000300800 */
[----:B----4-:R-:W-:-:S03]  /*105f50*/  ISETP.GE.AND P1, PT, R26, c[0x0][0x17c], PT ;  /* 0x00005f001a007a0c */ /* 0x010fc60003f26270 */
[----:B------:R-:W4:Y:S01]  /*105f60*/  LDL.LU R26, [R1+0x42a0] ;  /* 0x0042a000011a7983 */ /* 0x000f220000300800 */
[----:B------:R-:W-:Y:S02]  /*105f70*/  ISETP.LT.AND P4, PT, R6, c[0x0][0x178], !P5 ;  /* 0x00005e0006007a0c */ /* 0x000fe40006f81270 */
[----:B------:R-:W-:Y:S02]  /*105f80*/  ISETP.LT.AND P5, PT, R23, c[0x0][0x178], !P5 ;  /* 0x00005e0017007a0c */ /* 0x000fe40006fa1270 */
[----:B------:R-:W-:Y:S02]  /*105f90*/  ISETP.LT.AND P6, PT, R27, c[0x0][0x178], !P2 ;  /* 0x00005e001b007a0c */ /* 0x000fe400057c1270 */
[C---:B------:R-:W-:Y:S01]  /*105fa0*/  IADD3 R13, R12.reuse, c[0x0][0x198], RZ ;  /* 0x000066000c0d7a10 */ /* 0x040fe20007ffe0ff */
[----:B------:R-:W-:Y:S01]  /*105fb0*/  IMAD.WIDE R14, R12, 0x2, R8 ;  /* 0x000000020c0e7825 */ /* 0x000fe200078e0208 */
[----:B------:R-:W-:-:S03]  /*105fc0*/  ISETP.LT.AND P0, PT, R29, c[0x0][0x178], !P2 ;  /* 0x00005e001d007a0c */ /* 0x000fc60005701270 */
[----:B------:R-:W-:-:S04]  /*105fd0*/  IMAD.WIDE R16, R12, 0x2, R2 ;  /* 0x000000020c107825 */ /* 0x000fc800078e0202 */
[C---:B-1----:R-:W-:Y:S01]  /*105fe0*/  IMAD.WIDE R18, R13.reuse, 0x2, R24 ;  /* 0x000000020d127825 */ /* 0x042fe200078e0218 */
[----:B----4-:R-:W-:Y:S04]  /*105ff0*/  @P4 STG.E.U16 [R14.64], R26 ;  /* 0x0000001a0e004986 */ /* 0x010fe8000c101504 */
[----:B------:R0:W-:Y:S04]  /*106000*/  @P5 STG.E.U16 [R16.64], R4 ;  /* 0x0000000410005986 */ /* 0x0001e8000c101504 */
[----:B------:R1:W-:Y:S01]  /*106010*/  @P6 STG.E.U16 [R18.64], R0 ;  /* 0x0000000012006986 */ /* 0x0003e2000c101504 */
[----:B0-----:R-:W-:Y:S01]  /*106020*/  IMAD.WIDE R16, R13, 0x2, R10 ;  /* 0x000000020d107825 */ /* 0x001fe200078e020a */
[----:B-1----:R-:W-:-:S02]  /*106030*/  PRMT R0, R22, 0x7632, R0 ;  /* 0x0000763216007816 */ /* 0x002fc40000000000 */
[----:B------:R-:W4:Y:S01]  /*106040*/  LDL.LU R22, [R1+0x214] ;  /* 0x0002140001167983 */ /* 0x000f220000300800 */
[----:B------:R-:W-:-:S03]  /*106050*/  PRMT R18, R4, 0x7632, R18 ;  /* 0x0000763204127816 */ /* 0x000fc60000000012 */
[----:B------:R0:W-:Y:S01]  /*106060*/  @P0 STG.E.U16 [R16.64], R0 ;  /* 0x0000000010000986 */ /* 0x0001e2000c101504 */
[----:B--2---:R-:W-:-:S03]  /*106070*/  ISETP.GE.AND P0, PT, R5, c[0x0][0x17c], PT ;  /* 0x00005f0005007a0c */ /* 0x004fc60003f06270 */
[----:B------:R-:W2:Y:S04]  /*106080*/  LDL.LU R19, [R1+0x4034] ;  /* 0x0040340001137983 */ /* 0x000ea80000300800 */
[----:B------:R-:W2:Y:S04]  /*106090*/  LDL.LU R5, [R1+0x2a8] ;  /* 0x0002a80001057983 */ /* 0x000ea80000300800 */
[----:B------:R-:W2:Y:S01]  /*1060a0*/  LDL.LU R4, [R1+0x268] ;  /* 0x0002680001047983 */ /* 0x000ea20000300800 */
[----:B------:R-:W-:Y:S01]  /*1060b0*/  ISETP.LT.AND P4, PT, R6, c[0x0][0x178], !P2 ;  /* 0x00005e0006007a0c */ /* 0x000fe20005781270 */
[----:B------:R-:W-:Y:S01]  /*1060c0*/  IMAD.WIDE R14, R13, 0x2, R8 ;  /* 0x000000020d0e7825 */ /* 0x000fe200078e0208 */
[----:B------:R-:W-:-:S02]  /*1060d0*/  ISETP.LT.AND P2, PT, R23, c[0x0][0x178], !P2 ;  /* 0x00005e0017007a0c */ /* 0x000fc40005741270 */
[----:B------:R-:W-:Y:S02]  /*1060e0*/  PRMT R12, R26, 0x7632, R12 ;  /* 0x000076321a0c7816 */ /* 0x000fe4000000000c */
[----:B------:R-:W-:Y:S02]  /*1060f0*/  ISETP.LT.AND P5, PT, R27, c[0x0][0x178], !P3 ;  /* 0x00005e001b007a0c */ /* 0x000fe40005fa1270 */
[----:B------:R-:W-:Y:S02]  /*106100*/  ISETP.LT.AND P6, PT, R29, c[0x0][0x178], !P3 ;  /* 0x00005e001d007a0c */ /* 0x000fe40005fc1270 */
[----:B0-----:R-:W-:Y:S01]  /*106110*/  IADD3 R0, R13, c[0x0][0x198], RZ ;  /* 0x000066000d007a10 */ /* 0x001fe20007ffe0ff */
[----:B--2---:R0:W-:Y:S04]  /*106120*/  STL [R1+0x429c], R4 ;  /* 0x00429c0401007387 */ /* 0x0041e80000100800 */
[----:B0-----:R-:W2:Y:S04]  /*106130*/  LDL.LU R4, [R1+0x254] ;  /* 0x0002540001047983 */ /* 0x001ea80000300800 */
[----:B------:R0:W-:Y:S01]  /*106140*/  @P4 STG.E.U16 [R14.64], R12 ;  /* 0x0000000c0e004986 */ /* 0x0001e2000c101504 */
[----:B------:R-:W-:-:S02]  /*106150*/  ISETP.LT.AND P4, PT, R6, c[0x0][0x178], !P3 ;  /* 0x00005e0006007a0c */ /* 0x000fc40005f81270 */
[----:B------:R-:W-:Y:S01]  /*106160*/  ISETP.LT.AND P3, PT, R23, c[0x0][0x178], !P3 ;  /* 0x00005e0017007a0c */ /* 0x000fe20005f61270 */
[----:B------:R-:W-:-:S04]  /*106170*/  IMAD.WIDE R16, R0, 0x2, R10 ;  /* 0x0000000200107825 */ /* 0x000fc800078e020a */
[----:B0-----:R-:W-:-:S04]  /*106180*/  IMAD.WIDE R12, R13, 0x2, R2 ;  /* 0x000000020d0c7825 */ /* 0x001fc800078e0202 */
[C---:B------:R-:W-:Y:S01]  /*106190*/  IMAD.WIDE R14, R0.reuse, 0x2, R24 ;  /* 0x00000002000e7825 */ /* 0x040fe200078e0218 */
[----:B------:R0:W-:Y:S04]  /*1061a0*/  @P2 STG.E.U16 [R12.64], R18 ;  /* 0x000000120c002986 */ /* 0x0001e8000c101504 */
[----:B---3--:R1:W-:Y:S04]  /*1061b0*/  @P5 STG.E.U16 [R14.64], R28 ;  /* 0x0000001c0e005986 */ /* 0x0083e8000c101504 */
[----:B------:R3:W-:Y:S01]  /*1061c0*/  @P6 STG.E.U16 [R16.64], R7 ;  /* 0x0000000710006986 */ /* 0x0007e2000c101504 */
[----:B0-----:R-:W-:Y:S01]  /*1061d0*/  IMAD.WIDE R12, R0, 0x2, R8 ;  /* 0x00000002000c7825 */ /* 0x001fe200078e0208 */
[----:B-1----:R-:W-:-:S02]  /*1061e0*/  PRMT R15, R28, 0x7632, R15 ;  /* 0x000076321c0f7816 */ /* 0x002fc4000000000f */
[C---:B------:R-:W-:Y:S01]  /*1061f0*/  IADD3 R14, R0.reuse, c[0x0][0x198], RZ ;  /* 0x00006600000e7a10 */ /* 0x040fe20007ffe0ff */
[----:B------:R-:W2:Y:S01]  /*106200*/  LDL.LU R28, [R1+0x4038] ;  /* 0x00403800011c7983 */ /* 0x000ea20000300800 */
[----:B---3--:R-:W-:Y:S01]  /*106210*/  IMAD.WIDE R16, R0, 0x2, R2 ;  /* 0x0000000200107825 */ /* 0x008fe200078e0202 */
[----:B------:R-:W-:Y:S02]  /*106220*/  PRMT R0, R7, 0x7632, R0 ;  /* 0x0000763207007816 */ /* 0x000fe40000000000 */
[----:B------:R-:W3:Y:S01]  /*106230*/  LDL.LU R26, [R1+0x403c] ;  /* 0x00403c00011a7983 */ /* 0x000ee20000300800 */
[----:B----4-:R-:W-:-:S03]  /*106240*/  PRMT R20, R22, 0x7632, R20 ;  /* 0x0000763216147816 */ /* 0x010fc60000000014 */
[----:B------:R-:W4:Y:S04]  /*106250*/  LDL.LU R7, [R1+0x1e8] ;  /* 0x0001e80001077983 */ /* 0x000f280000300800 */
[----:B--2---:R0:W-:Y:S01]  /*106260*/  @P4 STG.E.U16 [R12.64], R4 ;  /* 0x000000040c004986 */ /* 0x0041e2000c101504 */
[----:B------:R-:W-:-:S03]  /*106270*/  PRMT R21, R4, 0x7632, R21 ;  /* 0x0000763204157816 */ /* 0x000fc60000000015 */
[----:B------:R1:W-:Y:S04]  /*106280*/  @P3 STG.E.U16 [R16.64], R22 ;  /* 0x0000001610003986 */ /* 0x0003e8000c101504 */
[----:B0-----:R-:W2:Y:S04]  /*106290*/  LDL.LU R4, [R1+0x429c] ;  /* 0x00429c0001047983 */ /* 0x001ea80000300800 */
[----:B-1----:R-:W4:Y:S01]  /*1062a0*/  LDL.LU R22, [R1+0x4298] ;  /* 0x0042980001167983 */ /* 0x002f220000300800 */
[----:B------:R-:W-:Y:S02]  /*1062b0*/  ISETP.LT.AND P5, PT, R27, c[0x0][0x178], !P1 ;  /* 0x00005e001b007a0c */ /* 0x000fe40004fa1270 */
[----:B------:R-:W-:-:S02]  /*1062c0*/  ISETP.LT.AND P2, PT, R29, c[0x0][0x178], !P1 ;  /* 0x00005e001d007a0c */ /* 0x000fc40004f41270 */
[----:B------:R-:W-:Y:S01]  /*1062d0*/  ISETP.GE.AND P6, PT, R19, c[0x0][0x17c], PT ;  /* 0x00005f0013007a0c */ /* 0x000fe20003fc6270 */
[----:B------:R-:W-:Y:S01]  /*1062e0*/  IMAD.WIDE R18, R14, 0x2, R24 ;  /* 0x000000020e127825 */ /* 0x000fe200078e0218 */
[----:B------:R-:W-:-:S03]  /*1062f0*/  ISETP.LT.AND P3, PT, R6, c[0x0][0x178], !P1 ;  /* 0x00005e0006007a0c */ /* 0x000fc60004f61270 */
[----:B------:R-:W-:Y:S01]  /*106300*/  IMAD.WIDE R12, R14, 0x2, R10 ;  /* 0x000000020e0c7825 */ /* 0x000fe200078e020a */
[----:B------:R-:W-:-:S03]  /*106310*/  ISETP.LT.AND P1, PT, R23, c[0x0][0x178], !P1 ;  /* 0x00005e0017007a0c */ /* 0x000fc60004f21270 */
[----:B------:R-:W-:Y:S01]  /*106320*/  @P5 STG.E.U16 [R18.64], R15 ;  /* 0x0000000f12005986 */ /* 0x000fe2000c101504 */
[----:B------:R-:W-:Y:S02]  /*106330*/  ISETP.LT.AND P5, PT, R27, c[0x0][0x178], !P0 ;  /* 0x00005e001b007a0c */ /* 0x000fe400047a1270 */
[----:B------:R-:W-:Y:S01]  /*106340*/  ISETP.LT.AND P4, PT, R29, c[0x0][0x178], !P0 ;  /* 0x00005e001d007a0c */ /* 0x000fe20004781270 */
[----:B------:R0:W-:Y:S02]  /*106350*/  @P2 STG.E.U16 [R12.64], R0 ;  /* 0x000000000c002986 */ /* 0x0001e4000c101504 */
[C---:B0-----:R-:W-:Y:S01]  /*106360*/  IADD3 R0, R14.reuse, c[0x0][0x198], RZ ;  /* 0x000066000e007a10 */ /* 0x041fe20007ffe0ff */
[----:B------:R-:W-:-:S04]  /*106370*/  IMAD.WIDE R12, R14, 0x2, R8 ;  /* 0x000000020e0c7825 */ /* 0x000fc800078e0208 */
[----:B------:R-:W-:Y:S01]  /*106380*/  IMAD.WIDE R14, R14, 0x2, R2 ;  /* 0x000000020e0e7825 */ /* 0x000fe200078e0202 */
[----:B------:R0:W-:Y:S03]  /*106390*/  @P3 STG.E.U16 [R12.64], R21 ;  /* 0x000000150c003986 */ /* 0x0001e6000c101504 */
[C---:B------:R-:W-:Y:S01]  /*1063a0*/  IMAD.WIDE R16, R0.reuse, 0x2, R24 ;  /* 0x0000000200107825 */ /* 0x040fe200078e0218 */
[----:B------:R1:W-:Y:S03]  /*1063b0*/  @P1 STG.E.U16 [R14.64], R20 ;  /* 0x000000140e001986 */ /* 0x0003e6000c101504 */
[----:B------:R-:W-:Y:S01]  /*1063c0*/  IMAD.WIDE R18, R0, 0x2, R10 ;  /* 0x0000000200127825 */ /* 0x000fe200078e020a */
[----:B------:R2:W-:Y:S01]  /*1063d0*/  @P5 STG.E.U16 [R16.64], R5 ;  /* 0x0000000510005986 */ /* 0x0005e2000c101504 */
[----:B---3--:R-:W-:-:S02]  /*1063e0*/  ISETP.GE.AND P1, PT, R26, c[0x0][0x17c], PT ;  /* 0x00005f001a007a0c */ /* 0x008fc40003f26270 */
[----:B------:R-:W-:Y:S01]  /*1063f0*/  ISETP.GE.AND P2, PT, R28, c[0x0][0x17c], PT ;  /* 0x00005f001c007a0c */ /* 0x000fe20003f46270 */
[C---:B0-----:R-:W-:Y:S01]  /*106400*/  IMAD.WIDE R12, R0.reuse, 0x2, R8 ;  /* 0x00000002000c7825 */ /* 0x041fe200078e0208 */
[----:B-1----:R-:W-:-:S03]  /*106410*/  IADD3 R20, R0, c[0x0][0x198], RZ ;  /* 0x0000660000147a10 */ /* 0x002fc60007ffe0ff */
[----:B------:R-:W-:Y:S01]  /*106420*/  IMAD.WIDE R14, R0, 0x2, R2 ;  /* 0x00000002000e7825 */ /* 0x000fe200078e0202 */
[----:B--2---:R0:W-:Y:S01]  /*106430*/  @P4 STG.E.U16 [R18.64], R4 ;  /* 0x0000000412004986 */ /* 0x0041e2000c101504 */
[----:B------:R-:W-:Y:S02]  /*106440*/  PRMT R21, R4, 0x7632, R21 ;  /* 0x0000763204157816 */ /* 0x000fe40000000015 */
[----:B----4-:R-:W-:Y:S02]  /*106450*/  PRMT R22, R5, 0x7632, R22 ;  /* 0x0000763205167816 */ /* 0x010fe40000000016 */
[----:B------:R-:W2:Y:S04]  /*106460*/  LDL.LU R5, [R1+0x2b8] ;  /* 0x0002b80001057983 */ /* 0x000ea80000300800 */
[----:B------:R-:W3:Y:S04]  /*106470*/  LDL.LU R26, [R1+0x278] ;  /* 0x00027800011a7983 */ /* 0x000ee80000300800 */
[----:B------:R-:W4:Y:S04]  /*106480*/  LDL.LU R28, [R1+0x4040] ;  /* 0x00404000011c7983 */ /* 0x000f280000300800 */
[----:B0-----:R-:W2:Y:S04]  /*106490*/  LDL.LU R4, [R1+0x1f8] ;  /* 0x0001f80001047983 */ /* 0x001ea80000300800 */
[----:B------:R-:W2:Y:S01]  /*1064a0*/  LDL.LU R0, [R1+0x228] ;  /* 0x0002280001007983 */ /* 0x000ea20000300800 */
[----:B------:R-:W-:-:S02]  /*1064b0*/  ISETP.LT.AND P5, PT, R6, c[0x0][0x178], !P0 ;  /* 0x00005e0006007a0c */ /* 0x000fc400047a1270 */
[----:B------:R-:W-:Y:S02]  /*1064c0*/  ISETP.LT.AND P0, PT, R23, c[0x0][0x178], !P0 ;  /* 0x00005e0017007a0c */ /* 0x000fe40004701270 */
[----:B------:R-:W-:Y:S02]  /*1064d0*/  ISETP.LT.AND P3, PT, R27, c[0x0][0x178], !P6 ;  /* 0x00005e001b007a0c */ /* 0x000fe40007761270 */
[----:B------:R-:W-:Y:S01]  /*1064e0*/  ISETP.LT.AND P4, PT, R29, c[0x0][0x178], !P6 ;  /* 0x00005e001d007a0c */ /* 0x000fe20007781270 */
[----:B------:R-:W-:-:S04]  /*1064f0*/  IMAD.WIDE R16, R20, 0x2, R24 ;  /* 0x0000000214107825 */ /* 0x000fc800078e0218 */
[----:B------:R-:W-:Y:S01]  /*106500*/  IMAD.WIDE R18, R20, 0x2, R10 ;  /* 0x0000000214127825 */ /* 0x000fe200078e020a */
[----:B------:R-:W-:Y:S04]  /*106510*/  STL [R1+0x4290], R22 ;  /* 0x0042901601007387 */ /* 0x000fe80000100800 */
[----:B------:R-:W-:Y:S04]  /*106520*/  STL [R1+0x4294], R21 ;  /* 0x0042941501007387 */ /* 0x000fe80000100800 */
[----:B--2---:R0:W-:Y:S01]  /*106530*/  @P5 STG.E.U16 [R12.64], R0 ;  /* 0x000000000c005986 */ /* 0x0041e2000c101504 */
[----:B------:R-:W-:-:S03]  /*106540*/  ISETP.LT.AND P5, PT, R6, c[0x0][0x178], !P6 ;  /* 0x00005e0006007a0c */ /* 0x000fc600077a1270 */
[----:B------:R-:W-:Y:S04]  /*106550*/  @P0 STG.E.U16 [R14.64], R7 ;  /* 0x000000070e000986 */ /* 0x000fe8000c101504 */
[----:B------:R-:W-:Y:S04]  /*106560*/  @P3 STG.E.U16 [R16.64], R22 ;  /* 0x0000001610003986 */ /* 0x000fe8000c101504 */
[----:B------:R1:W-:Y:S01]  /*106570*/  @P4 STG.E.U16 [R18.64], R21 ;  /* 0x0000001512004986 */ /* 0x0003e2000c101504 */
[----:B------:R-:W-:Y:S02]  /*106580*/  ISETP.LT.AND P6, PT, R23, c[0x0][0x178], !P6 ;  /* 0x00005e0017007a0c */ /* 0x000fe400077c1270 */
[----:B------:R-:W-:Y:S01]  /*106590*/  ISETP.LT.AND P0, PT, R27, c[0x0][0x178], !P2 ;  /* 0x00005e001b007a0c */ /* 0x000fe20005701270 */
[----:B0-----:R-:W-:Y:S01]  /*1065a0*/  IMAD.WIDE R12, R20, 0x2, R8 ;  /* 0x00000002140c7825 */ /* 0x001fe200078e0208 */
[----:B-1----:R-:W2:Y:S01]  /*1065b0*/  LDL.LU R21, [R1+0x238] ;  /* 0x0002380001157983 */ /* 0x002ea20000300800 */
[----:B------:R-:W-:-:S02]  /*1065c0*/  PRMT R16, R0, 0x7632, R16 ;  /* 0x0000763200107816 */ /* 0x000fc40000000010 */
[C---:B------:R-:W-:Y:S01]  /*1065d0*/  IADD3 R0, R20.reuse, c[0x0][0x198], RZ ;  /* 0x0000660014007a10 */ /* 0x040fe20007ffe0ff */
[----:B------:R-:W-:Y:S01]  /*1065e0*/  IMAD.WIDE R14, R20, 0x2, R2 ;  /* 0x00000002140e7825 */ /* 0x000fe200078e0202 */
[----:B------:R-:W-:Y:S01]  /*1065f0*/  PRMT R18, R7, 0x7632, R18 ;  /* 0x0000763207127816 */ /* 0x000fe20000000012 */
[----:B------:R0:W-:Y:S01]  /*106600*/  @P5 STG.E.U16 [R12.64], R16 ;  /* 0x000000100c005986 */ /* 0x0001e2000c101504 */
[----:B------:R-:W-:-:S03]  /*106610*/  PRMT R19, R5, 0x7632, R19 ;  /* 0x0000763205137816 */ /* 0x000fc60000000013 */
[----:B------:R-:W2:Y:S04]  /*106620*/  LDL.LU R22, [R1+0x4044] ;  /* 0x0040440001167983 */ /* 0x000ea80000300800 */
[----:B------:R-:W-:Y:S01]  /*106630*/  @P6 STG.E.U16 [R14.64], R18 ;  /* 0x000000120e006986 */ /* 0x000fe2000c101504 */
[----:B0-----:R-:W-:-:S05]  /*106640*/  IMAD.WIDE R12, R0, 0x2, R24 ;  /* 0x00000002000c7825 */ /* 0x001fca00078e0218 */
[----:B------:R0:W-:Y:S04]  /*106650*/  @P0 STG.E.U16 [R12.64], R5 ;  /* 0x000000050c000986 */ /* 0x0001e8000c101504 */
[----:B0-----:R-:W2:Y:S01]  /*106660*/  LDL.LU R5, [R1+0x4048] ;  /* 0x0040480001057983 */ /* 0x001ea20000300800 */
[----:B------:R-:W-:Y:S02]  /*106670*/  ISETP.LT.AND P3, PT, R29, c[0x0][0x178], !P2 ;  /* 0x00005e001d007a0c */ /* 0x000fe40005761270 */
[----:B------:R-:W-:Y:S01]  /*106680*/  ISETP.LT.AND P5, PT, R6, c[0x0][0x178], !P2 ;  /* 0x00005e0006007a0c */ /* 0x000fe200057a1270 */
[C---:B------:R-:W-:Y:S01]  /*106690*/  IMAD.WIDE R16, R0.reuse, 0x2, R10 ;  /* 0x0000000200107825 */ /* 0x040fe200078e020a */
[----:B------:R-:W-:Y:S02]  /*1066a0*/  ISETP.LT.AND P2, PT, R23, c[0x0][0x178], !P2 ;  /* 0x00005e0017007a0c */ /* 0x000fe40005741270 */
[----:B------:R-:W-:Y:S01]  /*1066b0*/  ISETP.LT.AND P6, PT, R27, c[0x0][0x178], !P1 ;  /* 0x00005e001b007a0c */ /* 0x000fe20004fc1270 */
[C---:B------:R-:W-:Y:S01]  /*1066c0*/  IMAD.WIDE R12, R0.reuse, 0x2, R8 ;  /* 0x00000002000c7825 */ /* 0x040fe200078e0208 */
[----:B------:R-:W-:-:S02]  /*1066d0*/  IADD3 R18, R0, c[0x0][0x198], RZ ;  /* 0x0000660000127a10 */ /* 0x000fc40007ffe0ff */
[----:B------:R-:W-:-:S03]  /*1066e0*/  ISETP.LT.AND P0, PT, R29, c[0x0][0x178], !P1 ;  /* 0x00005e001d007a0c */ /* 0x000fc60004f01270 */
[----:B---3--:R0:W-:Y:S01]  /*1066f0*/  @P3 STG.E.U16 [R16.64], R26 ;  /* 0x0000001a10003986 */ /* 0x0081e2000c101504 */
[----:B------:R-:W-:Y:S01]  /*106700*/  IMAD.WIDE R14, R0, 0x2, R2 ;  /* 0x00000002000e7825 */ /* 0x000fe200078e0202 */
[----:B------:R-:W-:-:S03]  /*106710*/  PRMT R0, R26, 0x7632, R0 ;  /* 0x000076321a007816 */ /* 0x000fc60000000000 */
[----:B0-----:R-:W-:Y:S01]  /*106720*/  IMAD.WIDE R16, R18, 0x2, R24 ;  /* 0x0000000212107825 */ /* 0x001fe200078e0218 */
[----:B----4-:R-:W-:Y:S02]  /*106730*/  ISETP.GE.AND P4, PT, R28, c[0x0][0x17c], PT ;  /* 0x00005f001c007a0c */ /* 0x010fe40003f86270 */
[----:B------:R-:W3:Y:S04]  /*106740*/  LDL.LU R28, [R1+0x2c8] ;  /* 0x0002c800011c7983 */ /* 0x000ee80000300800 */
[----:B------:R-:W4:Y:S04]  /*106750*/  LDL.LU R7, [R1+0x288] ;  /* 0x0002880001077983 */ /* 0x000f280000300800 */
[----:B--2---:R0:W-:Y:S01]  /*106760*/  @P5 STG.E.U16 [R12.64], R21 ;  /* 0x000000150c005986 */ /* 0x0041e2000c101504 */
[----:B------:R-:W-:-:S02]  /*106770*/  ISETP.LT.AND P5, PT, R6, c[0x0][0x178], !P1 ;  /* 0x00005e0006007a0c */ /* 0x000fc40004fa1270 */
[----:B------:R-:W-:Y:S01]  /*106780*/  ISETP.LT.AND P1, PT, R23, c[0x0][0x178], !P1 ;  /* 0x00005e0017007a0c */ /* 0x000fe20004f21270 */
[----:B------:R1:W-:Y:S04]  /*106790*/  @P2 STG.E.U16 [R14.64], R4 ;  /* 0x000000040e002986 */ /* 0x0003e8000c101504 */
[----:B------:R2:W-:Y:S01]  /*1067a0*/  @P6 STG.E.U16 [R16.64], R19 ;  /* 0x0000001310006986 */ /* 0x0005e2000c101504 */
[----:B0-----:R-:W-:-:S04]  /*1067b0*/  IMAD.WIDE R12, R18, 0x2, R8 ;  /* 0x00000002120c7825 */ /* 0x001fc800078e0208 */
[----:B-1----:R-:W-:Y:S01]  /*1067c0*/  IMAD.WIDE R14, R18, 0x2, R10 ;  /* 0x00000002120e7825 */ /* 0x002fe200078e020a */
[----:B--2---:R-:W-:-:S04]  /*1067d0*/  PRMT R16, R21, 0x7632, R16 ;  /* 0x0000763215107816 */ /* 0x004fc80000000010 */
[----:B------:R-:W-:Y:S01]  /*1067e0*/  @P0 STG.E.U16 [R14.64], R0 ;  /* 0x000000000e000986 */ /* 0x000fe2000c101504 */
[----:B------:R-:W-:Y:S02]  /*1067f0*/  ISETP.GE.AND P3, PT, R22, c[0x0][0x17c], PT ;  /* 0x00005f0016007a0c */ /* 0x000fe40003f66270 */
[----:B------:R-:W-:Y:S01]  /*106800*/  PRMT R19, R4, 0x7632, R19 ;  /* 0x0000763204137816 */ /* 0x000fe20000000013 */
[----:B------:R0:W-:Y:S04]  /*106810*/  @P5 STG.E.U16 [R12.64], R16 ;  /* 0x000000100c005986 */ /* 0x0001e8000c101504 */
[----:B------:R-:W2:Y:S04]  /*106820*/  LDL.LU R22, [R1+0x248] ;  /* 0x0002480001167983 */ /* 0x000ea80000300800 */
[----:B------:R-:W2:Y:S01]  /*106830*/  LDL.LU R26, [R1+0x208] ;  /* 0x00020800011a7983 */ /* 0x000ea20000300800 */
[----:B0-----:R-:W-:-:S03]  /*106840*/  IMAD.WIDE R12, R18, 0x2, R2 ;  /* 0x00000002120c7825 */ /* 0x001fc600078e0202 */
[----:B------:R-:W2:Y:S01]  /*106850*/  LDL.LU R21, [R1+0x4294] ;  /* 0x0042940001157983 */ /* 0x000ea20000300800 */
[----:B------:R-:W-:-:S03]  /*106860*/  ISETP.GE.AND P0, PT, R5, c[0x0][0x17c], PT ;  /* 0x00005f0005007a0c */ /* 0x000fc60003f06270 */
[----:B------:R-:W2:Y:S04]  /*106870*/  LDL.LU R5, [R1+0x2d8] ;  /* 0x0002d80001057983 */ /* 0x000ea80000300800 */
[----:B------:R-:W2:Y:S04]  /*106880*/  LDL.LU R4, [R1+0x298] ;  /* 0x0002980001047983 */ /* 0x000ea80000300800 */
[----:B------:R0:W-:Y:S04]  /*106890*/  @P1 STG.E.U16 [R12.64], R19 ;  /* 0x000000130c001986 */ /* 0x0001e8000c101504 */
[----:B0-----:R-:W2:Y:S01]  /*1068a0*/  LDL.LU R19, [R1+0x404c] ;  /* 0x00404c0001137983 */ /* 0x001ea20000300800 */
[----:B------:R-:W-:-:S02]  /*1068b0*/  ISETP.LT.AND P6, PT, R27, c[0x0][0x178], !P4 ;  /* 0x00005e001b007a0c */ /* 0x000fc400067c1270 */
[----:B------:R-:W-:Y:S02]  /*1068c0*/  ISETP.LT.AND P2, PT, R29, c[0x0][0x178], !P4 ;  /* 0x00005e001d007a0c */ /* 0x000fe40006741270 */
[----:B------:R-:W-:Y:S02]  /*1068d0*/  IADD3 R0, R18, c[0x0][0x198], RZ ;  /* 0x0000660012007a10 */ /* 0x000fe40007ffe0ff */
[----:B------:R-:W-:Y:S02]  /*1068e0*/  ISETP.LT.AND P5, PT, R6, c[0x0][0x178], !P4 ;  /* 0x00005e0006007a0c */ /* 0x000fe400067a1270 */
[----:B------:R-:W-:Y:S01]  /*1068f0*/  ISETP.LT.AND P4, PT, R23, c[0x0][0x178], !P4 ;  /* 0x00005e0017007a0c */ /* 0x000fe20006781270 */
[----:B------:R-:W-:-:S04]  /*106900*/  IMAD.WIDE R14, R0, 0x2, R24 ;  /* 0x00000002000e7825 */ /* 0x000fc800078e0218 */
[C---:B------:R-:W-:Y:S01]  /*106910*/  IMAD.WIDE R16, R0.reuse, 0x2, R10 ;  /* 0x0000000200107825 */ /* 0x040fe200078e020a */
[----:B---3--:R0:W-:Y:S03]  /*106920*/  @P6 STG.E.U16 [R14.64], R28 ;  /* 0x0000001c0e006986 */ /* 0x0081e6000c101504 */
[C---:B------:R-:W-:Y:S01]  /*106930*/  IMAD.WIDE R12, R0.reuse, 0x2, R8 ;  /* 0x00000002000c7825 */ /* 0x040fe200078e0208 */
[----:B----4-:R-:W-:Y:S01]  /*106940*/  @P2 STG.E.U16 [R16.64], R7 ;  /* 0x0000000710002986 */ /* 0x010fe2000c101504 */
[C---:B------:R-:W-:Y:S02]  /*106950*/  IADD3 R18, R0.reuse, c[0x0][0x198], RZ ;  /* 0x0000660000127a10 */ /* 0x040fe40007ffe0ff */
[----:B0-----:R-:W-:Y:S01]  /*106960*/  IMAD.WIDE R14, R0, 0x2, R2 ;  /* 0x00000002000e7825 */ /* 0x001fe200078e0202 */
[----:B------:R-:W-:Y:S01]  /*106970*/  PRMT R0, R28, 0x7632, R0 ;  /* 0x000076321c007816 */ /* 0x000fe20000000000 */
[----:B--2---:R-:W-:Y:S01]  /*106980*/  @P5 STG.E.U16 [R12.64], R22 ;  /* 0x000000160c005986 */ /* 0x004fe2000c101504 */
[----:B------:R-:W-:-:S03]  /*106990*/  PRMT R20, R22, 0x7632, R20 ;  /* 0x0000763216147816 */ /* 0x000fc60000000014 */
[----:B------:R0:W-:Y:S02]  /*1069a0*/  @P4 STG.E.U16 [R14.64], R26 ;  /* 0x0000001a0e004986 */ /* 0x0001e4000c101504 */
[----:B0-----:R-:W-:Y:S02]  /*1069b0*/  PRMT R14, R7, 0x7632, R14 ;  /* 0x00007632070e7816 */ /* 0x001fe4000000000e */
[----:B------:R-:W-:Y:S02]  /*1069c0*/  ISETP.GE.AND P2, PT, R19, c[0x0][0x17c], PT ;  /* 0x00005f0013007a0c */ /* 0x000fe40003f46270 */
[----:B------:R-:W2:Y:S04]  /*1069d0*/  LDL.LU R19, [R1+0x4050] ;  /* 0x0040500001137983 */ /* 0x000ea80000300800 */
[----:B------:R-:W3:Y:S04]  /*1069e0*/  LDL.LU R7, [R1+0x4054] ;  /* 0x0040540001077983 */ /* 0x000ee80000300800 */
[----:B------:R-:W4:Y:S04]  /*1069f0*/  LDL.LU R28, [R1+0x218] ;  /* 0x00021800011c7983 */ /* 0x000f280000300800 */
[----:B------:R-:W4:Y:S01]  /*106a00*/  LDL.LU R22, [R1+0x4290] ;  /* 0x0042900001167983 */ /* 0x000f220000300800 */
[----:B------:R-:W-:-:S02]  /*106a10*/  ISETP.LT.AND P6, PT, R27, c[0x0][0x178], !P3 ;  /* 0x00005e001b007a0c */ /* 0x000fc40005fc1270 */
[----:B------:R-:W-:Y:S01]  /*106a20*/  ISETP.LT.AND P1, PT, R29, c[0x0][0x178], !P3 ;  /* 0x00005e001d007a0c */ /* 0x000fe20005f21270 */
[----:B------:R-:W-:Y:S01]  /*106a30*/  IMAD.WIDE R16, R18, 0x2, R24 ;  /* 0x0000000212107825 */ /* 0x000fe200078e0218 */
[----:B------:R-:W-:Y:S02]  /*106a40*/  ISETP.LT.AND P4, PT, R6, c[0x0][0x178], !P3 ;  /* 0x00005e0006007a0c */ /* 0x000fe40005f81270 */
[----:B------:R-:W-:Y:S01]  /*106a50*/  ISETP.LT.AND P3, PT, R23, c[0x0][0x178], !P3 ;  /* 0x00005e0017007a0c */ /* 0x000fe20005f61270 */
[----:B------:R-:W-:Y:S01]  /*106a60*/  IMAD.WIDE R12, R18, 0x2, R10 ;  /* 0x00000002120c7825 */ /* 0x000fe200078e020a */
[----:B------:R-:W-:-:S05]  /*106a70*/  ISETP.LT.AND P5, PT, R29, c[0x0][0x178], !P0 ;  /* 0x00005e001d007a0c */ /* 0x000fca00047a1270 */
[----:B------:R0:W-:Y:S01]  /*106a80*/  @P6 STG.E.U16 [R16.64], R0 ;  /* 0x0000000010006986 */ /* 0x0001e2000c101504 */
[----:B------:R-:W-:-:S03]  /*106a90*/  ISETP.LT.AND P6, PT, R27, c[0x0][0x178], !P0 ;  /* 0x00005e001b007a0c */ /* 0x000fc600047c1270 */
[----:B------:R1:W-:Y:S01]  /*106aa0*/  @P1 STG.E.U16 [R12.64], R14 ;  /* 0x0000000e0c001986 */ /* 0x0003e2000c101504 */
[----:B------:R-:W-:Y:S02]  /*106ab0*/  PRMT R21, R26, 0x7632, R21 ;  /* 0x000076321a157816 */ /* 0x000fe40000000015 */
[C---:B0-----:R-:W-:Y:S01]  /*106ac0*/  IADD3 R0, R18.reuse, c[0x0][0x198], RZ ;  /* 0x0000660012007a10 */ /* 0x041fe20007ffe0ff */
[----:B-1----:R-:W-:-:S04]  /*106ad0*/  IMAD.WIDE R12, R18, 0x2, R8 ;  /* 0x00000002120c7825 */ /* 0x002fc800078e0208 */
[----:B------:R-:W-:Y:S01]  /*106ae0*/  IMAD.WIDE R14, R18, 0x2, R2 ;  /* 0x00000002120e7825 */ /* 0x000fe200078e0202 */
[----:B------:R0:W-:Y:S03]  /*106af0*/  @P4 STG.E.U16 [R12.64], R20 ;  /* 0x000000140c004986 */ /* 0x0001e6000c101504 */
[C---:B------:R-:W-:Y:S01]  /*106b00*/  IMAD.WIDE R16, R0.reuse, 0x2, R24 ;  /* 0x0000000200107825 */ /* 0x040fe200078e0218 */
[----:B------:R1:W-:Y:S04]  /*106b10*/  @P3 STG.E.U16 [R14.64], R21 ;  /* 0x000000150e003986 */ /* 0x0003e8000c101504 */
[----:B------:R1:W-:Y:S01]  /*106b20*/  @P6 STG.E.U16 [R16.64], R5 ;  /* 0x0000000510006986 */ /* 0x0003e2000c101504 */
[C---:B0-----:R-:W-:Y:S01]  /*106b30*/  IADD3 R20, R0.reuse, c[0x0][0x198], RZ ;  /* 0x0000660000147a10 */ /* 0x041fe20007ffe0ff */
[----:B------:R-:W-:Y:S01]  /*106b40*/  IMAD.WIDE R12, R0, 0x2, R8 ;  /* 0x00000002000c7825 */ /* 0x000fe200078e0208 */
[----:B-1----:R-:W-:-:S03]  /*106b50*/  PRMT R21, R5, 0x7632, R21 ;  /* 0x0000763205157816 */ /* 0x002fc60000000015 */
[C---:B------:R-:W-:Y:S01]  /*106b60*/  IMAD.WIDE R14, R0.reuse, 0x2, R2 ;  /* 0x00000002000e7825 */ /* 0x040fe200078e0202 */
[----:B------:R-:W4:Y:S01]  /*106b70*/  LDL.LU R5, [R1+0x2ac] ;  /* 0x0002ac0001057983 */ /* 0x000f220000300800 */
[----:B--2---:R-:W-:Y:S02]  /*106b80*/  ISETP.GE.AND P1, PT, R19, c[0x0][0x17c], PT ;  /* 0x00005f0013007a0c */ /* 0x004fe40003f26270 */
[----:B------:R-:W-:Y:S01]  /*106b90*/  IMAD.WIDE R18, R0, 0x2, R10 ;  /* 0x0000000200127825 */ /* 0x000fe200078e020a */
[----:B---3--:R-:W-:-:S04]  /*106ba0*/  ISETP.GE.AND P3, PT, R7, c[0x0][0x17c], PT ;  /* 0x00005f0007007a0c */ /* 0x008fc80003f66270 */
[----:B------:R0:W-:Y:S04]  /*106bb0*/  @P5 STG.E.U16 [R18.64], R4 ;  /* 0x0000000412005986 */ /* 0x0001e8000c101504 */
[----:B------:R-:W2:Y:S01]  /*106bc0*/  LDL.LU R7, [R1+0x4058] ;  /* 0x0040580001077983 */ /* 0x000ea20000300800 */
[----:B----4-:R-:W-:-:S03]  /*106bd0*/  PRMT R22, R4, 0x7632, R22 ;  /* 0x0000763204167816 */ /* 0x010fc60000000016 */
[----:B0-----:R-:W3:Y:S04]  /*106be0*/  LDL.LU R4, [R1+0x26c] ;  /* 0x00026c0001047983 */ /* 0x001ee80000300800 */
[----:B------:R-:W4:Y:S01]  /*106bf0*/  LDL.LU R0, [R1+0x258] ;  /* 0x0002580001007983 */ /* 0x000f220000300800 */
[----:B------:R-:W-:Y:S02]  /*106c00*/  ISETP.LT.AND P6, PT, R6, c[0x0][0x178], !P0 ;  /* 0x00005e0006007a0c */ /* 0x000fe400047c1270 */
[----:B------:R-:W-:Y:S02]  /*106c10*/  ISETP.LT.AND P0, PT, R23, c[0x0][0x178], !P0 ;  /* 0x00005e0017007a0c */ /* 0x000fe40004701270 */
[----:B------:R-:W-:Y:S02]  /*106c20*/  ISETP.LT.AND P4, PT, R27, c[0x0][0x178], !P2 ;  /* 0x00005e001b007a0c */ /* 0x000fe40005781270 */
[----:B------:R-:W-:Y:S01]  /*106c30*/  ISETP.LT.AND P5, PT, R29, c[0x0][0x178], !P2 ;  /* 0x00005e001d007a0c */ /* 0x000fe200057a1270 */
[----:B------:R-:W-:-:S04]  /*106c40*/  IMAD.WIDE R16, R20, 0x2, R24 ;  /* 0x0000000214107825 */ /* 0x000fc800078e0218 */
[----:B------:R-:W-:Y:S02]  /*106c50*/  IMAD.WIDE R18, R20, 0x2, R10 ;  /* 0x0000000214127825 */ /* 0x000fe400078e020a */
[----:B----4-:R-:W-:Y:S01]  /*106c60*/  @P6 STG.E.U16 [R12.64], R0 ;  /* 0x000000000c006986 */ /* 0x010fe2000c101504 */
[----:B------:R-:W-:-:S03]  /*106c70*/  ISETP.LT.AND P6, PT, R6, c[0x0][0x178], !P2 ;  /* 0x00005e0006007a0c */ /* 0x000fc600057c1270 */
[----:B------:R-:W4:Y:S04]  /*106c80*/  LDL.LU R6, [R1+0x405c] ;  /* 0x00405c0001067983 */ /* 0x000f280000300800 */
[----:B------:R-:W-:Y:S04]  /*106c90*/  @P0 STG.E.U16 [R14.64], R28 ;  /* 0x0000001c0e000986 */ /* 0x000fe8000c101504 */
[----:B------:R-:W4:Y:S04]  /*106ca0*/  LDL.LU R26, [R1+0x22c] ;  /* 0x00022c00011a7983 */ /* 0x000f280000300800 */
[----:B------:R-:W-:Y:S04]  /*106cb0*/  @P4 STG.E.U16 [R16.64], R21 ;  /* 0x0000001510004986 */ /* 0x000fe8000c101504 */
[----:B------:R-:W-:Y:S04]  /*106cc0*/  @P5 STG.E.U16 [R18.64], R22 ;  /* 0x0000001612005986 */ /* 0x000fe8000c101504 */
[----:B------:R0:W-:Y:S04]  /*106cd0*/  STL [R1+0x4254], R22 ;  /* 0x0042541601007387 */ /* 0x0001e80000100800 */
[----:B0-----:R-:W4:Y:S01]  /*106ce0*/  LDL R22, [R1+0x17e4] ;  /* 0x0017e40001167983 */ /* 0x001f220000100800 */
[----:B--2---:R-:W-:-:S03]  /*106cf0*/  ISETP.GE.AND P0, PT, R7, c[0x0][0x17c], PT ;  /* 0x00005f0007007a0c */ /* 0x004fc60003f06270 */
[----:B------:R-:W2:Y:S01]  /*106d00*/  LDL.LU R7, [R1+0x1ec] ;  /* 0x0001ec0001077983 */ /* 0x000ea20000300800 */
[----:B------:R-:W-:Y:S01]  /*106d10*/  ISETP.LT.AND P2, PT, R23, c[0x0][0x178], !P2 ;  /* 0x00005e0017007a0c */ /* 0x000fe20005741270 */
[----:B------:R-:W-:Y:S01]  /*106d20*/  IMAD.WIDE R12, R20, 0x2, R8 ;  /* 0x00000002140c7825 */ /* 0x000fe200078e0208 */
[----:B------:R-:W-:Y:S02]  /*106d30*/  ISETP.LT.AND P4, PT, R27, c[0x0][0x178], !P1 ;  /* 0x00005e001b007a0c */ /* 0x000fe40004f81270 */
[----:B------:R-:W-:Y:S02]  /*106d40*/  PRMT R16, R0, 0x7632, R16 ;  /* 0x0000763200107816 */ /* 0x000fe40000000010 */
[----:B------:R-:W-:Y:S02]  /*106d50*/  ISETP.LT.AND P5, PT, R29, c[0x0][0x178], !P1 ;  /* 0x00005e001d007a0c */ /* 0x000fe40004fa1270 */
[----:B------:R-:W-:Y:S01]  /*106d60*/  IADD3 R0, R20, c[0x0][0x198], RZ ;  /* 0x0000660014007a10 */ /* 0x000fe20007ffe0ff */
[----:B------:R0:W-:Y:S01]  /*106d70*/  @P6 STG.E.U16 [R12.64], R16 ;  /* 0x000000100c006986 */ /* 0x0001e2000c101504 */
[----:B------:R-:W-:Y:S01]  /*106d80*/  PRMT R18, R28, 0x7632, R18 ;  /* 0x000076321c127816 */ /* 0x000fe20000000012 */
[----:B------:R-:W-:-:S05]  /*106d90*/  IMAD.WIDE R14, R20, 0x2, R2 ;  /* 0x00000002140e7825 */ /* 0x000fca00078e0202 */
[----:B------:R1:W-:Y:S01]  /*106da0*/  @P2 STG.E.U16 [R14.64], R18 ;  /* 0x000000120e002986 */ /* 0x0003e2000c101504 */
[----:B0-----:R-:W-:-:S04]  /*106db0*/  IMAD.WIDE R12, R0, 0x2, R24 ;  /* 0x00000002000c7825 */ /* 0x001fc800078e0218 */
[C---:B------:R-:W-:Y:S01]  /*106dc0*/  IMAD.WIDE R16, R0.reuse, 0x2, R10 ;  /* 0x0000000200107825 */ /* 0x040fe200078e020a */
[----:B------:R-:W-:Y:S04]  /*106dd0*/  @P4 STG.E.U16 [R12.64], R5 ;  /* 0x000000050c004986 */ /* 0x000fe8000c101504 */
[----:B---3--:R0:W-:Y:S01]  /*106de0*/  @P5 STG.E.U16 [R16.64], R4 ;  /* 0x0000000410005986 */ /* 0x0081e2000c101504 */
[----:B-1----:R-:W-:Y:S01]  /*106df0*/  PRMT R14, R5, 0x7632, R14 ;  /* 0x00007632050e7816 */ /* 0x002fe2000000000e */
[----:B0-----:R-:W-:Y:S01]  /*106e00*/  IMAD.WIDE R16, R0, 0x2, R8 ;  /* 0x0000000200107825 */ /* 0x001fe200078e0208 */
[----:B------:R-:W-:Y:S02]  /*106e10*/  PRMT R13, R4, 0x7632, R13 ;  /* 0x00007632040d7816 */ /* 0x000fe4000000000d */
[----:B------:R-:W-:-:S02]  /*106e20*/  IADD3 R12, R0, c[0x0][0x198], RZ ;  /* 0x00006600000c7a10 */ /* 0x000fc40007ffe0ff */
[----:B----4-:R-:W-:Y:S02]  /*106e30*/  ISETP.GE.AND P2, PT, R6, c[0x0][0x17c], PT ;  /* 0x00005f0006007a0c */ /* 0x010fe40003f46270 */
[----:B------:R-:W3:Y:S04]  /*106e40*/  LDL.LU R6, [R1+0x2bc] ;  /* 0x0002bc0001067983 */ /* 0x000ee80000300800 */
[----:B------:R-:W4:Y:S04]  /*106e50*/  LDL.LU R28, [R1+0x4060] ;  /* 0x00406000011c7983 */ /* 0x000f280000300800 */
[----:B------:R-:W4:Y:S01]  /*106e60*/  LDL.LU R5, [R1+0x27c] ;  /* 0x00027c0001057983 */ /* 0x000f220000300800 */
[----:B------:R-:W-:-:S03]  /*106e70*/  PRMT R15, R26, 0x7632, R15 ;  /* 0x000076321a0f7816 */ /* 0x000fc6000000000f */
[----:B------:R-:W4:Y:S01]  /*106e80*/  LDL.LU R4, [R1+0x23c] ;  /* 0x00023c0001047983 */ /* 0x000f220000300800 */
[----:B------:R-:W-:Y:S02]  /*106e90*/  ISETP.LT.AND P6, PT, R22, c[0x0][0x178], !P1 ;  /* 0x00005e0016007a0c */ /* 0x000fe40004fc1270 */
[----:B------:R-:W-:-:S11]  /*106ea0*/  ISETP.LT.AND P1, PT, R23, c[0x0][0x178], !P1 ;  /* 0x00005e0017007a0c */ /* 0x000fd60004f21270 */
[----:B------:R0:W-:Y:S02]  /*106eb0*/  @P6 STG.E.U16 [R16.64], R26 ;  /* 0x0000001a10006986 */ /* 0x0001e4000c101504 */
[----:B0-----:R-:W-:Y:S02]  /*106ec0*/  IMAD.WIDE R16, R0, 0x2, R2 ;  /* 0x0000000200107825 */ /* 0x001fe400078e0202 */
[----:B------:R-:W4:Y:S01]  /*106ed0*/  LDL.LU R26, [R1+0x4064] ;  /* 0x00406400011a7983 */ /* 0x000f220000300800 */
[----:B--2---:R-:W-:-:S03]  /*106ee0*/  PRMT R0, R7, 0x7632, R0 ;  /* 0x0000763207007816 */ /* 0x004fc60000000000 */
[----:B------:R0:W-:Y:S04]  /*106ef0*/  @P1 STG.E.U16 [R16.64], R7 ;  /* 0x0000000710001986 */ /* 0x0001e8000c101504 */
[----:B0-----:R-:W2:Y:S01]  /*106f00*/  LDL.LU R7, [R1+0x1fc] ;  /* 0x0001fc0001077983 */ /* 0x001ea20000300800 */
[----:B------:R-:W-:Y:S02]  /*106f10*/  ISETP.LT.AND P4, PT, R27, c[0x0][0x178], !P3 ;  /* 0x00005e001b007a0c */ /* 0x000fe40005f81270 */
[----:B------:R-:W-:Y:S01]  /*106f20*/  ISETP.LT.AND P5, PT, R29, c[0x0][0x178], !P3 ;  /* 0x00005e001d007a0c */ /* 0x000fe20005fa1270 */
[----:B------:R-:W-:Y:S01]  /*106f30*/  IMAD.WIDE R18, R12, 0x2, R24 ;  /* 0x000000020c127825 */ /* 0x000fe200078e0218 */
[----:B------:R-:W-:Y:S02]  /*106f40*/  ISETP.LT.AND P6, PT, R22, c[0x0][0x178], !P3 ;  /* 0x00005e0016007a0c */ /* 0x000fe40005fc1270 */
[----:B------:R-:W-:Y:S01]  /*106f50*/  ISETP.LT.AND P3, PT, R23, c[0x0][0x178], !P3 ;  /* 0x00005e0017007a0c */ /* 0x000fe20005f61270 */
[----:B------:R-:W-:-:S04]  /*106f60*/  IMAD.WIDE R20, R12, 0x2, R10 ;  /* 0x000000020c147825 */ /* 0x000fc800078e020a */
[----:B------:R-:W-:Y:S02]  /*106f70*/  IMAD.WIDE R16, R12, 0x2, R8 ;  /* 0x000000020c107825 */ /* 0x000fe400078e0208 */
[----:B------:R0:W-:Y:S01]  /*106f80*/  @P4 STG.E.U16 [R18.64], R14 ;  /* 0x0000000e12004986 */ /* 0x0001e2000c101504 */
[----:B------:R-:W-:-:S03]  /*106f90*/  ISETP.LT.AND P4, PT, R27, c[0x0][0x178], !P0 ;  /* 0x00005e001b007a0c */ /* 0x000fc60004781270 */
[----:B------:R-:W-:Y:S01]  /*106fa0*/  @P5 STG.E.U16 [R20.64], R13 ;  /* 0x0000000d14005986 */ /* 0x000fe2000c101504 */
[----:B------:R-:W-:-:S03]  /*106fb0*/  ISETP.LT.AND P5, PT, R29, c[0x0][0x178], !P0 ;  /* 0x00005e001d007a0c */ /* 0x000fc600047a1270 */
[----:B------:R1:W-:Y:S01]  /*106fc0*/  @P6 STG.E.U16 [R16.64], R15 ;  /* 0x0000000f10006986 */ /* 0x0003e2000c101504 */
[C---:B0-----:R-:W-:Y:S01]  /*106fd0*/  IMAD.WIDE R18, R12.reuse, 0x2, R2 ;  /* 0x000000020c127825 */ /* 0x041fe200078e0202 */
[----:B------:R-:W-:Y:S02]  /*106fe0*/  IADD3 R12, R12, c[0x0][0x198], RZ ;  /* 0x000066000c0c7a10 */ /* 0x000fe40007ffe0ff */
[----:B------:R-:W-:Y:S02]  /*106ff0*/  ISETP.LT.AND P6, PT, R22, c[0x0][0x178], !P0 ;  /* 0x00005e0016007a0c */ /* 0x000fe400047c1270 */
[----:B------:R0:W-:Y:S01]  /*107000*/  @P3 STG.E.U16 [R18.64], R0 ;  /* 0x0000000012003986 */ /* 0x0001e2000c101504 */
[----:B------:R-:W-:Y:S01]  /*107010*/  ISETP.LT.AND P0, PT, R23, c[0x0][0x178], !P0 ;  /* 0x00005e0017007a0c */ /* 0x000fe20004701270 */
[----:B-1----:R-:W-:-:S04]  /*107020*/  IMAD.WIDE R16, R12, 0x2, R10 ;  /* 0x000000020c107825 */ /* 0x002fc800078e020a */
[----:B0-----:R-:W-:-:S05]  /*107030*/  IMAD.WIDE R18, R12, 0x2, R24 ;  /* 0x000000020c127825 */ /* 0x001fca00078e0218 */
[----:B---3--:R0:W-:Y:S01]  /*107040*/  @P4 STG.E.U16 [R18.64], R6 ;  /* 0x0000000612004986 */ /* 0x0081e2000c101504 */
[----:B------:R-:W-:-:S03]  /*107050*/  PRMT R15, R6, 0x7632, R15 ;  /* 0x00007632060f7816 */ /* 0x000fc6000000000f */
[----:B----4-:R1:W-:Y:S01]  /*107060*/  @P5 STG.E.U16 [R16.64], R5 ;  /* 0x0000000510005986 */ /* 0x0103e2000c101504 */
[----:B------:R-:W-:Y:S01]  /*107070*/  PRMT R14, R5, 0x7632, R14 ;  /* 0x00007632050e7816 */ /* 0x000fe2000000000e */
[----:B0-----:R-:W-:Y:S02]  /*107080*/  IMAD.WIDE R18, R12, 0x2, R2 ;  /* 0x000000020c127825 */ /* 0x001fe400078e0202 */
[----:B------:R-:W3:Y:S01]  /*107090*/  LDL.LU R6, [R1+0x2cc] ;  /* 0x0002cc0001067983 */ /* 0x000ee20000300800 */
[----:B------:R-:W-:Y:S01]  /*1070a0*/  PRMT R0, R4, 0x7632, R0 ;  /* 0x0000763204007816 */ /* 0x000fe20000000000 */
[----:B-1----:R-:W-:-:S05]  /*1070b0*/  IMAD.WIDE R16, R12, 0x2, R8 ;  /* 0x000000020c107825 */ /* 0x002fca00078e0208 */
[----:B------:R0:W-:Y:S01]  /*1070c0*/  @P6 STG.E.U16 [R16.64], R4 ;  /* 0x0000000410006986 */ /* 0x0001e2000c101504 */
[----:B------:R-:W-:-:S03]  /*1070d0*/  ISETP.GE.AND P3, PT, R26, c[0x0][0x17c], PT ;  /* 0x00005f001a007a0c */ /* 0x000fc60003f66270 */
[----:B------:R-:W4:Y:S04]  /*1070e0*/  LDL.LU R26, [R1+0x4068] ;  /* 0x00406800011a7983 */ /* 0x000f280000300800 */
[----:B------:R-:W4:Y:S04]  /*1070f0*/  LDL.LU R5, [R1+0x28c] ;  /* 0x00028c0001057983 */ /* 0x000f280000300800 */
[----:B0-----:R-:W4:Y:S04]  /*107100*/  LDL.LU R4, [R1+0x24c] ;  /* 0x00024c0001047983 */ /* 0x001f280000300800 */
[----:B--2---:R0:W-:Y:S01]  /*107110*/  @P0 STG.E.U16 [R18.64], R7 ;  /* 0x0000000712000986 */ /* 0x0041e2000c101504 */
[----:B------:R-:W-:-:S03]  /*107120*/  PRMT R13, R7, 0x7632, R13 ;  /* 0x00007632070d7816 */ /* 0x000fc6000000000d */
[----:B0-----:R-:W2:Y:S01]  /*107130*/  LDL.LU R7, [R1+0x406c] ;  /* 0x00406c0001077983 */ /* 0x001ea20000300800 */
[----:B------:R-:W-:Y:S02]  /*107140*/  ISETP.LT.AND P4, PT, R27, c[0x0][0x178], !P2 ;  /* 0x00005e001b007a0c */ /* 0x000fe40005781270 */
[----:B------:R-:W-:Y:S02]  /*107150*/  ISETP.LT.AND P5, PT, R29, c[0x0][0x178], !P2 ;  /* 0x00005e001d007a0c */ /* 0x000fe400057a1270 */
[----:B------:R-:W-:Y:S02]  /*107160*/  IADD3 R12, R12, c[0x0][0x198], RZ ;  /* 0x000066000c0c7a10 */ /* 0x000fe40007ffe0ff */
[----:B------:R-:W-:Y:S02]  /*107170*/  ISETP.GE.AND P1, PT, R28, c[0x0][0x17c], PT ;  /* 0x00005f001c007a0c */ /* 0x000fe40003f26270 */
[----:B------:R-:W-:Y:S01]  /*107180*/  ISETP.LT.AND P0, PT, R22, c[0x0][0x178], !P2 ;  /* 0x00005e0016007a0c */ /* 0x000fe20005701270 */
[C---:B------:R-:W-:Y:S01]  /*107190*/  IMAD.WIDE R18, R12.reuse, 0x2, R24 ;  /* 0x000000020c127825 */ /* 0x040fe200078e0218 */
[----:B------:R-:W-:Y:S01]  /*1071a0*/  ISETP.LT.AND P2, PT, R23, c[0x0][0x178], !P2 ;  /* 0x00005e0017007a0c */ /* 0x000fe20005741270 */
[----:B------:R-:W2:Y:S01]  /*1071b0*/  LDL.LU R28, [R1+0x20c] ;  /* 0x00020c00011c7983 */ /* 0x000ea20000300800 */
[----:B------:R-:W-:Y:S01]  /*1071c0*/  ISETP.LT.AND P6, PT, R27, c[0x0][0x178], !P1 ;  /* 0x00005e001b007a0c */ /* 0x000fe20004fc1270 */
[----:B------:R-:W-:-:S02]  /*1071d0*/  IMAD.WIDE R16, R12, 0x2, R10 ;  /* 0x000000020c107825 */ /* 0x000fc400078e020a */
[----:B------:R0:W-:Y:S01]  /*1071e0*/  @P4 STG.E.U16 [R18.64], R15 ;  /* 0x0000000f12004986 */ /* 0x0001e2000c101504 */
[----:B------:R-:W-:-:S03]  /*1071f0*/  ISETP.LT.AND P4, PT, R29, c[0x0][0x178], !P1 ;  /* 0x00005e001d007a0c */ /* 0x000fc60004f81270 */
[----:B------:R1:W-:Y:S01]  /*107200*/  @P5 STG.E.U16 [R16.64], R14 ;  /* 0x0000000e10005986 */ /* 0x0003e2000c101504 */
[C---:B0-----:R-:W-:Y:S01]  /*107210*/  IADD3 R15, R12.reuse, c[0x0][0x198], RZ ;  /* 0x000066000c0f7a10 */ /* 0x041fe20007ffe0ff */
[----:B------:R-:W-:-:S04]  /*107220*/  IMAD.WIDE R18, R12, 0x2, R2 ;  /* 0x000000020c127825 */ /* 0x000fc800078e0202 */
[----:B-1----:R-:W-:-:S04]  /*107230*/  IMAD.WIDE R16, R12, 0x2, R8 ;  /* 0x000000020c107825 */ /* 0x002fc800078e0208 */
[C---:B------:R-:W-:Y:S01]  /*107240*/  IMAD.WIDE R20, R15.reuse, 0x2, R24 ;  /* 0x000000020f147825 */ /* 0x040fe200078e0218 */
[----:B------:R0:W-:Y:S04]  /*107250*/  @P0 STG.E.U16 [R16.64], R0 ;  /* 0x0000000010000986 */ /* 0x0001e8000c101504 */
[----:B------:R-:W-:Y:S01]  /*107260*/  @P2 STG.E.U16 [R18.64], R13 ;  /* 0x0000000d12002986 */ /* 0x000fe2000c101504 */
[----:B0-----:R-:W-:-:S03]  /*107270*/  IMAD.WIDE R16, R15, 0x2, R10 ;  /* 0x000000020f107825 */ /* 0x001fc600078e020a */
[----:B---3--:R0:W-:Y:S04]  /*107280*/  @P6 STG.E.U16 [R20.64], R6 ;  /* 0x0000000614006986 */ /* 0x0081e8000c101504 */
[----:B0-----:R-:W3:Y:S01]  /*107290*/  LDL.LU R21, [R1+0x2dc] ;  /* 0x0002dc0001157983 */ /* 0x001ee20000300800 */
[----:B----4-:R-:W-:-:S03]  /*1072a0*/  ISETP.GE.AND P0, PT, R26, c[0x0][0x17c], PT ;  /* 0x00005f001a007a0c */ /* 0x010fc60003f06270 */
[----:B------:R-:W4:Y:S01]  /*1072b0*/  LDL.LU R26, [R1+0x29c] ;  /* 0x00029c00011a7983 */ /* 0x000f220000300800 */
[----:B------:R-:W-:-:S03]  /*1072c0*/  PRMT R13, R5, 0x7632, R13 ;  /* 0x00007632050d7816 */ /* 0x000fc6000000000d */
[----:B------:R0:W-:Y:S01]  /*1072d0*/  @P4 STG.E.U16 [R16.64], R5 ;  /* 0x0000000510004986 */ /* 0x0001e2000c101504 */
[----:B--2---:R-:W-:-:S03]  /*1072e0*/  ISETP.GE.AND P6, PT, R7, c[0x0][0x17c], PT ;  /* 0x00005f0007007a0c */ /* 0x004fc60003fc6270 */
[----:B------:R-:W2:Y:S04]  /*1072f0*/  LDL.LU R7, [R1+0x4074] ;  /* 0x0040740001077983 */ /* 0x000ea80000300800 */
[----:B0-----:R-:W3:Y:S01]  /*107300*/  LDL.LU R5, [R1+0x4070] ;  /* 0x0040700001057983 */ /* 0x001ee20000300800 */
[----:B------:R-:W-:Y:S01]  /*107310*/  ISETP.LT.AND P5, PT, R22, c[0x0][0x178], !P1 ;  /* 0x00005e0016007a0c */ /* 0x000fe20004fa1270 */
[----:B------:R-:W-:Y:S01]  /*107320*/  IMAD.WIDE R18, R15, 0x2, R8 ;  /* 0x000000020f127825 */ /* 0x000fe200078e0208 */
[----:B------:R-:W-:Y:S02]  /*107330*/  ISETP.LT.AND P1, PT, R23, c[0x0][0x178], !P1 ;  /* 0x00005e0017007a0c */ /* 0x000fe40004f21270 */
[----:B------:R-:W-:Y:S02]  /*107340*/  ISETP.LT.AND P2, PT, R27, c[0x0][0x178], !P3 ;  /* 0x00005e001b007a0c */ /* 0x000fe40005f41270 */
[C---:B------:R-:W-:Y:S01]  /*107350*/  IADD3 R12, R15.reuse, c[0x0][0x198], RZ ;  /* 0x000066000f0c7a10 */ /* 0x040fe20007ffe0ff */
[----:B------:R-:W-:Y:S01]  /*107360*/  IMAD.WIDE R16, R15, 0x2, R2 ;  /* 0x000000020f107825 */ /* 0x000fe200078e0202 */
[----:B------:R-:W-:-:S05]  /*107370*/  ISETP.LT.AND P4, PT, R29, c[0x0][0x178], !P3 ;  /* 0x00005e001d007a0c */ /* 0x000fca0005f81270 */
[----:B------:R0:W-:Y:S01]  /*107380*/  @P5 STG.E.U16 [R18.64], R4 ;  /* 0x0000000412005986 */ /* 0x0001e2000c101504 */
[----:B------:R-:W-:Y:S01]  /*107390*/  PRMT R0, R6, 0x7632, R0 ;  /* 0x0000763206007816 */ /* 0x000fe20000000000 */
[----:B------:R-:W-:Y:S01]  /*1073a0*/  IMAD.WIDE R14, R12, 0x2, R24 ;  /* 0x000000020c0e7825 */ /* 0x000fe200078e0218 */
[----:B------:R-:W-:Y:S01]  /*1073b0*/  ISETP.LT.AND P5, PT, R22, c[0x0][0x178], !P3 ;  /* 0x00005e0016007a0c */ /* 0x000fe20005fa1270 */
[----:B------:R1:W-:Y:S01]  /*1073c0*/  @P1 STG.E.U16 [R16.64], R28 ;  /* 0x0000001c10001986 */ /* 0x0003e2000c101504 */
[----:B------:R-:W-:Y:S02]  /*1073d0*/  ISETP.LT.AND P3, PT, R23, c[0x0][0x178], !P3 ;  /* 0x00005e0017007a0c */ /* 0x000fe40005f61270 */
[----:B0-----:R-:W-:Y:S02]  /*1073e0*/  PRMT R18, R4, 0x7632, R18 ;  /* 0x0000763204127816 */ /* 0x001fe40000000012 */
[----:B------:R-:W4:Y:S04]  /*1073f0*/  LDL.LU R4, [R1+0x25c] ;  /* 0x00025c0001047983 */ /* 0x000f280000300800 */
[----:B------:R-:W4:Y:S04]  /*107400*/  LDL.LU R6, [R1+0x21c] ;  /* 0x00021c0001067983 */ /* 0x000f280000300800 */
[----:B------:R0:W-:Y:S01]  /*107410*/  @P2 STG.E.U16 [R14.64], R0 ;  /* 0x000000000e002986 */ /* 0x0001e2000c101504 */
[----:B-1----:R-:W-:Y:S01]  /*107420*/  IMAD.WIDE R16, R12, 0x2, R8 ;  /* 0x000000020c107825 */ /* 0x002fe200078e0208 */
[----:B------:R-:W-:-:S03]  /*107430*/  PRMT R19, R28, 0x7632, R19 ;  /* 0x000076321c137816 */ /* 0x000fc60000000013 */
[C---:B0-----:R-:W-:Y:S01]  /*107440*/  IMAD.WIDE R14, R12.reuse, 0x2, R10 ;  /* 0x000000020c0e7825 */ /* 0x041fe200078e020a */
[----:B------:R-:W-:-:S04]  /*107450*/  IADD3 R0, R12, c[0x0][0x198], RZ ;  /* 0x000066000c007a10 */ /* 0x000fc80007ffe0ff */
[----:B------:R0:W-:Y:S04]  /*107460*/  @P4 STG.E.U16 [R14.64], R13 ;  /* 0x0000000d0e004986 */ /* 0x0001e8000c101504 */
[----:B------:R1:W-:Y:S01]  /*107470*/  @P5 STG.E.U16 [R16.64], R18 ;  /* 0x0000001210005986 */ /* 0x0003e2000c101504 */
[----:B0-----:R-:W-:-:S05]  /*107480*/  IMAD.WIDE R12, R12, 0x2, R2 ;  /* 0x000000020c0c7825 */ /* 0x001fca00078e0202 */
[----:B------:R0:W-:Y:S01]  /*107490*/  @P3 STG.E.U16 [R12.64], R19 ;  /* 0x000000130c003986 */ /* 0x0001e2000c101504 */
[----:B--2---:R-:W-:-:S03]  /*1074a0*/  ISETP.GE.AND P5, PT, R7, c[0x0][0x17c], PT ;  /* 0x00005f0007007a0c */ /* 0x004fc60003fa6270 */
[----:B------:R-:W2:Y:S01]  /*1074b0*/  LDL.LU R7, [R1+0x4078] ;  /* 0x0040780001077983 */ /* 0x000ea20000300800 */
[----:B---3--:R-:W-:-:S03]  /*1074c0*/  ISETP.GE.AND P3, PT, R5, c[0x0][0x17c], PT ;  /* 0x00005f0005007a0c */ /* 0x008fc60003f66270 */
[----:B------:R-:W3:Y:S04]  /*1074d0*/  LDL.LU R5, [R1+0x1a0] ;  /* 0x0001a00001057983 */ /* 0x000ee80000300800 */
[----:B------:R-:W2:Y:S01]  /*1074e0*/  LDL.LU R28, [R1+0x160] ;  /* 0x00016000011c7983 */ /* 0x000ea20000300800 */
[----:B------:R-:W-:Y:S02]  /*1074f0*/  ISETP.LT.AND P1, PT, R27, c[0x0][0x178], !P0 ;  /* 0x00005e001b007a0c */ /* 0x000fe40004721270 */
[----:B------:R-:W-:Y:S01]  /*107500*/  ISETP.LT.AND P2, PT, R29, c[0x0][0x178], !P0 ;  /* 0x00005e001d007a0c */ /* 0x000fe20004741270 */
[----:B------:R-:W-:Y:S01]  /*107510*/  IMAD.WIDE R14, R0, 0x2, R24 ;  /* 0x00000002000e7825 */ /* 0x000fe200078e0218 */
[----:B------:R-:W-:-:S03]  /*107520*/  ISETP.LT.AND P4, PT, R22, c[0x0][0x178], !P0 ;  /* 0x00005e0016007a0c */ /* 0x000fc60004781270 */
[----:B-1----:R-:W-:Y:S01]  /*107530*/  IMAD.WIDE R16, R0, 0x2, R10 ;  /* 0x0000000200107825 */ /* 0x002fe200078e020a */
[----:B------:R-:W-:-:S05]  /*107540*/  ISETP.LT.AND P0, PT, R23, c[0x0][0x178], !P0 ;  /* 0x00005e0017007a0c */ /* 0x000fca0004701270 */
[----:B------:R1:W-:Y:S01]  /*107550*/  @P1 STG.E.U16 [R14.64], R21 ;  /* 0x000000150e001986 */ /* 0x0003e2000c101504 */
[----:B------:R-:W-:-:S03]  /*107560*/  ISETP.LT.AND P1, PT, R29, c[0x0][0x178], !P6 ;  /* 0x00005e001d007a0c */ /* 0x000fc60007721270 */
[----:B----4-:R4:W-:Y:S01]  /*107570*/  @P2 STG.E.U16 [R16.64], R26 ;  /* 0x0000001a10002986 */ /* 0x0109e2000c101504 */
[----:B------:R-:W-:Y:S02]  /*107580*/  ISETP.LT.AND P2, PT, R27, c[0x0][0x178], !P6 ;  /* 0x00005e001b007a0c */ /* 0x000fe40007741270 */
[C---:B0-----:R-:W-:Y:S01]  /*107590*/  IADD3 R12, R0.reuse, c[0x0][0x198], RZ ;  /* 0x00006600000c7a10 */ /* 0x041fe20007ffe0ff */
[----:B-1----:R-:W-:Y:S01]  /*1075a0*/  IMAD.WIDE R14, R0, 0x2, R8 ;  /* 0x00000002000e7825 */ /* 0x002fe200078e0208 */
[----:B------:R-:W-:-:S04]  /*1075b0*/  PRMT R13, R21, 0x7632, R13 ;  /* 0x00007632150d7816 */ /* 0x000fc8000000000d */
[----:B------:R0:W-:Y:S01]  /*1075c0*/  @P4 STG.E.U16 [R14.64], R4 ;  /* 0x000000040e004986 */ /* 0x0001e2000c101504 */
[----:B----4-:R-:W-:Y:S01]  /*1075d0*/  IMAD.WIDE R16, R12, 0x2, R24 ;  /* 0x000000020c107825 */ /* 0x010fe200078e0218 */
[----:B------:R-:W-:Y:S02]  /*1075e0*/  ISETP.LT.AND P4, PT, R22, c[0x0][0x178], !P6 ;  /* 0x00005e0016007a0c */ /* 0x000fe40007781270 */
[----:B------:R-:W-:Y:S01]  /*1075f0*/  PRMT R20, R26, 0x7632, R20 ;  /* 0x000076321a147816 */ /* 0x000fe20000000014 */
[----:B------:R-:W-:Y:S01]  /*107600*/  IMAD.WIDE R18, R12, 0x2, R10 ;  /* 0x000000020c127825 */ /* 0x000fe200078e020a */
[----:B------:R-:W-:-:S03]  /*107610*/  ISETP.LT.AND P6, PT, R23, c[0x0][0x178], !P6 ;  /* 0x00005e0017007a0c */ /* 0x000fc600077c1270 */
[----:B0-----:R-:W-:Y:S01]  /*107620*/  IMAD.WIDE R14, R0, 0x2, R2 ;  /* 0x00000002000e7825 */ /* 0x001fe200078e0202 */
[----:B------:R-:W-:Y:S02]  /*107630*/  PRMT R0, R4, 0x7632, R0 ;  /* 0x0000763204007816 */ /* 0x000fe40000000000 */
[----:B------:R-:W4:Y:S04]  /*107640*/  LDL.LU R4, [R1+0xe0] ;  /* 0x0000e00001047983 */ /* 0x000f280000300800 */
[----:B------:R0:W-:Y:S01]  /*107650*/  @P0 STG.E.U16 [R14.64], R6 ;  /* 0x000000060e000986 */ /* 0x0001e2000c101504 */
[----:B------:R-:W-:-:S03]  /*107660*/  ISETP.LT.AND P0, PT, R27, c[0x0][0x178], !P5 ;  /* 0x00005e001b007a0c */ /* 0x000fc60006f01270 */
[----:B------:R1:W-:Y:S04]  /*107670*/  @P2 STG.E.U16 [R16.64], R13 ;  /* 0x0000000d10002986 */ /* 0x0003e8000c101504 */
[----:B------:R1:W-:Y:S01]  /*107680*/  @P1 STG.E.U16 [R18.64], R20 ;  /* 0x0000001412001986 */ /* 0x0003e2000c101504 */
[----:B------:R-:W-:Y:S01]  /*107690*/  ISETP.LT.AND P1, PT, R29, c[0x0][0x178], !P5 ;  /* 0x00005e001d007a0c */ /* 0x000fe20006f21270 */
[C---:B0-----:R-:W-:Y:S02]  /*1076a0*/  IMAD.WIDE R14, R12.reuse, 0x2, R8 ;  /* 0x000000020c0e7825 */ /* 0x041fe400078e0208 */
[----:B------:R-:W4:Y:S01]  /*1076b0*/  LDL.LU R26, [R1+0x407c] ;  /* 0x00407c00011a7983 */ /* 0x000f220000300800 */
[----:B-1----:R-:W-:-:S03]  /*1076c0*/  IADD3 R13, R12, c[0x0][0x198], RZ ;  /* 0x000066000c0d7a10 */ /* 0x002fc60007ffe0ff */
[----:B------:R0:W-:Y:S01]  /*1076d0*/  @P4 STG.E.U16 [R14.64], R0 ;  /* 0x000000000e004986 */ /* 0x0001e2000c101504 */
[----:B------:R-:W-:Y:S01]  /*1076e0*/  PRMT R16, R6, 0x7632, R16 ;  /* 0x0000763206107816 */ /* 0x000fe20000000010 */
[----:B------:R-:W-:-:S04]  /*1076f0*/  IMAD.WIDE R18, R12, 0x2, R2 ;  /* 0x000000020c127825 */ /* 0x000fc800078e0202 */
[C---:B------:R-:W-:Y:S01]  /*107700*/  IMAD.WIDE R20, R13.reuse, 0x2, R10 ;  /* 0x000000020d147825 */ /* 0x040fe200078e020a */
[----:B------:R-:W-:Y:S03]  /*107710*/  @P6 STG.E.U16 [R18.64], R16 ;  /* 0x0000001012006986 */ /* 0x000fe6000c101504 */
[----:B0-----:R-:W-:-:S05]  /*107720*/  IMAD.WIDE R14, R13, 0x2, R24 ;  /* 0x000000020d0e7825 */ /* 0x001fca00078e0218 */
[----:B---3--:R-:W-:Y:S04]  /*107730*/  @P0 STG.E.U16 [R14.64], R5 ;  /* 0x000000050e000986 */ /* 0x008fe8000c101504 */
[----:B--2---:R0:W-:Y:S04]  /*107740*/  @P1 STG.E.U16 [R20.64], R28 ;  /* 0x0000001c14001986 */ /* 0x0041e8000c101504 */
[----:B0-----:R-:W2:Y:S01]  /*107750*/  LDL.LU R21, [R1+0x120] ;  /* 0x0001200001157983 */ /* 0x001ea20000300800 */
[----:B------:R-:W-:Y:S02]  /*107760*/  ISETP.LT.AND P4, PT, R22, c[0x0][0x178], !P5 ;  /* 0x00005e0016007a0c */ /* 0x000fe40006f81270 */
[----:B------:R-:W-:-:S02]  /*107770*/  ISETP.LT.AND P5, PT, R23, c[0x0][0x178], !P5 ;  /* 0x00005e0017007a0c */ /* 0x000fc40006fa1270 */
[----:B------:R-:W-:Y:S02]  /*107780*/  ISETP.LT.AND P6, PT, R27, c[0x0][0x178], !P3 ;  /* 0x00005e001b007a0c */ /* 0x000fe40005fc1270 */
[C---:B------:R-:W-:Y:S01]  /*107790*/  IADD3 R12, R13.reuse, c[0x0][0x198], RZ ;  /* 0x000066000d0c7a10 */ /* 0x040fe20007ffe0ff */
[----:B------:R-:W-:Y:S01]  /*1077a0*/  IMAD.WIDE R14, R13, 0x2, R8 ;  /* 0x000000020d0e7825 */ /* 0x000fe200078e0208 */
[----:B------:R-:W-:-:S03]  /*1077b0*/  PRMT R0, R5, 0x7632, R0 ;  /* 0x0000763205007816 */ /* 0x000fc60000000000 */
[----:B------:R-:W-:Y:S01]  /*1077c0*/  IMAD.WIDE R16, R13, 0x2, R2 ;  /* 0x000000020d107825 */ /* 0x000fe200078e0202 */
[----:B------:R-:W-:Y:S02]  /*1077d0*/  ISETP.GE.AND P2, PT, R7, c[0x0][0x17c], PT ;  /* 0x00005f0007007a0c */ /* 0x000fe40003f46270 */
[----:B------:R-:W3:Y:S01]  /*1077e0*/  LDL.LU R7, [R1+0x4080] ;  /* 0x0040800001077983 */ /* 0x000ee20000300800 */
[----:B------:R-:W-:-:S03]  /*1077f0*/  IMAD.WIDE R18, R12, 0x2, R24 ;  /* 0x000000020c127825 */ /* 0x000fc600078e0218 */
[----:B------:R-:W3:Y:S04]  /*107800*/  LDL.LU R6, [R1+0x1b0] ;  /* 0x0001b00001067983 */ /* 0x000ee80000300800 */
[----:B------:R-:W3:Y:S01]  /*107810*/  LDL.LU R5, [R1+0x170] ;  /* 0x0001700001057983 */ /* 0x000ee20000300800 */
[----:B----4-:R-:W-:-:S03]  /*107820*/  ISETP.GE.AND P1, PT, R26, c[0x0][0x17c], PT ;  /* 0x00005f001a007a0c */ /* 0x010fc60003f26270 */
[----:B------:R-:W4:Y:S04]  /*107830*/  LDL.LU R26, [R1+0x130] ;  /* 0x00013000011a7983 */ /* 0x000f280000300800 */
[----:B--2---:R-:W-:Y:S04]  /*107840*/  @P4 STG.E.U16 [R14.64], R21 ;  /* 0x000000150e004986 */ /* 0x004fe8000c101504 */
[----:B------:R-:W-:Y:S04]  /*107850*/  @P5 STG.E.U16 [R16.64], R4 ;  /* 0x0000000410005986 */ /* 0x000fe8000c101504 */
[----:B------:R0:W-:Y:S02]  /*107860*/  @P6 STG.E.U16 [R18.64], R0 ;  /* 0x0000000012006986 */ /* 0x0001e4000c101504 */
[----:B0-----:R-:W-:-:S02]  /*107870*/  PRMT R0, R28, 0x7632, R0 ;  /* 0x000076321c007816 */ /* 0x001fc40000000000 */
[----:B------:R-:W2:Y:S04]  /*107880*/  LDL.LU R28, [R1+0xf0] ;  /* 0x0000f000011c7983 */ /* 0x000ea80000300800 */
[----:B------:R-:W2:Y:S01]  /*107890*/  LDL.LU R20, [R1+0x4084] ;  /* 0x0040840001147983 */ /* 0x000ea20000300800 */
[----:B------:R-:W-:Y:S02]  /*1078a0*/  ISETP.LT.AND P0, PT, R29, c[0x0][0x178], !P3 ;  /* 0x00005e001d007a0c */ /* 0x000fe40005f01270 */
[----:B------:R-:W-:Y:S01]  /*1078b0*/  ISETP.LT.AND P4, PT, R22, c[0x0][0x178], !P3 ;  /* 0x00005e0016007a0c */ /* 0x000fe20005f81270 */
[C---:B------:R-:W-:Y:S01]  /*1078c0*/  IMAD.WIDE R16, R12.reuse, 0x2, R10 ;  /* 0x000000020c107825 */ /* 0x040fe200078e020a */
[----:B------:R-:W-:Y:S02]  /*1078d0*/  ISETP.LT.AND P3, PT, R23, c[0x0][0x178], !P3 ;  /* 0x00005e0017007a0c */ /* 0x000fe40005f61270 */
[----:B------:R-:W-:Y:S01]  /*1078e0*/  ISETP.LT.AND P5, PT, R27, c[0x0][0x178], !P2 ;  /* 0x00005e001b007a0c */ /* 0x000fe200057a1270 */
[----:B------:R-:W-:Y:S01]  /*1078f0*/  IMAD.WIDE R14, R12, 0x2, R8 ;  /* 0x000000020c0e7825 */ /* 0x000fe200078e0208 */
[----:B------:R-:W-:-:S02]  /*107900*/  PRMT R13, R21, 0x7632, R13 ;  /* 0x00007632150d7816 */ /* 0x000fc4000000000d */
[----:B------:R-:W-:-:S03]  /*107910*/  ISETP.LT.AND P6, PT, R29, c[0x0][0x178], !P2 ;  /* 0x00005e001d007a0c */ /* 0x000fc600057c1270 */
[----:B------:R0:W-:Y:S01]  /*107920*/  @P0 STG.E.U16 [R16.64], R0 ;  /* 0x0000000010000986 */ /* 0x0001e2000c101504 */
[----:B------:R-:W-:-:S03]  /*107930*/  PRMT R18, R4, 0x7632, R18 ;  /* 0x0000763204127816 */ /* 0x000fc60000000012 */
[----:B------:R1:W-:Y:S01]  /*107940*/  @P4 STG.E.U16 [R14.64], R13 ;  /* 0x0000000d0e004986 */ /* 0x0003e2000c101504 */
[C---:B0-----:R-:W-:Y:S01]  /*107950*/  IADD3 R0, R12.reuse, c[0x0][0x198], RZ ;  /* 0x000066000c007a10 */ /* 0x041fe20007ffe0ff */
[----:B-1----:R-:W-:-:S04]  /*107960*/  IMAD.WIDE R12, R12, 0x2, R2 ;  /* 0x000000020c0c7825 */ /* 0x002fc800078e0202 */
[C---:B------:R-:W-:Y:S01]  /*107970*/  IMAD.WIDE R14, R0.reuse, 0x2, R24 ;  /* 0x00000002000e7825 */ /* 0x040fe200078e0218 */
[----:B------:R0:W-:Y:S03]  /*107980*/  @P3 STG.E.U16 [R12.64], R18 ;  /* 0x000000120c003986 */ /* 0x0001e6000c101504 */
[C---:B------:R-:W-:Y:S01]  /*107990*/  IMAD.WIDE R16, R0.reuse, 0x2, R10 ;  /* 0x0000000200107825 */ /* 0x040fe200078e020a */
[----:B---3--:R-:W-:Y:S01]  /*1079a0*/  ISETP.GE.AND P0, PT, R7, c[0x0][0x17c], PT ;  /* 0x00005f0007007a0c */ /* 0x008fe20003f06270 */
[----:B------:R-:W-:Y:S04]  /*1079b0*/  @P5 STG.E.U16 [R14.64], R6 ;  /* 0x000000060e005986 */ /* 0x000fe8000c101504 */
[----:B------:R-:W3:Y:S04]  /*1079c0*/  LDL.LU R7, [R1+0x1c0] ;  /* 0x0001c00001077983 */ /* 0x000ee80000300800 */
[----:B------:R1:W-:Y:S01]  /*1079d0*/  @P6 STG.E.U16 [R16.64], R5 ;  /* 0x0000000510006986 */ /* 0x0003e2000c101504 */
[----:B0-----:R-:W-:-:S03]  /*1079e0*/  IMAD.WIDE R12, R0, 0x2, R8 ;  /* 0x00000002000c7825 */ /* 0x001fc600078e0208 */
[----:B------:R-:W3:Y:S01]  /*1079f0*/  LDL.LU R4, [R1+0x180] ;  /* 0x0001800001047983 */ /* 0x000ee20000300800 */
[C---:B------:R-:W-:Y:S01]  /*107a00*/  IMAD.WIDE R18, R0.reuse, 0x2, R2 ;  /* 0x0000000200127825 */ /* 0x040fe200078e0202 */
[----:B-1----:R-:W-:Y:S02]  /*107a10*/  IADD3 R16, R0, c[0x0][0x198], RZ ;  /* 0x0000660000107a10 */ /* 0x002fe40007ffe0ff */
[----:B------:R-:W-:Y:S02]  /*107a20*/  PRMT R17, R5, 0x7632, R17 ;  /* 0x0000763205117816 */ /* 0x000fe40000000011 */
[----:B------:R-:W-:Y:S02]  /*107a30*/  PRMT R0, R6, 0x7632, R0 ;  /* 0x0000763206007816 */ /* 0x000fe40000000000 */
[----:B--2---:R-:W-:Y:S02]  /*107a40*/  ISETP.GE.AND P6, PT, R20, c[0x0][0x17c], PT ;  /* 0x00005f0014007a0c */ /* 0x004fe40003fc6270 */
[----:B------:R-:W2:Y:S04]  /*107a50*/  LDL.LU R20, [R1+0x4088] ;  /* 0x0040880001147983 */ /* 0x000ea80000300800 */
[----:B------:R-:W2:Y:S04]  /*107a60*/  LDL.LU R5, [R1+0x408c] ;  /* 0x00408c0001057983 */ /* 0x000ea80000300800 */
[----:B------:R-:W2:Y:S01]  /*107a70*/  LDL.LU R6, [R1+0x100] ;  /* 0x0001000001067983 */ /* 0x000ea20000300800 */
[----:B------:R-:W-:-:S02]  /*107a80*/  ISETP.LT.AND P4, PT, R22, c[0x0][0x178], !P2 ;  /* 0x00005e0016007a0c */ /* 0x000fc40005781270 */
[----:B------:R-:W-:Y:S02]  /*107a90*/  ISETP.LT.AND P2, PT, R23, c[0x0][0x178], !P2 ;  /* 0x00005e0017007a0c */ /* 0x000fe40005741270 */
[----:B------:R-:W-:Y:S02]  /*107aa0*/  ISETP.LT.AND P5, PT, R27, c[0x0][0x178], !P1 ;  /* 0x00005e001b007a0c */ /* 0x000fe40004fa1270 */
[----:B------:R-:W-:Y:S01]  /*107ab0*/  ISETP.LT.AND P3, PT, R29, c[0x0][0x178], !P1 ;  /* 0x00005e001d007a0c */ /* 0x000fe20004f61270 */
[----:B------:R-:W-:-:S06]  /*107ac0*/  IMAD.WIDE R14, R16, 0x2, R24 ;  /* 0x00000002100e7825 */ /* 0x000fcc00078e0218 */
[----:B----4-:R0:W-:Y:S01]  /*107ad0*/  @P4 STG.E.U16 [R12.64], R26 ;  /* 0x0000001a0c004986 */ /* 0x0101e2000c101504 */
[----:B------:R-:W-:-:S03]  /*107ae0*/  ISETP.LT.AND P4, PT, R27, c[0x0][0x178], !P0 ;  /* 0x00005e001b007a0c */ /* 0x000fc60004781270 */
[----:B------:R-:W-:Y:S01]  /*107af0*/  @P2 STG.E.U16 [R18.64], R28 ;  /* 0x0000001c12002986 */ /* 0x000fe2000c101504 */
[----:B------:R-:W-:Y:S02]  /*107b00*/  ISETP.LT.AND P2, PT, R22, c[0x0][0x178], !P1 ;  /* 0x00005e0016007a0c */ /* 0x000fe40004f41270 */
[----:B------:R-:W-:Y:S01]  /*107b10*/  ISETP.LT.AND P1, PT, R23, c[0x0][0x178], !P1 ;  /* 0x00005e0017007a0c */ /* 0x000fe20004f21270 */
[----:B------:R-:W-:Y:S01]  /*107b20*/  @P5 STG.E.U16 [R14.64], R0 ;  /* 0x000000000e005986 */ /* 0x000fe2000c101504 */
[----:B0-----:R-:W-:-:S03]  /*107b30*/  IMAD.WIDE R12, R16, 0x2, R10 ;  /* 0x00000002100c7825 */ /* 0x001fc600078e020a */
[----:B--2---:R0:W-:Y:S04]  /*107b40*/  STL [R1+0x428c], R6 ;  /* 0x00428c0601007387 */ /* 0x0041e80000100800 */
[----:B0-----:R-:W2:Y:S01]  /*107b50*/  LDL R6, [R1+0x140] ;  /* 0x0001400001067983 */ /* 0x001ea20000100800 */
[----:B------:R-:W-:Y:S02]  /*107b60*/  IADD3 R14, R16, c[0x0][0x198], RZ ;  /* 0x00006600100e7a10 */ /* 0x000fe40007ffe0ff */
[----:B------:R-:W-:Y:S01]  /*107b70*/  PRMT R0, R26, 0x7632, R0 ;  /* 0x000076321a007816 */ /* 0x000fe20000000000 */
[----:B------:R0:W-:Y:S01]  /*107b80*/  @P3 STG.E.U16 [R12.64], R17 ;  /* 0x000000110c003986 */ /* 0x0001e2000c101504 */
[----:B------:R-:W-:Y:S01]  /*107b90*/  PRMT R15, R28, 0x7632, R15 ;  /* 0x000076321c0f7816 */ /* 0x000fe2000000000f */
[----:B------:R-:W-:Y:S01]  /*107ba0*/  IMAD.WIDE R18, R14, 0x2, R24 ;  /* 0x000000020e127825 */ /* 0x000fe200078e0218 */
[----:B------:R-:W-:-:S03]  /*107bb0*/  ISETP.LT.AND P3, PT, R29, c[0x0][0x178], !P0 ;  /* 0x00005e001d007a0c */ /* 0x000fc60004761270 */
[----:B0-----:R-:W-:-:S04]  /*107bc0*/  IMAD.WIDE R12, R16, 0x2, R8 ;  /* 0x00000002100c7825 */ /* 0x001fc800078e0208 */
[----:B------:R-:W-:Y:S01]  /*107bd0*/  IMAD.WIDE R16, R16, 0x2, R2 ;  /* 0x0000000210107825 */ /* 0x000fe200078e0202 */
[----:B------:R0:W-:Y:S01]  /*107be0*/  @P2 STG.E.U16 [R12.64], R0 ;  /* 0x000000000c002986 */ /* 0x0001e2000c101504 */
[----:B------:R-:W-:-:S03]  /*107bf0*/  ISETP.GE.AND P5, PT, R20, c[0x0][0x17c], PT ;  /* 0x00005f0014007a0c */ /* 0x000fc60003fa6270 */
[----:B------:R-:W-:Y:S01]  /*107c00*/  @P1 STG.E.U16 [R16.64], R15 ;  /* 0x0000000f10001986 */ /* 0x000fe2000c101504 */
[----:B------:R-:W-:-:S03]  /*107c10*/  IMAD.WIDE R20, R14, 0x2, R10 ;  /* 0x000000020e147825 */ /* 0x000fc600078e020a */
[----:B---3--:R-:W-:Y:S01]  /*107c20*/  @P4 STG.E.U16 [R18.64], R7 ;  /* 0x0000000712004986 */ /* 0x008fe2000c101504 */
[----:B------:R-:W-:-:S03]  /*107c30*/  ISETP.LT.AND P4, PT, R22, c[0x0][0x178], !P0 ;  /* 0x00005e0016007a0c */ /* 0x000fc60004781270 */
[----:B------:R1:W-:Y:S01]  /*107c40*/  @P3 STG.E.U16 [R20.64], R4 ;  /* 0x0000000414003986 */ /* 0x0003e2000c101504 */
[----:B------:R-:W-:Y:S01]  /*107c50*/  ISETP.GE.AND P3, PT, R5, c[0x0][0x17c], PT ;  /* 0x00005f0005007a0c */ /* 0x000fe20003f66270 */
[----:B0-----:R-:W-:Y:S02]  /*107c60*/  IMAD.WIDE R12, R14, 0x2, R8 ;  /* 0x000000020e0c7825 */ /* 0x001fe400078e0208 */
[----:B------:R-:W3:Y:S04]  /*107c70*/  LDL.LU R5, [R1+0x1d0] ;  /* 0x0001d00001057983 */ /* 0x000ee80000300800 */
[----:B------:R-:W4:Y:S01]  /*107c80*/  LDL.LU R28, [R1+0x190] ;  /* 0x00019000011c7983 */ /* 0x000f220000300800 */
[----:B-1----:R-:W-:-:S03]  /*107c90*/  PRMT R20, R7, 0x7632, R20 ;  /* 0x0000763207147816 */ /* 0x002fc60000000014 */
[----:B------:R-:W3:Y:S01]  /*107ca0*/  LDL.LU R7, [R1+0x4090] ;  /* 0x0040900001077983 */ /* 0x000ee20000300800 */
[----:B------:R-:W-:-:S03]  /*107cb0*/  PRMT R21, R4, 0x7632, R21 ;  /* 0x0000763204157816 */ /* 0x000fc60000000015 */
[----:B------:R-:W3:Y:S04]  /*107cc0*/  LDL.LU R26, [R1+0x150] ;  /* 0x00015000011a7983 */ /* 0x000ee80000300800 */
[----:B------:R-:W3:Y:S04]  /*107cd0*/  LDL.LU R4, [R1+0x110] ;  /* 0x0001100001047983 */ /* 0x000ee80000300800 */
[----:B--2---:R0:W-:Y:S04]  /*107ce0*/  @P4 STG.E.U16 [R12.64], R6 ;  /* 0x000000060c004986 */ /* 0x0041e8000c101504 */
[----:B0-----:R-:W2:Y:S04]  /*107cf0*/  LDL.LU R6, [R1+0x428c] ;  /* 0x00428c0001067983 */ /* 0x001ea80000300800 */
[----:B------:R-:W3:Y:S01]  /*107d00*/  LDL.LU R12, [R1+0x140] ;  /* 0x00014000010c7983 */ /* 0x000ee20000300800 */
[----:B------:R-:W-:-:S02]  /*107d10*/  ISETP.LT.AND P0, PT, R23, c[0x0][0x178], !P0 ;  /* 0x00005e0017007a0c */ /* 0x000fc40004701270 */
[----:B------:R-:W-:Y:S02]  /*107d20*/  ISETP.LT.AND P1, PT, R27, c[0x0][0x178], !P6 ;  /* 0x00005e001b007a0c */ /* 0x000fe40007721270 */
[C---:B------:R-:W-:Y:S01]  /*107d30*/  IADD3 R0, R14.reuse, c[0x0][0x198], RZ ;  /* 0x000066000e007a10 */ /* 0x040fe20007ffe0ff */
[----:B------:R-:W-:-:S04]  /*107d40*/  IMAD.WIDE R14, R14, 0x2, R2 ;  /* 0x000000020e0e7825 */ /* 0x000fc800078e0202 */
[----:B------:R-:W-:Y:S01]  /*107d50*/  IMAD.WIDE R16, R0, 0x2, R24 ;  /* 0x0000000200107825 */ /* 0x000fe200078e0218 */
[----:B------:R-:W-:Y:S02]  /*107d60*/  ISETP.LT.AND P2, PT, R29, c[0x0][0x178], !P6 ;  /* 0x00005e001d007a0c */ /* 0x000fe40007741270 */
[----:B------:R-:W-:Y:S01]  /*107d70*/  ISETP.LT.AND P4, PT, R22, c[0x0][0x178], !P6 ;  /* 0x00005e0016007a0c */ /* 0x000fe20007781270 */
[C---:B------:R-:W-:Y:S01]  /*107d80*/  IMAD.WIDE R18, R0.reuse, 0x2, R10 ;  /* 0x0000000200127825 */ /* 0x040fe200078e020a */
[----:B------:R-:W-:Y:S01]  /*107d90*/  ISETP.LT.AND P6, PT, R23, c[0x0][0x178], !P6 ;  /* 0x00005e0017007a0c */ /* 0x000fe200077c1270 */
[----:B--2---:R-:W-:Y:S04]  /*107da0*/  @P0 STG.E.U16 [R14.64], R6 ;  /* 0x000000060e000986 */ /* 0x004fe8000c101504 */
[----:B------:R0:W-:Y:S04]  /*107db0*/  @P1 STG.E.U16 [R16.64], R20 ;  /* 0x0000001410001986 */ /* 0x0001e8000c101504 */
[----:B0-----:R-:W2:Y:S01]  /*107dc0*/  LDL.LU R20, [R1+0x4094] ;  /* 0x0040940001147983 */ /* 0x001ea20000300800 */
[----:B------:R-:W-:Y:S01]  /*107dd0*/  ISETP.LT.AND P0, PT, R27, c[0x0][0x178], !P5 ;  /* 0x00005e001b007a0c */ /* 0x000fe20006f01270 */
[----:B------:R-:W-:Y:S01]  /*107de0*/  IMAD.WIDE R14, R0, 0x2, R8 ;  /* 0x00000002000e7825 */ /* 0x000fe200078e0208 */
[----:B------:R-:W-:Y:S01]  /*107df0*/  ISETP.LT.AND P1, PT, R29, c[0x0][0x178], !P5 ;  /* 0x00005e001d007a0c */ /* 0x000fe20006f21270 */
[----:B------:R3:W-:Y:S01]  /*107e00*/  @P2 STG.E.U16 [R18.64], R21 ;  /* 0x0000001512002986 */ /* 0x0007e2000c101504 */
[----:B------:R-:W-:Y:S01]  /*107e10*/  PRMT R13, R6, 0x7632, R13 ;  /* 0x00007632060d7816 */ /* 0x000fe2000000000d */
[----:B------:R-:W-:Y:S01]  /*107e20*/  IMAD.WIDE R16, R0, 0x2, R2 ;  /* 0x0000000200107825 */ /* 0x000fe200078e0202 */
[----:B---3--:R-:W-:-:S02]  /*107e30*/  PRMT R18, R12, 0x7632, R18 ;  /* 0x000076320c127816 */ /* 0x008fc40000000012 */
[----:B------:R-:W-:-:S03]  /*107e40*/  IADD3 R12, R0, c[0x0][0x198], RZ ;  /* 0x00006600000c7a10 */ /* 0x000fc60007ffe0ff */
[----:B------:R0:W-:Y:S01]  /*107e50*/  @P4 STG.E.U16 [R14.64], R18 ;  /* 0x000000120e004986 */ /* 0x0001e2000c101504 */
[----:B------:R-:W-:Y:S02]  /*107e60*/  ISETP.LT.AND P4, PT, R22, c[0x0][0x178], !P5 ;  /* 0x00005e0016007a0c */ /* 0x000fe40006f81270 */
[----:B------:R-:W-:Y:S01]  /*107e70*/  ISETP.LT.AND P5, PT, R23, c[0x0][0x178], !P5 ;  /* 0x00005e0017007a0c */ /* 0x000fe20006fa1270 */
[----:B------:R-:W-:Y:S01]  /*107e80*/  @P6 STG.E.U16 [R16.64], R13 ;  /* 0x0000000d10006986 */ /* 0x000fe2000c101504 */
[----:B------:R-:W-:Y:S01]  /*107e90*/  ISETP.LT.AND P6, PT, R27, c[0x0][0x178], !P3 ;  /* 0x00005e001b007a0c */ /* 0x000fe20005fc1270 */
[----:B0-----:R-:W-:-:S04]  /*107ea0*/  IMAD.WIDE R14, R12, 0x2, R24 ;  /* 0x000000020c0e7825 */ /* 0x001fc800078e0218 */
[C---:B------:R-:W-:Y:S01]  /*107eb0*/  IMAD.WIDE R18, R12.reuse, 0x2, R10 ;  /* 0x000000020c127825 */ /* 0x040fe200078e020a */
[----:B------:R0:W-:Y:S04]  /*107ec0*/  @P0 STG.E.U16 [R14.64], R5 ;  /* 0x000000050e000986 */ /* 0x0001e8000c101504 */
[----:B----4-:R1:W-:Y:S01]  /*107ed0*/  @P1 STG.E.U16 [R18.64], R28 ;  /* 0x0000001c12001986 */ /* 0x0103e2000c101504 */
[----:B------:R-:W-:Y:S02]  /*107ee0*/  PRMT R0, R5, 0x7632, R0 ;  /* 0x0000763205007816 */ /* 0x000fe40000000000 */
[----:B------:R-:W-:Y:S02]  /*107ef0*/  ISETP.GE.AND P2, PT, R7, c[0x0][0x17c], PT ;  /* 0x00005f0007007a0c */ /* 0x000fe40003f46270 */
[----:B------:R-:W3:Y:S01]  /*107f00*/  LDL.LU R7, [R1+0x4098] ;  /* 0x0040980001077983 */ /* 0x000ee20000300800 */
[----:B0-----:R-:W-:-:S03]  /*107f10*/  IMAD.WIDE R14, R12, 0x2, R8 ;  /* 0x000000020c0e7825 */ /* 0x001fc600078e0208 */
[----:B------:R-:W4:Y:S01]  /*107f20*/  LDL.LU R6, [R1+0x1a4] ;  /* 0x0001a40001067983 */ /* 0x000f220000300800 */
[C---:B-1----:R-:W-:Y:S01]  /*107f30*/  IADD3 R18, R12.reuse, c[0x0][0x198], RZ ;  /* 0x000066000c127a10 */ /* 0x042fe20007ffe0ff */
[----:B------:R-:W-:Y:S02]  /*107f40*/  IMAD.WIDE R12, R12, 0x2, R2 ;  /* 0x000000020c0c7825 */ /* 0x000fe400078e0202 */
[----:B------:R-:W-:Y:S02]  /*107f50*/  @P4 STG.E.U16 [R14.64], R26 ;  /* 0x0000001a0e004986 */ /* 0x000fe4000c101504 */
[----:B------:R-:W-:Y:S02]  /*107f60*/  IMAD.WIDE R16, R18, 0x2, R24 ;  /* 0x0000000212107825 */ /* 0x000fe400078e0218 */
[----:B------:R-:W-:Y:S04]  /*107f70*/  @P5 STG.E.U16 [R12.64], R4 ;  /* 0x000000040c005986 */ /* 0x000fe8000c101504 */
[----:B------:R-:W4:Y:S04]  /*107f80*/  LDL.LU R5, [R1+0x164] ;  /* 0x0001640001057983 */ /* 0x000f280000300800 */
[----:B------:R0:W-:Y:S04]  /*107f90*/  @P6 STG.E.U16 [R16.64], R0 ;  /* 0x0000000010006986 */ /* 0x0001e8000c101504 */
[----:B------:R-:W4:Y:S01]  /*107fa0*/  LDL.LU R21, [R1+0x124] ;  /* 0x0001240001157983 */ /* 0x000f220000300800 */
[----:B0-----:R-:W-:-:S03]  /*107fb0*/  PRMT R0, R28, 0x7632, R0 ;  /* 0x000076321c007816 */ /* 0x001fc60000000000 */
[----:B------:R-:W4:Y:S01]  /*107fc0*/  LDL.LU R28, [R1+0xe4] ;  /* 0x0000e400011c7983 */ /* 0x000f220000300800 */
[----:B--2---:R-:W-:-:S03]  /*107fd0*/  ISETP.GE.AND P1, PT, R20, c[0x0][0x17c], PT ;  /* 0x00005f0014007a0c */ /* 0x004fc60003f26270 */
[----:B------:R-:W2:Y:S01]  /*107fe0*/  LDL.LU R20, [R1+0x409c] ;  /* 0x00409c0001147983 */ /* 0x000ea20000300800 */
[----:B------:R-:W-:Y:S02]  /*107ff0*/  ISETP.LT.AND P0, PT, R29, c[0x0][0x178], !P3 ;  /* 0x00005e001d007a0c */ /* 0x000fe40005f01270 */
[----:B------:R-:W-:Y:S01]  /*108000*/  ISETP.LT.AND P4, PT, R22, c[0x0][0x178], !P3 ;  /* 0x00005e0016007a0c */ /* 0x000fe20005f81270 */
[C---:B------:R-:W-:Y:S01]  /*108010*/  IMAD.WIDE R14, R18.reuse, 0x2, R10 ;  /* 0x00000002120e7825 */ /* 0x040fe200078e020a */
[----:B------:R-:W-:Y:S02]  /*108020*/  ISETP.LT.AND P3, PT, R23, c[0x0][0x178], !P3 ;  /* 0x00005e0017007a0c */ /* 0x000fe40005f61270 */
[----:B------:R-:W-:Y:S01]  /*108030*/  ISETP.LT.AND P5, PT, R27, c[0x0][0x178], !P2 ;  /* 0x00005e001b007a0c */ /* 0x000fe200057a1270 */
[----:B------:R-:W-:Y:S01]  /*108040*/  IMAD.WIDE R12, R18, 0x2, R8 ;  /* 0x00000002120c7825 */ /* 0x000fe200078e0208 */
[----:B------:R-:W-:Y:S02]  /*108050*/  PRMT R16, R26, 0x7632, R16 ;  /* 0x000076321a107816 */ /* 0x000fe40000000010 */
        /* <DEDUP_REMOVED lines=9> */
[----:B---3--:R-:W-:Y:S02]  /*1080f0*/  ISETP.GE.AND P0, PT, R7, c[0x0][0x17c], PT ;  /* 0x00005f0007007a0c */ /* 0x008fe40003f06270 */
[----:B------:R-:W3:Y:S04]  /*108100*/  LDL.LU R7, [R1+0x1b4] ;  /* 0x0001b40001077983 */ /* 0x000ee80000300800 */
[----:B----4-:R-:W-:Y:S04]  /*108110*/  @P5 STG.E.U16 [R14.64], R6 ;  /* 0x000000060e005986 */ /* 0x010fe8000c101504 */
[----:B------:R-:W4:Y:S04]  /*108120*/  LDL.LU R4, [R1+0x174] ;  /* 0x0001740001047983 */ /* 0x000f280000300800 */
[----:B------:R1:W-:Y:S01]  /*108130*/  @P6 STG.E.U16 [R16.64], R5 ;  /* 0x0000000510006986 */ /* 0x0003e2000c101504 */
[----:B0-----:R-:W-:-:S04]  /*108140*/  IMAD.WIDE R12, R0, 0x2, R8 ;  /* 0x00000002000c7825 */ /* 0x001fc800078e0208 */
[C---:B------:R-:W-:Y:S01]  /*108150*/  IMAD.WIDE R18, R0.reuse, 0x2, R2 ;  /* 0x0000000200127825 */ /* 0x040fe200078e0202 */
[----:B-1----:R-:W-:Y:S02]  /*108160*/  PRMT R17, R5, 0x7632, R17 ;  /* 0x0000763205117816 */ /* 0x002fe40000000011 */
[----:B------:R-:W-:Y:S02]  /*108170*/  IADD3 R16, R0, c[0x0][0x198], RZ ;  /* 0x0000660000107a10 */ /* 0x000fe40007ffe0ff */
[----:B------:R-:W-:Y:S02]  /*108180*/  PRMT R0, R6, 0x7632, R0 ;  /* 0x0000763206007816 */ /* 0x000fe40000000000 */
[----:B--2---:R-:W-:Y:S02]  /*108190*/  ISETP.GE.AND P6, PT, R20, c[0x0][0x17c], PT ;  /* 0x00005f0014007a0c */ /* 0x004fe40003fc6270 */
[----:B------:R-:W2:Y:S04]  /*1081a0*/  LDL.LU R20, [R1+0x40a0] ;  /* 0x0040a00001147983 */ /* 0x000ea80000300800 */
[----:B------:R-:W4:Y:S04]  /*1081b0*/  LDL.LU R5, [R1+0x40a4] ;  /* 0x0040a40001057983 */ /* 0x000f280000300800 */
[----:B------:R-:W4:Y:S04]  /*1081c0*/  LDL.LU R26, [R1+0x134] ;  /* 0x00013400011a7983 */ /* 0x000f280000300800 */
[----:B------:R-:W4:Y:S01]  /*1081d0*/  LDL.LU R6, [R1+0xf4] ;  /* 0x0000f40001067983 */ /* 0x000f220000300800 */
[----:B------:R-:W-:-:S02]  /*1081e0*/  ISETP.LT.AND P4, PT, R22, c[0x0][0x178], !P2 ;  /* 0x00005e0016007a0c */ /* 0x000fc40005781270 */
[----:B------:R-:W-:Y:S02]  /*1081f0*/  ISETP.LT.AND P2, PT, R23, c[0x0][0x178], !P2 ;  /* 0x00005e0017007a0c */ /* 0x000fe40005741270 */
[----:B------:R-:W-:Y:S02]  /*108200*/  ISETP.LT.AND P5, PT, R27, c[0x0][0x178], !P1 ;  /* 0x00005e001b007a0c */ /* 0x000fe40004fa1270 */
[----:B------:R-:W-:Y:S01]  /*108210*/  ISETP.LT.AND P3, PT, R29, c[0x0][0x178], !P1 ;  /* 0x00005e001d007a0c */ /* 0x000fe20004f61270 */
[----:B------:R-:W-:-:S06]  /*108220*/  IMAD.WIDE R14, R16, 0x2, R24 ;  /* 0x00000002100e7825 */ /* 0x000fcc00078e0218 */
[----:B------:R0:W-:Y:S01]  /*108230*/  @P4 STG.E.U16 [R12.64], R21 ;  /* 0x000000150c004986 */ /* 0x0001e2000c101504 */
[----:B------:R-:W-:-:S03]  /*108240*/  ISETP.LT.AND P4, PT, R27, c[0x0][0x178], !P0 ;  /* 0x00005e001b007a0c */ /* 0x000fc60004781270 */
[----:B------:R-:W-:Y:S01]  /*108250*/  @P2 STG.E.U16 [R18.64], R28 ;  /* 0x0000001c12002986 */ /* 0x000fe2000c101504 */
[----:B------:R-:W-:Y:S02]  /*108260*/  ISETP.LT.AND P2, PT, R22, c[0x0][0x178], !P1 ;  /* 0x00005e0016007a0c */ /* 0x000fe40004f41270 */
[----:B------:R-:W-:Y:S01]  /*108270*/  ISETP.LT.AND P1, PT, R23, c[0x0][0x178], !P1 ;  /* 0x00005e0017007a0c */ /* 0x000fe20004f21270 */
[----:B------:R1:W-:Y:S01]  /*108280*/  @P5 STG.E.U16 [R14.64], R0 ;  /* 0x000000000e005986 */ /* 0x0003e2000c101504 */
[----:B0-----:R-:W-:-:S05]  /*108290*/  IMAD.WIDE R12, R16, 0x2, R10 ;  /* 0x00000002100c7825 */ /* 0x001fca00078e020a */
[----:B------:R0:W-:Y:S01]  /*1082a0*/  @P3 STG.E.U16 [R12.64], R17 ;  /* 0x000000110c003986 */ /* 0x0001e2000c101504 */
[----:B-1----:R-:W-:Y:S02]  /*1082b0*/  IADD3 R14, R16, c[0x0][0x198], RZ ;  /* 0x00006600100e7a10 */ /* 0x002fe40007ffe0ff */
[----:B------:R-:W-:Y:S02]  /*1082c0*/  PRMT R0, R21, 0x7632, R0 ;  /* 0x0000763215007816 */ /* 0x000fe40000000000 */
[----:B------:R-:W-:Y:S01]  /*1082d0*/  PRMT R15, R28, 0x7632, R15 ;  /* 0x000076321c0f7816 */ /* 0x000fe2000000000f */
[----:B------:R-:W-:-:S04]  /*1082e0*/  IMAD.WIDE R18, R14, 0x2, R24 ;  /* 0x000000020e127825 */ /* 0x000fc800078e0218 */
[----:B0-----:R-:W-:Y:S01]  /*1082f0*/  IMAD.WIDE R12, R16, 0x2, R8 ;  /* 0x00000002100c7825 */ /* 0x001fe200078e0208 */
[----:B------:R-:W-:-:S03]  /*108300*/  ISETP.LT.AND P3, PT, R29, c[0x0][0x178], !P0 ;  /* 0x00005e001d007a0c */ /* 0x000fc60004761270 */
[----:B------:R-:W-:Y:S01]  /*108310*/  IMAD.WIDE R16, R16, 0x2, R2 ;  /* 0x0000000210107825 */ /* 0x000fe200078e0202 */
[----:B------:R0:W-:Y:S04]  /*108320*/  @P2 STG.E.U16 [R12.64], R0 ;  /* 0x000000000c002986 */ /* 0x0001e8000c101504 */
[----:B------:R1:W-:Y:S01]  /*108330*/  @P1 STG.E.U16 [R16.64], R15 ;  /* 0x0000000f10001986 */ /* 0x0003e2000c101504 */
[----:B------:R-:W-:-:S03]  /*108340*/  ISETP.LT.AND P1, PT, R27, c[0x0][0x178], !P6 ;  /* 0x00005e001b007a0c */ /* 0x000fc60007721270 */
[----:B---3--:R-:W-:Y:S01]  /*108350*/  @P4 STG.E.U16 [R18.64], R7 ;  /* 0x0000000712004986 */ /* 0x008fe2000c101504 */
[----:B------:R-:W-:Y:S02]  /*108360*/  ISETP.LT.AND P4, PT, R22, c[0x0][0x178], !P0 ;  /* 0x00005e0016007a0c */ /* 0x000fe40004781270 */
[----:B------:R-:W-:Y:S02]  /*108370*/  ISETP.LT.AND P0, PT, R23, c[0x0][0x178], !P0 ;  /* 0x00005e0017007a0c */ /* 0x000fe40004701270 */
[C---:B0-----:R-:W-:Y:S01]  /*108380*/  IADD3 R0, R14.reuse, c[0x0][0x198], RZ ;  /* 0x000066000e007a10 */ /* 0x041fe20007ffe0ff */
[----:B------:R-:W-:-:S04]  /*108390*/  IMAD.WIDE R12, R14, 0x2, R8 ;  /* 0x000000020e0c7825 */ /* 0x000fc800078e0208 */
[----:B-1----:R-:W-:Y:S01]  /*1083a0*/  IMAD.WIDE R16, R0, 0x2, R24 ;  /* 0x0000000200107825 */ /* 0x002fe200078e0218 */
[----:B--2---:R-:W-:-:S03]  /*1083b0*/  ISETP.GE.AND P5, PT, R20, c[0x0][0x17c], PT ;  /* 0x00005f0014007a0c */ /* 0x004fc60003fa6270 */
[----:B------:R-:W-:Y:S01]  /*1083c0*/  IMAD.WIDE R20, R14, 0x2, R10 ;  /* 0x000000020e147825 */ /* 0x000fe200078e020a */
[----:B----4-:R-:W-:-:S03]  /*1083d0*/  ISETP.GE.AND P2, PT, R5, c[0x0][0x17c], PT ;  /* 0x00005f0005007a0c */ /* 0x010fc60003f46270 */
[----:B------:R-:W-:Y:S01]  /*1083e0*/  IMAD.WIDE R14, R14, 0x2, R2 ;  /* 0x000000020e0e7825 */ /* 0x000fe200078e0202 */
[----:B------:R0:W-:Y:S04]  /*1083f0*/  @P3 STG.E.U16 [R20.64], R4 ;  /* 0x0000000414003986 */ /* 0x0001e8000c101504 */
[----:B------:R-:W2:Y:S04]  /*108400*/  LDL.LU R5, [R1+0x1c4] ;  /* 0x0001c40001057983 */ /* 0x000ea80000300800 */
[----:B------:R-:W3:Y:S01]  /*108410*/  LDL.LU R28, [R1+0x184] ;  /* 0x00018400011c7983 */ /* 0x000ee20000300800 */
[----:B0-----:R-:W-:-:S03]  /*108420*/  PRMT R20, R7, 0x7632, R20 ;  /* 0x0000763207147816 */ /* 0x001fc60000000014 */
[----:B------:R-:W-:Y:S01]  /*108430*/  @P4 STG.E.U16 [R12.64], R26 ;  /* 0x0000001a0c004986 */ /* 0x000fe2000c101504 */
[----:B------:R-:W-:-:S03]  /*108440*/  PRMT R21, R4, 0x7632, R21 ;  /* 0x0000763204157816 */ /* 0x000fc60000000015 */
[----:B------:R-:W4:Y:S04]  /*108450*/  LDL.LU R7, [R1+0x40a8] ;  /* 0x0040a80001077983 */ /* 0x000f280000300800 */
[----:B------:R-:W-:Y:S04]  /*108460*/  @P0 STG.E.U16 [R14.64], R6 ;  /* 0x000000060e000986 */ /* 0x000fe8000c101504 */
[----:B------:R-:W4:Y:S04]  /*108470*/  LDL.LU R4, [R1+0x104] ;  /* 0x0001040001047983 */ /* 0x000f280000300800 */
[----:B------:R0:W-:Y:S04]  /*108480*/  @P1 STG.E.U16 [R16.64], R20 ;  /* 0x0000001410001986 */ /* 0x0001e8000c101504 */
[----:B0-----:R-:W4:Y:S01]  /*108490*/  LDL.LU R20, [R1+0x144] ;  /* 0x0001440001147983 */ /* 0x001f220000300800 */
[----:B------:R-:W-:-:S02]  /*1084a0*/  ISETP.LT.AND P3, PT, R29, c[0x0][0x178], !P6 ;  /* 0x00005e001d007a0c */ /* 0x000fc40007761270 */
[----:B------:R-:W-:Y:S01]  /*1084b0*/  ISETP.LT.AND P4, PT, R22, c[0x0][0x178], !P6 ;  /* 0x00005e0016007a0c */ /* 0x000fe20007781270 */
[C---:B------:R-:W-:Y:S01]  /*1084c0*/  IMAD.WIDE R18, R0.reuse, 0x2, R10 ;  /* 0x0000000200127825 */ /* 0x040fe200078e020a */
[----:B------:R-:W-:Y:S02]  /*1084d0*/  ISETP.LT.AND P6, PT, R23, c[0x0][0x178], !P6 ;  /* 0x00005e0017007a0c */ /* 0x000fe400077c1270 */
[----:B------:R-:W-:Y:S01]  /*1084e0*/  ISETP.LT.AND P0, PT, R27, c[0x0][0x178], !P5 ;  /* 0x00005e001b007a0c */ /* 0x000fe20006f01270 */
[----:B------:R-:W-:Y:S01]  /*1084f0*/  IMAD.WIDE R14, R0, 0x2, R8 ;  /* 0x00000002000e7825 */ /* 0x000fe200078e0208 */
[----:B------:R-:W-:Y:S02]  /*108500*/  ISETP.LT.AND P1, PT, R29, c[0x0][0x178], !P5 ;  /* 0x00005e001d007a0c */ /* 0x000fe40006f21270 */
[----:B------:R-:W-:-:S03]  /*108510*/  PRMT R13, R6, 0x7632, R13 ;  /* 0x00007632060d7816 */ /* 0x000fc6000000000d */
[----:B------:R0:W-:Y:S01]  /*108520*/  @P3 STG.E.U16 [R18.64], R21 ;  /* 0x0000001512003986 */ /* 0x0001e2000c101504 */
[C---:B------:R-:W-:Y:S01]  /*108530*/  IMAD.WIDE R16, R0.reuse, 0x2, R2 ;  /* 0x0000000200107825 */ /* 0x040fe200078e0202 */
[----:B------:R-:W-:Y:S02]  /*108540*/  IADD3 R12, R0, c[0x0][0x198], RZ ;  /* 0x00006600000c7a10 */ /* 0x000fe40007ffe0ff */
[----:B0-----:R-:W-:Y:S01]  /*108550*/  PRMT R18, R26, 0x7632, R18 ;  /* 0x000076321a127816 */ /* 0x001fe20000000012 */
[----:B------:R-:W4:Y:S04]  /*108560*/  LDL.LU R21, [R1+0x40ac] ;  /* 0x0040ac0001157983 */ /* 0x000f280000300800 */
[----:B------:R0:W-:Y:S01]  /*108570*/  @P4 STG.E.U16 [R14.64], R18 ;  /* 0x000000120e004986 */ /* 0x0001e2000c101504 */
[----:B------:R-:W-:-:S02]  /*108580*/  ISETP.LT.AND P4, PT, R22, c[0x0][0x178], !P5 ;  /* 0x00005e0016007a0c */ /* 0x000fc40006f81270 */
[----:B------:R-:W-:Y:S01]  /*108590*/  ISETP.LT.AND P5, PT, R23, c[0x0][0x178], !P5 ;  /* 0x00005e0017007a0c */ /* 0x000fe20006fa1270 */
[----:B------:R1:W-:Y:S01]  /*1085a0*/  @P6 STG.E.U16 [R16.64], R13 ;  /* 0x0000000d10006986 */ /* 0x0003e2000c101504 */
[----:B------:R-:W-:Y:S02]  /*1085b0*/  ISETP.LT.AND P6, PT, R27, c[0x0][0x178], !P2 ;  /* 0x00005e001b007a0c */ /* 0x000fe400057c1270 */
[C---:B------:R-:W-:Y:S01]  /*1085c0*/  IADD3 R0, R12.reuse, c[0x0][0x198], RZ ;  /* 0x000066000c007a10 */ /* 0x040fe20007ffe0ff */
[----:B0-----:R-:W-:-:S04]  /*1085d0*/  IMAD.WIDE R14, R12, 0x2, R24 ;  /* 0x000000020c0e7825 */ /* 0x001fc800078e0218 */
[----:B------:R-:W-:-:S04]  /*1085e0*/  IMAD.WIDE R18, R12, 0x2, R10 ;  /* 0x000000020c127825 */ /* 0x000fc800078e020a */
[----:B-1----:R-:W-:Y:S01]  /*1085f0*/  IMAD.WIDE R16, R0, 0x2, R24 ;  /* 0x0000000200107825 */ /* 0x002fe200078e0218 */
[----:B--2---:R0:W-:Y:S04]  /*108600*/  @P0 STG.E.U16 [R14.64], R5 ;  /* 0x000000050e000986 */ /* 0x0041e8000c101504 */
[----:B---3--:R1:W-:Y:S01]  /*108610*/  @P1 STG.E.U16 [R18.64], R28 ;  /* 0x0000001c12001986 */ /* 0x0083e2000c101504 */
[C---:B0-----:R-:W-:Y:S01]  /*108620*/  IMAD.WIDE R14, R12.reuse, 0x2, R8 ;  /* 0x000000020c0e7825 */ /* 0x041fe200078e0208 */
[----:B----4-:R-:W-:Y:S02]  /*108630*/  ISETP.GE.AND P3, PT, R7, c[0x0][0x17c], PT ;  /* 0x00005f0007007a0c */ /* 0x010fe40003f66270 */
[----:B------:R-:W2:Y:S01]  /*108640*/  LDL.LU R7, [R1+0x40b0] ;  /* 0x0040b00001077983 */ /* 0x000ea20000300800 */
[----:B------:R-:W-:Y:S01]  /*108650*/  IMAD.WIDE R12, R12, 0x2, R2 ;  /* 0x000000020c0c7825 */ /* 0x000fe200078e0202 */
[----:B-1----:R-:W-:-:S02]  /*108660*/  PRMT R18, R5, 0x7632, R18 ;  /* 0x0000763205127816 */ /* 0x002fc40000000012 */
[----:B------:R-:W3:Y:S04]  /*108670*/  LDL.LU R6, [R1+0x1d4] ;  /* 0x0001d40001067983 */ /* 0x000ee80000300800 */
[----:B------:R-:W4:Y:S04]  /*108680*/  LDL.LU R5, [R1+0x194] ;  /* 0x0001940001057983 */ /* 0x000f280000300800 */
[----:B------:R-:W4:Y:S04]  /*108690*/  LDL.LU R26, [R1+0x154] ;  /* 0x00015400011a7983 */ /* 0x000f280000300800 */
[----:B------:R-:W-:Y:S04]  /*1086a0*/  @P4 STG.E.U16 [R14.64], R20 ;  /* 0x000000140e004986 */ /* 0x000fe8000c101504 */
[----:B------:R-:W-:Y:S04]  /*1086b0*/  @P5 STG.E.U16 [R12.64], R4 ;  /* 0x000000040c005986 */ /* 0x000fe8000c101504 */
[----:B------:R0:W-:Y:S02]  /*1086c0*/  @P6 STG.E.U16 [R16.64], R18 ;  /* 0x0000001210006986 */ /* 0x0001e4000c101504 */
[----:B0-----:R-:W-:-:S02]  /*1086d0*/  PRMT R17, R28, 0x7632, R17 ;  /* 0x000076321c117816 */ /* 0x001fc40000000011 */
[----:B------:R-:W4:Y:S01]  /*1086e0*/  LDL.LU R28, [R1+0x114] ;  /* 0x00011400011c7983 */ /* 0x000f220000300800 */
[----:B------:R-:W-:-:S03]  /*1086f0*/  PRMT R16, R20, 0x7632, R16 ;  /* 0x0000763214107816 */ /* 0x000fc60000000010 */
[----:B------:R-:W4:Y:S01]  /*108700*/  LDL.LU R20, [R1+0x40b4] ;  /* 0x0040b40001147983 */ /* 0x000f220000300800 */
[----:B------:R-:W-:Y:S02]  /*108710*/  ISETP.LT.AND P0, PT, R29, c[0x0][0x178], !P2 ;  /* 0x00005e001d007a0c */ /* 0x000fe40005701270 */
[----:B------:R-:W-:Y:S01]  /*108720*/  ISETP.LT.AND P4, PT, R22, c[0x0][0x178], !P2 ;  /* 0x00005e0016007a0c */ /* 0x000fe20005781270 */
[----:B------:R-:W-:Y:S01]  /*108730*/  IMAD.WIDE R12, R0, 0x2, R10 ;  /* 0x00000002000c7825 */ /* 0x000fe200078e020a */
[----:B------:R-:W-:-:S03]  /*108740*/  ISETP.LT.AND P2, PT, R23, c[0x0][0x178], !P2 ;  /* 0x00005e0017007a0c */ /* 0x000fc60005741270 */
[----:B------:R-:W-:Y:S01]  /*108750*/  IMAD.WIDE R14, R0, 0x2, R8 ;  /* 0x00000002000e7825 */ /* 0x000fe200078e0208 */
[----:B------:R-:W-:Y:S02]  /*108760*/  ISETP.LT.AND P5, PT, R27, c[0x0][0x178], !P3 ;  /* 0x00005e001b007a0c */ /* 0x000fe40005fa1270 */
[----:B------:R-:W-:-:S03]  /*108770*/  ISETP.LT.AND P6, PT, R29, c[0x0][0x178], !P3 ;  /* 0x00005e001d007a0c */ /* 0x000fc60005fc1270 */
[----:B------:R0:W-:Y:S04]  /*108780*/  @P0 STG.E.U16 [R12.64], R17 ;  /* 0x000000110c000986 */ /* 0x0001e8000c101504 */
[----:B------:R1:W-:Y:S01]  /*108790*/  @P4 STG.E.U16 [R14.64], R16 ;  /* 0x000000100e004986 */ /* 0x0003e2000c101504 */
[----:B------:R-:W-:Y:S02]  /*1087a0*/  ISETP.LT.AND P4, PT, R22, c[0x0][0x178], !P3 ;  /* 0x00005e0016007a0c */ /* 0x000fe40005f81270 */
[----:B0-----:R-:W-:Y:S02]  /*1087b0*/  IADD3 R12, R0, c[0x0][0x198], RZ ;  /* 0x00006600000c7a10 */ /* 0x001fe40007ffe0ff */
[----:B------:R-:W-:Y:S01]  /*1087c0*/  PRMT R13, R4, 0x7632, R13 ;  /* 0x00007632040d7816 */ /* 0x000fe2000000000d */
[----:B-1----:R-:W-:-:S04]  /*1087d0*/  IMAD.WIDE R14, R0, 0x2, R2 ;  /* 0x00000002000e7825 */ /* 0x002fc800078e0202 */
[C---:B------:R-:W-:Y:S01]  /*1087e0*/  IMAD.WIDE R16, R12.reuse, 0x2, R24 ;  /* 0x000000020c107825 */ /* 0x040fe200078e0218 */
[----:B------:R0:W-:Y:S03]  /*1087f0*/  @P2 STG.E.U16 [R14.64], R13 ;  /* 0x0000000d0e002986 */ /* 0x0001e6000c101504 */
[----:B------:R-:W-:-:S04]  /*108800*/  IMAD.WIDE R18, R12, 0x2, R10 ;  /* 0x000000020c127825 */ /* 0x000fc800078e020a */
[----:B0-----:R-:W-:Y:S01]  /*108810*/  IMAD.WIDE R14, R12, 0x2, R8 ;  /* 0x000000020c0e7825 */ /* 0x001fe200078e0208 */
[----:B--2---:R-:W-:Y:S02]  /*108820*/  ISETP.GE.AND P0, PT, R7, c[0x0][0x17c], PT ;  /* 0x00005f0007007a0c */ /* 0x004fe40003f06270 */
[----:B------:R-:W2:Y:S04]  /*108830*/  LDL.LU R7, [R1+0x1a8] ;  /* 0x0001a80001077983 */ /* 0x000ea80000300800 */
[----:B---3--:R-:W-:Y:S01]  /*108840*/  @P5 STG.E.U16 [R16.64], R6 ;  /* 0x0000000610005986 */ /* 0x008fe2000c101504 */
[----:B------:R-:W-:-:S03]  /*108850*/  PRMT R0, R6, 0x7632, R0 ;  /* 0x0000763206007816 */ /* 0x000fc60000000000 */
[----:B----4-:R-:W-:Y:S04]  /*108860*/  @P6 STG.E.U16 [R18.64], R5 ;  /* 0x0000000512006986 */ /* 0x010fe8000c101504 */
[----:B------:R-:W3:Y:S04]  /*108870*/  LDL.LU R4, [R1+0x168] ;  /* 0x0001680001047983 */ /* 0x000ee80000300800 */
[----:B------:R0:W-:Y:S02]  /*108880*/  @P4 STG.E.U16 [R14.64], R26 ;  /* 0x0000001a0e004986 */ /* 0x0001e4000c101504 */
[----:B0-----:R-:W-:-:S02]  /*108890*/  PRMT R14, R5, 0x7632, R14 ;  /* 0x00007632050e7816 */ /* 0x001fc4000000000e */
[----:B------:R-:W-:Y:S02]  /*1088a0*/  ISETP.GE.AND P6, PT, R20, c[0x0][0x17c], PT ;  /* 0x00005f0014007a0c */ /* 0x000fe40003fc6270 */
[----:B------:R-:W4:Y:S04]  /*1088b0*/  LDL.LU R20, [R1+0x40b8] ;  /* 0x0040b80001147983 */ /* 0x000f280000300800 */
[----:B------:R-:W2:Y:S04]  /*1088c0*/  LDL.LU R5, [R1+0x40bc] ;  /* 0x0040bc0001057983 */ /* 0x000ea80000300800 */
[----:B------:R-:W2:Y:S01]  /*1088d0*/  LDL.LU R6, [R1+0xe8] ;  /* 0x0000e80001067983 */ /* 0x000ea20000300800 */
[----:B------:R-:W-:-:S02]  /*1088e0*/  ISETP.GE.AND P1, PT, R21, c[0x0][0x17c], PT ;  /* 0x00005f0015007a0c */ /* 0x000fc40003f26270 */
[----:B------:R-:W-:Y:S02]  /*1088f0*/  ISETP.LT.AND P3, PT, R23, c[0x0][0x178], !P3 ;  /* 0x00005e0017007a0c */ /* 0x000fe40005f61270 */
[----:B------:R-:W-:Y:S02]  /*108900*/  ISETP.LT.AND P5, PT, R27, c[0x0][0x178], !P1 ;  /* 0x00005e001b007a0c */ /* 0x000fe40004fa1270 */
[----:B------:R-:W-:Y:S02]  /*108910*/  ISETP.LT.AND P2, PT, R29, c[0x0][0x178], !P1 ;  /* 0x00005e001d007a0c */ /* 0x000fe40004f41270 */
[C---:B------:R-:W-:Y:S01]  /*108920*/  IADD3 R16, R12.reuse, c[0x0][0x198], RZ ;  /* 0x000066000c107a10 */ /* 0x040fe20007ffe0ff */
[----:B------:R-:W-:-:S04]  /*108930*/  IMAD.WIDE R12, R12, 0x2, R2 ;  /* 0x000000020c0c7825 */ /* 0x000fc800078e0202 */
[----:B------:R-:W-:Y:S02]  /*108940*/  IMAD.WIDE R18, R16, 0x2, R24 ;  /* 0x0000000210127825 */ /* 0x000fe400078e0218 */
[----:B------:R0:W-:Y:S01]  /*108950*/  @P3 STG.E.U16 [R12.64], R28 ;  /* 0x0000001c0c003986 */ /* 0x0001e2000c101504 */
[----:B------:R-:W-:Y:S02]  /*108960*/  ISETP.LT.AND P3, PT, R22, c[0x0][0x178], !P1 ;  /* 0x00005e0016007a0c */ /* 0x000fe40004f61270 */
[----:B------:R-:W-:Y:S01]  /*108970*/  ISETP.LT.AND P1, PT, R23, c[0x0][0x178], !P1 ;  /* 0x00005e0017007a0c */ /* 0x000fe20004f21270 */
[----:B------:R-:W-:Y:S01]  /*108980*/  @P5 STG.E.U16 [R18.64], R0 ;  /* 0x0000000012005986 */ /* 0x000fe2000c101504 */
[----:B------:R-:W-:Y:S01]  /*108990*/  ISETP.LT.AND P5, PT, R27, c[0x0][0x178], !P0 ;  /* 0x00005e001b007a0c */ /* 0x000fe200047a1270 */
[----:B0-----:R-:W-:Y:S02]  /*1089a0*/  IMAD.WIDE R12, R16, 0x2, R10 ;  /* 0x00000002100c7825 */ /* 0x001fe400078e020a */
[----:B--2---:R0:W-:Y:S04]  /*1089b0*/  STL [R1+0x4288], R6 ;  /* 0x0042880601007387 */ /* 0x0041e80000100800 */
[----:B0-----:R-:W2:Y:S04]  /*1089c0*/  LDL R6, [R1+0x128] ;  /* 0x0001280001067983 */ /* 0x001ea80000100800 */
[----:B------:R0:W-:Y:S01]  /*1089d0*/  @P2 STG.E.U16 [R12.64], R14 ;  /* 0x0000000e0c002986 */ /* 0x0001e2000c101504 */
[----:B------:R-:W-:-:S02]  /*1089e0*/  PRMT R0, R26, 0x7632, R0 ;  /* 0x000076321a007816 */ /* 0x000fc40000000000 */
[----:B------:R-:W-:Y:S02]  /*1089f0*/  PRMT R15, R28, 0x7632, R15 ;  /* 0x000076321c0f7816 */ /* 0x000fe4000000000f */
[----:B------:R-:W-:Y:S02]  /*108a00*/  ISETP.LT.AND P4, PT, R29, c[0x0][0x178], !P0 ;  /* 0x00005e001d007a0c */ /* 0x000fe40004781270 */
[C---:B0-----:R-:W-:Y:S01]  /*108a10*/  IADD3 R14, R16.reuse, c[0x0][0x198], RZ ;  /* 0x00006600100e7a10 */ /* 0x041fe20007ffe0ff */
[----:B------:R-:W-:-:S04]  /*108a20*/  IMAD.WIDE R12, R16, 0x2, R8 ;  /* 0x00000002100c7825 */ /* 0x000fc800078e0208 */
[----:B------:R-:W-:Y:S01]  /*108a30*/  IMAD.WIDE R16, R16, 0x2, R2 ;  /* 0x0000000210107825 */ /* 0x000fe200078e0202 */
[----:B------:R0:W-:Y:S03]  /*108a40*/  @P3 STG.E.U16 [R12.64], R0 ;  /* 0x000000000c003986 */ /* 0x0001e6000c101504 */
[----:B------:R-:W-:Y:S01]  /*108a50*/  IMAD.WIDE R18, R14, 0x2, R24 ;  /* 0x000000020e127825 */ /* 0x000fe200078e0218 */
[----:B------:R-:W-:Y:S04]  /*108a60*/  @P1 STG.E.U16 [R16.64], R15 ;  /* 0x0000000f10001986 */ /* 0x000fe8000c101504 */
[----:B------:R-:W-:Y:S01]  /*108a70*/  @P5 STG.E.U16 [R18.64], R7 ;  /* 0x0000000712005986 */ /* 0x000fe2000c101504 */
[----:B------:R-:W-:-:S02]  /*108a80*/  ISETP.LT.AND P5, PT, R22, c[0x0][0x178], !P0 ;  /* 0x00005e0016007a0c */ /* 0x000fc400047a1270 */
[----:B----4-:R-:W-:Y:S01]  /*108a90*/  ISETP.GE.AND P2, PT, R20, c[0x0][0x17c], PT ;  /* 0x00005f0014007a0c */ /* 0x010fe20003f46270 */
[C---:B------:R-:W-:Y:S01]  /*108aa0*/  IMAD.WIDE R20, R14.reuse, 0x2, R10 ;  /* 0x000000020e147825 */ /* 0x040fe200078e020a */
[----:B------:R-:W-:Y:S02]  /*108ab0*/  ISETP.GE.AND P1, PT, R5, c[0x0][0x17c], PT ;  /* 0x00005f0005007a0c */ /* 0x000fe40003f26270 */
[----:B------:R-:W4:Y:S01]  /*108ac0*/  LDL.LU R5, [R1+0x1b8] ;  /* 0x0001b80001057983 */ /* 0x000f220000300800 */
[----:B0-----:R-:W-:-:S03]  /*108ad0*/  IMAD.WIDE R12, R14, 0x2, R8 ;  /* 0x000000020e0c7825 */ /* 0x001fc600078e0208 */
[----:B---3--:R0:W-:Y:S04]  /*108ae0*/  @P4 STG.E.U16 [R20.64], R4 ;  /* 0x0000000414004986 */ /* 0x0081e8000c101504 */
[----:B------:R-:W3:Y:S01]  /*108af0*/  LDL.LU R26, [R1+0x178] ;  /* 0x00017800011a7983 */ /* 0x000ee20000300800 */
[----:B0-----:R-:W-:-:S03]  /*108b00*/  PRMT R20, R7, 0x7632, R20 ;  /* 0x0000763207147816 */ /* 0x001fc60000000014 */
        /* <DEDUP_REMOVED lines=34> */
[----:B----4-:R0:W-:Y:S04]  /*108d30*/  @P0 STG.E.U16 [R14.64], R5 ;  /* 0x000000050e000986 */ /* 0x0101e8000c101504 */
[----:B------:R1:W-:Y:S01]  /*108d40*/  @P3 STG.E.U16 [R18.64], R26 ;  /* 0x0000001a12003986 */ /* 0x0003e2000c101504 */
[----:B------:R-:W-:Y:S02]  /*108d50*/  ISETP.GE.AND P4, PT, R7, c[0x0][0x17c], PT ;  /* 0x00005f0007007a0c */ /* 0x000fe40003f86270 */
[----:B------:R-:W-:Y:S01]  /*108d60*/  PRMT R0, R5, 0x7632, R0 ;  /* 0x0000763205007816 */ /* 0x000fe20000000000 */
        /* <DEDUP_REMOVED lines=9> */
[----:B------:R0:W-:Y:S02]  /*108e00*/  @P6 STG.E.U16 [R16.64], R0 ;  /* 0x0000000010006986 */ /* 0x0001e4000c101504 */
[----:B0-----:R-:W-:-:S02]  /*108e10*/  PRMT R0, R26, 0x7632, R0 ;  /* 0x000076321a007816 */ /* 0x001fc40000000000 */
[----:B--2---:R-:W-:Y:S02]  /*108e20*/  ISETP.GE.AND P3, PT, R20, c[0x0][0x17c], PT ;  /* 0x00005f0014007a0c */ /* 0x004fe40003f66270 */
[----:B------:R-:W2:Y:S04]  /*108e30*/  LDL.LU R20, [R1+0x148] ;  /* 0x0001480001147983 */ /* 0x000ea80000300800 */
[----:B------:R-:W2:Y:S01]  /*108e40*/  LDL.LU R26, [R1+0x108] ;  /* 0x00010800011a7983 */ /* 0x000ea20000300800 */
[----:B------:R-:W-:Y:S02]  /*108e50*/  ISETP.LT.AND P0, PT, R29, c[0x0][0x178], !P1 ;  /* 0x00005e001d007a0c */ /* 0x000fe40004f01270 */
[----:B------:R-:W-:Y:S01]  /*108e60*/  ISETP.LT.AND P5, PT, R22, c[0x0][0x178], !P1 ;  /* 0x00005e0016007a0c */ /* 0x000fe20004fa1270 */
[----:B------:R-:W-:Y:S01]  /*108e70*/  IMAD.WIDE R14, R18, 0x2, R10 ;  /* 0x00000002120e7825 */ /* 0x000fe200078e020a */
[----:B------:R-:W-:Y:S01]  /*108e80*/  PRMT R16, R28, 0x7632, R16 ;  /* 0x000076321c107816 */ /* 0x000fe20000000010 */
[----:B------:R-:W2:Y:S01]  /*108e90*/  LDL.LU R21, [R1+0x40cc] ;  /* 0x0040cc0001157983 */ /* 0x000ea20000300800 */
[----:B------:R-:W-:Y:S01]  /*108ea0*/  ISETP.LT.AND P1, PT, R23, c[0x0][0x178], !P1 ;  /* 0x00005e0017007a0c */ /* 0x000fe20004f21270 */
[----:B------:R-:W-:Y:S01]  /*108eb0*/  IMAD.WIDE R12, R18, 0x2, R8 ;  /* 0x00000002120c7825 */ /* 0x000fe200078e0208 */
[----:B------:R-:W-:-:S02]  /*108ec0*/  ISETP.LT.AND P6, PT, R27, c[0x0][0x178], !P4 ;  /* 0x00005e001b007a0c */ /* 0x000fc400067c1270 */
[----:B------:R-:W-:-:S03]  /*108ed0*/  ISETP.LT.AND P2, PT, R29, c[0x0][0x178], !P4 ;  /* 0x00005e001d007a0c */ /* 0x000fc60006741270 */
[----:B------:R0:W-:Y:S01]  /*108ee0*/  @P0 STG.E.U16 [R14.64], R0 ;  /* 0x000000000e000986 */ /* 0x0001e2000c101504 */
[----:B------:R-:W-:-:S03]  /*108ef0*/  PRMT R19, R4, 0x7632, R19 ;  /* 0x0000763204137816 */ /* 0x000fc60000000013 */
[----:B------:R1:W-:Y:S01]  /*108f00*/  @P5 STG.E.U16 [R12.64], R16 ;  /* 0x000000100c005986 */ /* 0x0003e2000c101504 */
[----:B------:R-:W-:Y:S02]  /*108f10*/  ISETP.LT.AND P5, PT, R22, c[0x0][0x178], !P4 ;  /* 0x00005e0016007a0c */ /* 0x000fe400067a1270 */
[----:B------:R-:W-:Y:S01]  /*108f20*/  ISETP.LT.AND P4, PT, R23, c[0x0][0x178], !P4 ;  /* 0x00005e0017007a0c */ /* 0x000fe20006781270 */
[----:B------:R-:W2:Y:S01]  /*108f30*/  LDL.LU R4, [R1+0x1d8] ;  /* 0x0001d80001047983 */ /* 0x000ea20000300800 */
[C---:B0-----:R-:W-:Y:S01]  /*108f40*/  IADD3 R0, R18.reuse, c[0x0][0x198], RZ ;  /* 0x0000660012007a10 */ /* 0x041fe20007ffe0ff */
[----:B-1----:R-:W-:-:S04]  /*108f50*/  IMAD.WIDE R12, R18, 0x2, R2 ;  /* 0x00000002120c7825 */ /* 0x002fc800078e0202 */
[C---:B------:R-:W-:Y:S01]  /*108f60*/  IMAD.WIDE R14, R0.reuse, 0x2, R24 ;  /* 0x00000002000e7825 */ /* 0x040fe200078e0218 */
[----:B------:R0:W-:Y:S03]  /*108f70*/  @P1 STG.E.U16 [R12.64], R19 ;  /* 0x000000130c001986 */ /* 0x0001e6000c101504 */
[C---:B------:R-:W-:Y:S01]  /*108f80*/  IMAD.WIDE R16, R0.reuse, 0x2, R10 ;  /* 0x0000000200107825 */ /* 0x040fe200078e020a */
[----:B---3--:R-:W-:Y:S02]  /*108f90*/  ISETP.GE.AND P0, PT, R7, c[0x0][0x17c], PT ;  /* 0x00005f0007007a0c */ /* 0x008fe40003f06270 */
[----:B------:R-:W3:Y:S04]  /*108fa0*/  LDL.LU R7, [R1+0x198] ;  /* 0x0001980001077983 */ /* 0x000ee80000300800 */
[----:B----4-:R1:W-:Y:S01]  /*108fb0*/  @P6 STG.E.U16 [R14.64], R6 ;  /* 0x000000060e006986 */ /* 0x0103e2000c101504 */
[----:B0-----:R-:W-:-:S04]  /*108fc0*/  IMAD.WIDE R12, R0, 0x2, R8 ;  /* 0x00000002000c7825 */ /* 0x001fc800078e0208 */
[C---:B-1----:R-:W-:Y:S01]  /*108fd0*/  IMAD.WIDE R14, R0.reuse, 0x2, R2 ;  /* 0x00000002000e7825 */ /* 0x042fe200078e0202 */
[----:B------:R0:W-:Y:S02]  /*108fe0*/  @P2 STG.E.U16 [R16.64], R5 ;  /* 0x0000000510002986 */ /* 0x0001e4000c101504 */
[----:B0-----:R-:W-:Y:S02]  /*108ff0*/  IADD3 R16, R0, c[0x0][0x198], RZ ;  /* 0x0000660000107a10 */ /* 0x001fe40007ffe0ff */
[----:B------:R-:W-:Y:S02]  /*109000*/  PRMT R0, R6, 0x7632, R0 ;  /* 0x0000763206007816 */ /* 0x000fe40000000000 */
[----:B------:R-:W4:Y:S04]  /*109010*/  LDL.LU R6, [R1+0x40d0] ;  /* 0x0040d00001067983 */ /* 0x000f280000300800 */
[----:B--2---:R-:W-:Y:S04]  /*109020*/  @P5 STG.E.U16 [R12.64], R20 ;  /* 0x000000140c005986 */ /* 0x004fe8000c101504 */
[----:B------:R0:W-:Y:S02]  /*109030*/  @P4 STG.E.U16 [R14.64], R26 ;  /* 0x0000001a0e004986 */ /* 0x0001e4000c101504 */
[----:B0-----:R-:W-:-:S02]  /*109040*/  PRMT R14, R5, 0x7632, R14 ;  /* 0x00007632050e7816 */ /* 0x001fc4000000000e */
[----:B------:R-:W2:Y:S04]  /*109050*/  LDL.LU R5, [R1+0x40d4] ;  /* 0x0040d40001057983 */ /* 0x000ea80000300800 */
[----:B------:R-:W2:Y:S01]  /*109060*/  LDL.LU R28, [R1+0x118] ;  /* 0x00011800011c7983 */ /* 0x000ea20000300800 */
[----:B------:R-:W-:Y:S02]  /*109070*/  ISETP.LT.AND P6, PT, R27, c[0x0][0x178], !P3 ;  /* 0x00005e001b007a0c */ /* 0x000fe40005fc1270 */
[----:B------:R-:W-:Y:S01]  /*109080*/  ISETP.LT.AND P1, PT, R29, c[0x0][0x178], !P3 ;  /* 0x00005e001d007a0c */ /* 0x000fe20005f21270 */
[----:B------:R-:W-:Y:S01]  /*109090*/  IMAD.WIDE R18, R16, 0x2, R24 ;  /* 0x0000000210127825 */ /* 0x000fe200078e0218 */
[----:B------:R-:W-:-:S03]  /*1090a0*/  ISETP.LT.AND P4, PT, R22, c[0x0][0x178], !P3 ;  /* 0x00005e0016007a0c */ /* 0x000fc60005f81270 */
[----:B------:R-:W-:Y:S01]  /*1090b0*/  IMAD.WIDE R12, R16, 0x2, R10 ;  /* 0x00000002100c7825 */ /* 0x000fe200078e020a */
[----:B------:R-:W-:-:S05]  /*1090c0*/  ISETP.LT.AND P3, PT, R23, c[0x0][0x178], !P3 ;  /* 0x00005e0017007a0c */ /* 0x000fca0005f61270 */
[----:B------:R-:W-:Y:S01]  /*1090d0*/  @P6 STG.E.U16 [R18.64], R0 ;  /* 0x0000000012006986 */ /* 0x000fe2000c101504 */
[----:B------:R-:W-:-:S03]  /*1090e0*/  ISETP.LT.AND P6, PT, R27, c[0x0][0x178], !P0 ;  /* 0x00005e001b007a0c */ /* 0x000fc600047c1270 */
[----:B------:R-:W-:Y:S01]  /*1090f0*/  @P1 STG.E.U16 [R12.64], R14 ;  /* 0x0000000e0c001986 */ /* 0x000fe2000c101504 */
[----:B------:R-:W-:-:S03]  /*109100*/  PRMT R15, R26, 0x7632, R15 ;  /* 0x000076321a0f7816 */ /* 0x000fc6000000000f */
[----:B--2---:R0:W-:Y:S04]  /*109110*/  STL [R1+0x4284], R28 ;  /* 0x0042841c01007387 */ /* 0x0041e80000100800 */
[----:B0-----:R-:W2:Y:S01]  /*109120*/  LDL R28, [R1+0x158] ;  /* 0x00015800011c7983 */ /* 0x001ea20000100800 */
[C---:B------:R-:W-:Y:S01]  /*109130*/  IADD3 R14, R16.reuse, c[0x0][0x198], RZ ;  /* 0x00006600100e7a10 */ /* 0x040fe20007ffe0ff */
[----:B------:R-:W-:Y:S01]  /*109140*/  IMAD.WIDE R12, R16, 0x2, R8 ;  /* 0x00000002100c7825 */ /* 0x000fe200078e0208 */
[----:B------:R-:W-:-:S03]  /*109150*/  PRMT R0, R20, 0x7632, R0 ;  /* 0x0000763214007816 */ /* 0x000fc60000000000 */
[----:B------:R-:W-:Y:S01]  /*109160*/  IMAD.WIDE R16, R16, 0x2, R2 ;  /* 0x0000000210107825 */ /* 0x000fe200078e0202 */
[----:B------:R-:W-:-:S03]  /*109170*/  ISETP.LT.AND P5, PT, R29, c[0x0][0x178], !P0 ;  /* 0x00005e001d007a0c */ /* 0x000fc600047a1270 */
[----:B------:R-:W-:Y:S01]  /*109180*/  IMAD.WIDE R18, R14, 0x2, R24 ;  /* 0x000000020e127825 */ /* 0x000fe200078e0218 */
[----:B------:R0:W-:Y:S04]  /*109190*/  @P4 STG.E.U16 [R12.64], R0 ;  /* 0x000000000c004986 */ /* 0x0001e8000c101504 */
[----:B------:R-:W-:Y:S01]  /*1091a0*/  @P3 STG.E.U16 [R16.64], R15 ;  /* 0x0000000f10003986 */ /* 0x000fe2000c101504 */
[----:B------:R-:W-:-:S03]  /*1091b0*/  ISETP.GE.AND P2, PT, R21, c[0x0][0x17c], PT ;  /* 0x00005f0015007a0c */ /* 0x000fc60003f46270 */
[----:B------:R-:W-:Y:S01]  /*1091c0*/  @P6 STG.E.U16 [R18.64], R4 ;  /* 0x0000000412006986 */ /* 0x000fe2000c101504 */
[----:B------:R-:W-:Y:S01]  /*1091d0*/  ISETP.LT.AND P6, PT, R22, c[0x0][0x178], !P0 ;  /* 0x00005e0016007a0c */ /* 0x000fe200047c1270 */
[----:B------:R-:W-:Y:S01]  /*1091e0*/  IMAD.WIDE R20, R14, 0x2, R10 ;  /* 0x000000020e147825 */ /* 0x000fe200078e020a */
[----:B----4-:R-:W-:Y:S02]  /*1091f0*/  ISETP.GE.AND P1, PT, R6, c[0x0][0x17c], PT ;  /* 0x00005f0006007a0c */ /* 0x010fe40003f26270 */
[----:B------:R-:W4:Y:S01]  /*109200*/  LDL.LU R6, [R1+0x1ac] ;  /* 0x0001ac0001067983 */ /* 0x000f220000300800 */
[----:B0-----:R-:W-:Y:S01]  /*109210*/  IMAD.WIDE R12, R14, 0x2, R8 ;  /* 0x000000020e0c7825 */ /* 0x001fe200078e0208 */
[----:B------:R-:W-:Y:S02]  /*109220*/  ISETP.GE.AND P3, PT, R5, c[0x0][0x17c], PT ;  /* 0x00005f0005007a0c */ /* 0x000fe40003f66270 */
[----:B---3--:R0:W-:Y:S02]  /*109230*/  @P5 STG.E.U16 [R20.64], R7 ;  /* 0x0000000714005986 */ /* 0x0081e4000c101504 */
[----:B0-----:R-:W-:-:S02]  /*109240*/  PRMT R20, R4, 0x7632, R20 ;  /* 0x0000763204147816 */ /* 0x001fc40000000014 */
[----:B------:R-:W3:Y:S01]  /*109250*/  LDL.LU R4, [R1+0x40d8] ;  /* 0x0040d80001047983 */ /* 0x000ee20000300800 */
[----:B------:R-:W-:-:S03]  /*109260*/  PRMT R21, R7, 0x7632, R21 ;  /* 0x0000763207157816 */ /* 0x000fc60000000015 */
[----:B------:R-:W3:Y:S04]  /*109270*/  LDL.LU R5, [R1+0x16c] ;  /* 0x00016c0001057983 */ /* 0x000ee80000300800 */
[----:B------:R-:W3:Y:S04]  /*109280*/  LDL.LU R7, [R1+0x40dc] ;  /* 0x0040dc0001077983 */ /* 0x000ee80000300800 */
[----:B------:R-:W3:Y:S04]  /*109290*/  LDL.LU R26, [R1+0x12c] ;  /* 0x00012c00011a7983 */ /* 0x000ee80000300800 */
[----:B--2---:R0:W-:Y:S04]  /*1092a0*/  @P6 STG.E.U16 [R12.64], R28 ;  /* 0x0000001c0c006986 */ /* 0x0041e8000c101504 */
[----:B0-----:R-:W2:Y:S04]  /*1092b0*/  LDL.LU R28, [R1+0x4284] ;  /* 0x00428400011c7983 */ /* 0x001ea80000300800 */
[----:B------:R-:W4:Y:S01]  /*1092c0*/  LDL.LU R13, [R1+0x158] ;  /* 0x00015800010d7983 */ /* 0x000f220000300800 */
[----:B------:R-:W-:-:S02]  /*1092d0*/  ISETP.LT.AND P0, PT, R23, c[0x0][0x178], !P0 ;  /* 0x00005e0017007a0c */ /* 0x000fc40004701270 */
[----:B------:R-:W-:Y:S02]  /*1092e0*/  ISETP.LT.AND P4, PT, R27, c[0x0][0x178], !P2 ;  /* 0x00005e001b007a0c */ /* 0x000fe40005781270 */
[C---:B------:R-:W-:Y:S01]  /*1092f0*/  IADD3 R0, R14.reuse, c[0x0][0x198], RZ ;  /* 0x000066000e007a10 */ /* 0x040fe20007ffe0ff */
[----:B------:R-:W-:Y:S01]  /*109300*/  IMAD.WIDE R14, R14, 0x2, R2 ;  /* 0x000000020e0e7825 */ /* 0x000fe200078e0202 */
[----:B------:R-:W-:Y:S02]  /*109310*/  ISETP.LT.AND P5, PT, R29, c[0x0][0x178], !P2 ;  /* 0x00005e001d007a0c */ /* 0x000fe400057a1270 */
[----:B------:R-:W-:Y:S01]  /*109320*/  ISETP.LT.AND P6, PT, R22, c[0x0][0x178], !P2 ;  /* 0x00005e0016007a0c */ /* 0x000fe200057c1270 */
[----:B------:R-:W-:Y:S01]  /*109330*/  IMAD.WIDE R16, R0, 0x2, R24 ;  /* 0x0000000200107825 */ /* 0x000fe200078e0218 */
[----:B------:R-:W-:-:S03]  /*109340*/  ISETP.LT.AND P2, PT, R23, c[0x0][0x178], !P2 ;  /* 0x00005e0017007a0c */ /* 0x000fc60005741270 */
[----:B------:R-:W-:Y:S01]  /*109350*/  IMAD.WIDE R18, R0, 0x2, R10 ;  /* 0x0000000200127825 */ /* 0x000fe200078e020a */
[----:B--2---:R0:W-:Y:S01]  /*109360*/  @P0 STG.E.U16 [R14.64], R28 ;  /* 0x0000001c0e000986 */ /* 0x0041e2000c101504 */
[----:B---3--:R-:W-:-:S03]  /*109370*/  ISETP.GE.AND P0, PT, R4, c[0x0][0x17c], PT ;  /* 0x00005f0004007a0c */ /* 0x008fc60003f06270 */
[----:B------:R4:W-:Y:S01]  /*109380*/  @P4 STG.E.U16 [R16.64], R20 ;  /* 0x0000001410004986 */ /* 0x0009e2000c101504 */
[----:B------:R-:W-:-:S03]  /*109390*/  ISETP.LT.AND P4, PT, R27, c[0x0][0x178], !P1 ;  /* 0x00005e001b007a0c */ /* 0x000fc60004f81270 */
[----:B------:R-:W2:Y:S01]  /*1093a0*/  LDL.LU R4, [R1+0xec] ;  /* 0x0000ec0001047983 */ /* 0x000ea20000300800 */
[C---:B0-----:R-:W-:Y:S02]  /*1093b0*/  IADD3 R14, R0.reuse, c[0x0][0x198], RZ ;  /* 0x00006600000e7a10 */ /* 0x041fe40007ffe0ff */
[----:B----4-:R-:W-:Y:S01]  /*1093c0*/  PRMT R16, R13, 0x7632, R16 ;  /* 0x000076320d107816 */ /* 0x010fe20000000010 */
[----:B------:R-:W-:Y:S01]  /*1093d0*/  IMAD.WIDE R12, R0, 0x2, R8 ;  /* 0x00000002000c7825 */ /* 0x000fe200078e0208 */
[----:B------:R0:W-:Y:S01]  /*1093e0*/  @P5 STG.E.U16 [R18.64], R21 ;  /* 0x0000001512005986 */ /* 0x0001e2000c101504 */
[----:B------:R-:W-:-:S03]  /*1093f0*/  ISETP.LT.AND P5, PT, R29, c[0x0][0x178], !P1 ;  /* 0x00005e001d007a0c */ /* 0x000fc60004fa1270 */
[----:B------:R1:W-:Y:S01]  /*109400*/  @P6 STG.E.U16 [R12.64], R16 ;  /* 0x000000100c006986 */ /* 0x0003e2000c101504 */
[----:B------:R-:W-:Y:S02]  /*109410*/  ISETP.LT.AND P6, PT, R22, c[0x0][0x178], !P1 ;  /* 0x00005e0016007a0c */ /* 0x000fe40004fc1270 */
[----:B------:R-:W-:Y:S01]  /*109420*/  PRMT R15, R28, 0x7632, R15 ;  /* 0x000076321c0f7816 */ /* 0x000fe2000000000f */
[----:B0-----:R-:W-:-:S04]  /*109430*/  IMAD.WIDE R18, R0, 0x2, R2 ;  /* 0x0000000200127825 */ /* 0x001fc800078e0202 */
[C---:B-1----:R-:W-:Y:S01]  /*109440*/  IMAD.WIDE R12, R14.reuse, 0x2, R24 ;  /* 0x000000020e0c7825 */ /* 0x042fe200078e0218 */
[----:B------:R-:W-:Y:S01]  /*109450*/  @P2 STG.E.U16 [R18.64], R15 ;  /* 0x0000000f12002986 */ /* 0x000fe2000c101504 */
[----:B------:R-:W-:Y:S02]  /*109460*/  ISETP.GE.AND P2, PT, R7, c[0x0][0x17c], PT ;  /* 0x00005f0007007a0c */ /* 0x000fe40003f46270 */
[----:B------:R-:W-:Y:S01]  /*109470*/  IMAD.WIDE R16, R14, 0x2, R10 ;  /* 0x000000020e107825 */ /* 0x000fe200078e020a */
[----:B------:R0:W-:Y:S01]  /*109480*/  @P4 STG.E.U16 [R12.64], R6 ;  /* 0x000000060c004986 */ /* 0x0001e2000c101504 */
[----:B------:R-:W-:-:S03]  /*109490*/  PRMT R20, R6, 0x7632, R20 ;  /* 0x0000763206147816 */ /* 0x000fc60000000014 */
[----:B------:R-:W3:Y:S01]  /*1094a0*/  LDL.LU R7, [R1+0x1bc] ;  /* 0x0001bc0001077983 */ /* 0x000ee20000300800 */
[----:B------:R-:W-:-:S03]  /*1094b0*/  PRMT R21, R5, 0x7632, R21 ;  /* 0x0000763205157816 */ /* 0x000fc60000000015 */
[----:B------:R-:W3:Y:S01]  /*1094c0*/  LDL.LU R28, [R1+0x40e0] ;  /* 0x0040e000011c7983 */ /* 0x000ee20000300800 */
[----:B0-----:R-:W-:-:S03]  /*1094d0*/  IMAD.WIDE R12, R14, 0x2, R8 ;  /* 0x000000020e0c7825 */ /* 0x001fc600078e0208 */
[----:B------:R0:W-:Y:S04]  /*1094e0*/  @P5 STG.E.U16 [R16.64], R5 ;  /* 0x0000000510005986 */ /* 0x0001e8000c101504 */
[----:B------:R-:W3:Y:S04]  /*1094f0*/  LDL.LU R6, [R1+0x17c] ;  /* 0x00017c0001067983 */ /* 0x000ee80000300800 */
[----:B------:R1:W-:Y:S04]  /*109500*/  @P6 STG.E.U16 [R12.64], R26 ;  /* 0x0000001a0c006986 */ /* 0x0003e8000c101504 */
[----:B0-----:R-:W3:Y:S01]  /*109510*/  LDL.LU R5, [R1+0x13c] ;  /* 0x00013c0001057983 */ /* 0x001ee20000300800 */
[----:B-1----:R-:W-:-:S03]  /*109520*/  PRMT R12, R26, 0x7632, R12 ;  /* 0x000076321a0c7816 */ /* 0x002fc6000000000c */
[----:B------:R-:W3:Y:S01]  /*109530*/  LDL.LU R26, [R1+0x40e4] ;  /* 0x0040e400011a7983 */ /* 0x000ee20000300800 */
[----:B------:R-:W-:Y:S02]  /*109540*/  ISETP.LT.AND P1, PT, R23, c[0x0][0x178], !P1 ;  /* 0x00005e0017007a0c */ /* 0x000fe40004f21270 */
[----:B------:R-:W-:Y:S02]  /*109550*/  ISETP.LT.AND P4, PT, R27, c[0x0][0x178], !P3 ;  /* 0x00005e001b007a0c */ /* 0x000fe40005f81270 */
[C---:B------:R-:W-:Y:S02]  /*109560*/  IADD3 R0, R14.reuse, c[0x0][0x198], RZ ;  /* 0x000066000e007a10 */ /* 0x040fe40007ffe0ff */
[----:B------:R-:W-:Y:S01]  /*109570*/  ISETP.LT.AND P5, PT, R29, c[0x0][0x178], !P3 ;  /* 0x00005e001d007a0c */ /* 0x000fe20005fa1270 */
[----:B------:R-:W-:Y:S01]  /*109580*/  IMAD.WIDE R14, R14, 0x2, R2 ;  /* 0x000000020e0e7825 */ /* 0x000fe200078e0202 */
[----:B------:R-:W-:Y:S02]  /*109590*/  ISETP.LT.AND P6, PT, R22, c[0x0][0x178], !P3 ;  /* 0x00005e0016007a0c */ /* 0x000fe40005fc1270 */
[----:B------:R-:W-:Y:S01]  /*1095a0*/  ISETP.LT.AND P3, PT, R23, c[0x0][0x178], !P3 ;  /* 0x00005e0017007a0c */ /* 0x000fe20005f61270 */
[----:B------:R-:W-:-:S04]  /*1095b0*/  IMAD.WIDE R16, R0, 0x2, R24 ;  /* 0x0000000200107825 */ /* 0x000fc800078e0218 */
[----:B------:R-:W-:Y:S01]  /*1095c0*/  IMAD.WIDE R18, R0, 0x2, R10 ;  /* 0x0000000200127825 */ /* 0x000fe200078e020a */
[----:B--2---:R0:W-:Y:S01]  /*1095d0*/  @P1 STG.E.U16 [R14.64], R4 ;  /* 0x000000040e001986 */ /* 0x0041e2000c101504 */
[----:B------:R-:W-:-:S03]  /*1095e0*/  PRMT R13, R4, 0x7632, R13 ;  /* 0x00007632040d7816 */ /* 0x000fc6000000000d */
[----:B------:R1:W-:Y:S01]  /*1095f0*/  @P4 STG.E.U16 [R16.64], R20 ;  /* 0x0000001410004986 */ /* 0x0003e2000c101504 */
[----:B------:R-:W-:-:S03]  /*109600*/  ISETP.LT.AND P4, PT, R27, c[0x0][0x178], !P0 ;  /* 0x00005e001b007a0c */ /* 0x000fc60004781270 */
[----:B------:R2:W-:Y:S04]  /*109610*/  @P5 STG.E.U16 [R18.64], R21 ;  /* 0x0000001512005986 */ /* 0x0005e8000c101504 */
[----:B0-----:R-:W4:Y:S01]  /*109620*/  LDL.LU R4, [R1+0xfc] ;  /* 0x0000fc0001047983 */ /* 0x001f220000300800 */
[----:B------:R-:W-:Y:S01]  /*109630*/  IMAD.WIDE R14, R0, 0x2, R8 ;  /* 0x00000002000e7825 */ /* 0x000fe200078e0208 */
[----:B------:R-:W-:-:S03]  /*109640*/  ISETP.LT.AND P5, PT, R29, c[0x0][0x178], !P0 ;  /* 0x00005e001d007a0c */ /* 0x000fc600047a1270 */
[C---:B-1----:R-:W-:Y:S01]  /*109650*/  IMAD.WIDE R16, R0.reuse, 0x2, R2 ;  /* 0x0000000200107825 */ /* 0x042fe200078e0202 */
[----:B------:R-:W-:Y:S01]  /*109660*/  IADD3 R0, R0, c[0x0][0x198], RZ ;  /* 0x0000660000007a10 */ /* 0x000fe20007ffe0ff */
[----:B------:R-:W-:Y:S01]  /*109670*/  @P6 STG.E.U16 [R14.64], R12 ;  /* 0x0000000c0e006986 */ /* 0x000fe2000c101504 */
[----:B------:R-:W-:-:S03]  /*109680*/  ISETP.LT.AND P6, PT, R22, c[0x0][0x178], !P0 ;  /* 0x00005e0016007a0c */ /* 0x000fc600047c1270 */
[----:B------:R0:W-:Y:S01]  /*109690*/  @P3 STG.E.U16 [R16.64], R13 ;  /* 0x0000000d10003986 */ /* 0x0001e2000c101504 */
[----:B--2---:R-:W-:-:S04]  /*1096a0*/  IMAD.WIDE R18, R0, 0x2, R2 ;  /* 0x0000000200127825 */ /* 0x004fc800078e0202 */
[----:B0-----:R-:W-:-:S04]  /*1096b0*/  IMAD.WIDE R16, R0, 0x2, R24 ;  /* 0x0000000200107825 */ /* 0x001fc800078e0218 */
[----:B------:R-:W-:Y:S01]  /*1096c0*/  IMAD.WIDE R12, R0, 0x2, R10 ;  /* 0x00000002000c7825 */ /* 0x000fe200078e020a */
[----:B---3--:R0:W-:Y:S01]  /*1096d0*/  @P4 STG.E.U16 [R16.64], R7 ;  /* 0x0000000710004986 */ /* 0x0081e2000c101504 */
[----:B------:R-:W-:Y:S02]  /*1096e0*/  PRMT R15, R7, 0x7632, R15 ;  /* 0x00007632070f7816 */ /* 0x000fe4000000000f */
[----:B------:R-:W-:Y:S01]  /*1096f0*/  ISETP.GE.AND P1, PT, R28, c[0x0][0x17c], PT ;  /* 0x00005f001c007a0c */ /* 0x000fe20003f26270 */
[----:B------:R1:W-:Y:S01]  /*109700*/  @P5 STG.E.U16 [R12.64], R6 ;  /* 0x000000060c005986 */ /* 0x0003e2000c101504 */
[----:B0-----:R-:W-:-:S03]  /*109710*/  IMAD.WIDE R16, R0, 0x2, R8 ;  /* 0x0000000200107825 */ /* 0x001fc600078e0208 */
[----:B------:R-:W2:Y:S01]  /*109720*/  LDL.LU R7, [R1+0x1cc] ;  /* 0x0001cc0001077983 */ /* 0x000ea20000300800 */
[----:B------:R-:W-:-:S03]  /*109730*/  PRMT R14, R6, 0x7632, R14 ;  /* 0x00007632060e7816 */ /* 0x000fc6000000000e */
[----:B------:R-:W3:Y:S01]  /*109740*/  LDL.LU R28, [R1+0x40e8] ;  /* 0x0040e800011c7983 */ /* 0x000ee20000300800 */
[----:B-1----:R-:W-:-:S03]  /*109750*/  IADD3 R12, R0, c[0x0][0x198], RZ ;  /* 0x00006600000c7a10 */ /* 0x002fc60007ffe0ff */
[----:B------:R0:W-:Y:S01]  /*109760*/  @P6 STG.E.U16 [R16.64], R5 ;  /* 0x0000000510006986 */ /* 0x0001e2000c101504 */
[----:B------:R-:W-:-:S03]  /*109770*/  PRMT R0, R5, 0x7632, R0 ;  /* 0x0000763205007816 */ /* 0x000fc60000000000 */
[----:B------:R-:W2:Y:S01]  /*109780*/  LDL.LU R6, [R1+0x18c] ;  /* 0x00018c0001067983 */ /* 0x000ea20000300800 */
[----:B------:R-:W-:-:S03]  /*109790*/  ISETP.GE.AND P3, PT, R26, c[0x0][0x17c], PT ;  /* 0x00005f001a007a0c */ /* 0x000fc60003f66270 */
[----:B0-----:R-:W2:Y:S04]  /*1097a0*/  LDL.LU R5, [R1+0x14c] ;  /* 0x00014c0001057983 */ /* 0x001ea80000300800 */
[----:B------:R-:W2:Y:S01]  /*1097b0*/  LDL.LU R26, [R1+0x40ec] ;  /* 0x0040ec00011a7983 */ /* 0x000ea20000300800 */
[----:B------:R-:W-:Y:S02]  /*1097c0*/  ISETP.LT.AND P0, PT, R23, c[0x0][0x178], !P0 ;  /* 0x00005e0017007a0c */ /* 0x000fe40004701270 */
[----:B------:R-:W-:Y:S02]  /*1097d0*/  ISETP.LT.AND P4, PT, R27, c[0x0][0x178], !P2 ;  /* 0x00005e001b007a0c */ /* 0x000fe40005781270 */
[----:B------:R-:W-:Y:S01]  /*1097e0*/  ISETP.LT.AND P5, PT, R29, c[0x0][0x178], !P2 ;  /* 0x00005e001d007a0c */ /* 0x000fe200057a1270 */
[----:B------:R-:W-:Y:S01]  /*1097f0*/  IMAD.WIDE R16, R12, 0x2, R10 ;  /* 0x000000020c107825 */ /* 0x000fe200078e020a */
[----:B------:R-:W-:-:S07]  /*109800*/  ISETP.LT.AND P6, PT, R27, c[0x0][0x178], !P1 ;  /* 0x00005e001b007a0c */ /* 0x000fce0004fc1270 */
[----:B----4-:R0:W-:Y:S01]  /*109810*/  @P0 STG.E.U16 [R18.64], R4 ;  /* 0x0000000412000986 */ /* 0x0101e2000c101504 */
[----:B------:R-:W-:Y:S02]  /*109820*/  ISETP.LT.AND P0, PT, R22, c[0x0][0x178], !P2 ;  /* 0x00005e0016007a0c */ /* 0x000fe40005701270 */
[----:B------:R-:W-:Y:S02]  /*109830*/  ISETP.LT.AND P2, PT, R23, c[0x0][0x178], !P2 ;  /* 0x00005e0017007a0c */ /* 0x000fe40005741270 */
[----:B------:R-:W-:Y:S01]  /*109840*/  PRMT R13, R4, 0x7632, R13 ;  /* 0x00007632040d7816 */ /* 0x000fe2000000000d */
[----:B0-----:R-:W-:Y:S01]  /*109850*/  IMAD.WIDE R18, R12, 0x2, R24 ;  /* 0x000000020c127825 */ /* 0x001fe200078e0218 */
[----:B------:R-:W4:Y:S04]  /*109860*/  LDL.LU R4, [R1+0x10c] ;  /* 0x00010c0001047983 */ /* 0x000f280000300800 */
[----:B------:R0:W-:Y:S01]  /*109870*/  @P4 STG.E.U16 [R18.64], R15 ;  /* 0x0000000f12004986 */ /* 0x0001e2000c101504 */
[----:B------:R-:W-:-:S03]  /*109880*/  ISETP.LT.AND P4, PT, R29, c[0x0][0x178], !P1 ;  /* 0x00005e001d007a0c */ /* 0x000fc60004f81270 */
[----:B------:R1:W-:Y:S01]  /*109890*/  @P5 STG.E.U16 [R16.64], R14 ;  /* 0x0000000e10005986 */ /* 0x0003e2000c101504 */
[----:B------:R-:W-:Y:S02]  /*1098a0*/  ISETP.LT.AND P5, PT, R22, c[0x0][0x178], !P1 ;  /* 0x00005e0016007a0c */ /* 0x000fe40004fa1270 */
[C---:B0-----:R-:W-:Y:S01]  /*1098b0*/  IADD3 R15, R12.reuse, c[0x0][0x198], RZ ;  /* 0x000066000c0f7a10 */ /* 0x041fe20007ffe0ff */
[----:B------:R-:W-:-:S04]  /*1098c0*/  IMAD.WIDE R18, R12, 0x2, R2 ;  /* 0x000000020c127825 */ /* 0x000fc800078e0202 */
[----:B-1----:R-:W-:-:S04]  /*1098d0*/  IMAD.WIDE R16, R12, 0x2, R8 ;  /* 0x000000020c107825 */ /* 0x002fc800078e0208 */
[----:B------:R-:W-:Y:S01]  /*1098e0*/  IMAD.WIDE R20, R15, 0x2, R24 ;  /* 0x000000020f147825 */ /* 0x000fe200078e0218 */
[----:B------:R0:W-:Y:S04]  /*1098f0*/  @P0 STG.E.U16 [R16.64], R0 ;  /* 0x0000000010000986 */ /* 0x0001e8000c101504 */
[----:B------:R1:W-:Y:S01]  /*109900*/  @P2 STG.E.U16 [R18.64], R13 ;  /* 0x0000000d12002986 */ /* 0x0003e2000c101504 */
[----:B---3--:R-:W-:-:S03]  /*109910*/  ISETP.GE.AND P0, PT, R28, c[0x0][0x17c], PT ;  /* 0x00005f001c007a0c */ /* 0x008fc60003f06270 */
[----:B--2---:R2:W-:Y:S01]  /*109920*/  @P6 STG.E.U16 [R20.64], R7 ;  /* 0x0000000714006986 */ /* 0x0045e2000c101504 */
[----:B0-----:R-:W-:-:S04]  /*109930*/  IMAD.WIDE R16, R15, 0x2, R10 ;  /* 0x000000020f107825 */ /* 0x001fc800078e020a */
[----:B-1----:R-:W-:Y:S01]  /*109940*/  IMAD.WIDE R18, R15, 0x2, R8 ;  /* 0x000000020f127825 */ /* 0x002fe200078e0208 */
[----:B------:R-:W-:Y:S04]  /*109950*/  @P4 STG.E.U16 [R16.64], R6 ;  /* 0x0000000610004986 */ /* 0x000fe8000c101504 */
[----:B--2---:R-:W2:Y:S04]  /*109960*/  LDL.LU R21, [R1+0x1dc] ;  /* 0x0001dc0001157983 */ /* 0x004ea80000300800 */
[----:B------:R-:W3:Y:S01]  /*109970*/  LDL.LU R28, [R1+0x19c] ;  /* 0x00019c00011c7983 */ /* 0x000ee20000300800 */
[----:B------:R-:W-:-:S03]  /*109980*/  ISETP.GE.AND P6, PT, R26, c[0x0][0x17c], PT ;  /* 0x00005f001a007a0c */ /* 0x000fc60003fc6270 */
[----:B------:R0:W-:Y:S04]  /*109990*/  @P5 STG.E.U16 [R18.64], R5 ;  /* 0x0000000512005986 */ /* 0x0001e8000c101504 */
[----:B------:R-:W3:Y:S01]  /*1099a0*/  LDL.LU R26, [R1+0x40f4] ;  /* 0x0040f400011a7983 */ /* 0x000ee20000300800 */
[----:B0-----:R-:W-:-:S03]  /*1099b0*/  PRMT R18, R5, 0x7632, R18 ;  /* 0x0000763205127816 */ /* 0x001fc60000000012 */
[----:B------:R-:W3:Y:S01]  /*1099c0*/  LDL.LU R5, [R1+0x40f0] ;  /* 0x0040f00001057983 */ /* 0x000ee20000300800 */
[----:B------:R-:W-:Y:S02]  /*1099d0*/  ISETP.LT.AND P1, PT, R23, c[0x0][0x178], !P1 ;  /* 0x00005e0017007a0c */ /* 0x000fe40004f21270 */
[----:B------:R-:W-:Y:S02]  /*1099e0*/  ISETP.LT.AND P2, PT, R27, c[0x0][0x178], !P3 ;  /* 0x00005e001b007a0c */ /* 0x000fe40005f41270 */
[C---:B------:R-:W-:Y:S01]  /*1099f0*/  IADD3 R12, R15.reuse, c[0x0][0x198], RZ ;  /* 0x000066000f0c7a10 */ /* 0x040fe20007ffe0ff */
[----:B------:R-:W-:Y:S01]  /*109a00*/  IMAD.WIDE R16, R15, 0x2, R2 ;  /* 0x000000020f107825 */ /* 0x000fe200078e0202 */
[----:B------:R-:W-:Y:S02]  /*109a10*/  ISETP.LT.AND P4, PT, R29, c[0x0][0x178], !P3 ;  /* 0x00005e001d007a0c */ /* 0x000fe40005f81270 */
[----:B------:R-:W-:Y:S01]  /*109a20*/  PRMT R0, R7, 0x7632, R0 ;  /* 0x0000763207007816 */ /* 0x000fe20000000000 */
[----:B------:R-:W-:Y:S01]  /*109a30*/  IMAD.WIDE R14, R12, 0x2, R24 ;  /* 0x000000020c0e7825 */ /* 0x000fe200078e0218 */
[----:B------:R-:W-:-:S02]  /*109a40*/  ISETP.LT.AND P5, PT, R22, c[0x0][0x178], !P3 ;  /* 0x00005e0016007a0c */ /* 0x000fc40005fa1270 */
[----:B------:R-:W-:Y:S02]  /*109a50*/  PRMT R13, R6, 0x7632, R13 ;  /* 0x00007632060d7816 */ /* 0x000fe4000000000d */
[----:B------:R-:W-:Y:S01]  /*109a60*/  ISETP.LT.AND P3, PT, R23, c[0x0][0x178], !P3 ;  /* 0x00005e0017007a0c */ /* 0x000fe20005f61270 */
[----:B------:R-:W3:Y:S04]  /*109a70*/  LDL.LU R6, [R1+0x15c] ;  /* 0x00015c0001067983 */ /* 0x000ee80000300800 */
[----:B------:R-:W3:Y:S04]  /*109a80*/  LDL.LU R7, [R1+0x11c] ;  /* 0x00011c0001077983 */ /* 0x000ee80000300800 */
[----:B----4-:R0:W-:Y:S01]  /*109a90*/  @P1 STG.E.U16 [R16.64], R4 ;  /* 0x0000000410001986 */ /* 0x0101e2000c101504 */
[----:B------:R-:W-:-:S03]  /*109aa0*/  ISETP.LT.AND P1, PT, R27, c[0x0][0x178], !P0 ;  /* 0x00005e001b007a0c */ /* 0x000fc60004721270 */
[----:B------:R1:W-:Y:S01]  /*109ab0*/  @P2 STG.E.U16 [R14.64], R0 ;  /* 0x000000000e002986 */ /* 0x0003e2000c101504 */
[----:B------:R-:W-:Y:S01]  /*109ac0*/  PRMT R19, R4, 0x7632, R19 ;  /* 0x0000763204137816 */ /* 0x000fe20000000013 */
[C---:B0-----:R-:W-:Y:S02]  /*109ad0*/  IMAD.WIDE R16, R12.reuse, 0x2, R8 ;  /* 0x000000020c107825 */ /* 0x041fe400078e0208 */
[----:B------:R-:W4:Y:S02]  /*109ae0*/  LDL.LU R4, [R1+0x4280] ;  /* 0x0042800001047983 */ /* 0x000f240000300800 */
[C---:B-1----:R-:W-:Y:S01]  /*109af0*/  IMAD.WIDE R14, R12.reuse, 0x2, R10 ;  /* 0x000000020c0e7825 */ /* 0x042fe200078e020a */
[----:B------:R-:W-:-:S04]  /*109b00*/  IADD3 R0, R12, c[0x0][0x198], RZ ;  /* 0x000066000c007a10 */ /* 0x000fc80007ffe0ff */
[----:B------:R0:W-:Y:S04]  /*109b10*/  @P4 STG.E.U16 [R14.64], R13 ;  /* 0x0000000d0e004986 */ /* 0x0001e8000c101504 */
[----:B------:R-:W-:Y:S01]  /*109b20*/  @P5 STG.E.U16 [R16.64], R18 ;  /* 0x0000001210005986 */ /* 0x000fe2000c101504 */
[----:B0-----:R-:W-:-:S04]  /*109b30*/  IMAD.WIDE R12, R12, 0x2, R2 ;  /* 0x000000020c0c7825 */ /* 0x001fc800078e0202 */
[----:B------:R-:W-:Y:S01]  /*109b40*/  IMAD.WIDE R14, R0, 0x2, R24 ;  /* 0x00000002000e7825 */ /* 0x000fe200078e0218 */
[----:B------:R0:W-:Y:S04]  /*109b50*/  @P3 STG.E.U16 [R12.64], R19 ;  /* 0x000000130c003986 */ /* 0x0001e8000c101504 */
[----:B--2---:R1:W-:Y:S01]  /*109b60*/  @P1 STG.E.U16 [R14.64], R21 ;  /* 0x000000150e001986 */ /* 0x0043e2000c101504 */
[----:B0-----:R-:W-:Y:S02]  /*109b70*/  PRMT R13, R21, 0x7632, R13 ;  /* 0x00007632150d7816 */ /* 0x001fe4000000000d */
[----:B---3--:R-:W-:Y:S02]  /*109b80*/  ISETP.GE.AND P5, PT, R26, c[0x0][0x17c], PT ;  /* 0x00005f001a007a0c */ /* 0x008fe40003fa6270 */
[----:B------:R-:W-:-:S02]  /*109b90*/  ISETP.GE.AND P3, PT, R5, c[0x0][0x17c], PT ;  /* 0x00005f0005007a0c */ /* 0x000fc40003f66270 */
[----:B------:R-:W2:Y:S04]  /*109ba0*/  LDL.LU R5, [R1+0xa0] ;  /* 0x0000a00001057983 */ /* 0x000ea80000300800 */
[----:B------:R-:W3:Y:S04]  /*109bb0*/  LDL.LU R26, [R1+0x60] ;  /* 0x00006000011a7983 */ /* 0x000ee80000300800 */
[----:B-1----:R-:W3:Y:S01]  /*109bc0*/  LDL.LU R21, [R1+0x40f8] ;  /* 0x0040f80001157983 */ /* 0x002ee20000300800 */
[----:B------:R-:W-:Y:S01]  /*109bd0*/  ISETP.LT.AND P2, PT, R29, c[0x0][0x178], !P0 ;  /* 0x00005e001d007a0c */ /* 0x000fe20004741270 */
[----:B------:R-:W-:Y:S01]  /*109be0*/  IMAD.WIDE R16, R0, 0x2, R10 ;  /* 0x0000000200107825 */ /* 0x000fe200078e020a */
[----:B------:R-:W-:-:S02]  /*109bf0*/  ISETP.LT.AND P4, PT, R22, c[0x0][0x178], !P0 ;  /* 0x00005e0016007a0c */ /* 0x000fc40004781270 */
[----:B------:R-:W-:Y:S01]  /*109c00*/  ISETP.LT.AND P0, PT, R23, c[0x0][0x178], !P0 ;  /* 0x00005e0017007a0c */ /* 0x000fe20004701270 */
[C---:B------:R-:W-:Y:S01]  /*109c10*/  IMAD.WIDE R14, R0.reuse, 0x2, R8 ;  /* 0x00000002000e7825 */ /* 0x040fe200078e0208 */
[----:B------:R-:W-:Y:S02]  /*109c20*/  ISETP.LT.AND P1, PT, R29, c[0x0][0x178], !P6 ;  /* 0x00005e001d007a0c */ /* 0x000fe40007721270 */
[----:B------:R-:W-:-:S05]  /*109c30*/  IADD3 R12, R0, c[0x0][0x198], RZ ;  /* 0x00006600000c7a10 */ /* 0x000fca0007ffe0ff */
[----:B------:R0:W-:Y:S01]  /*109c40*/  @P2 STG.E.U16 [R16.64], R28 ;  /* 0x0000001c10002986 */ /* 0x0001e2000c101504 */
[----:B------:R-:W-:-:S03]  /*109c50*/  ISETP.LT.AND P2, PT, R27, c[0x0][0x178], !P6 ;  /* 0x00005e001b007a0c */ /* 0x000fc60007741270 */
[----:B------:R1:W-:Y:S01]  /*109c60*/  @P4 STG.E.U16 [R14.64], R6 ;  /* 0x000000060e004986 */ /* 0x0003e2000c101504 */
[----:B------:R-:W-:Y:S01]  /*109c70*/  ISETP.LT.AND P4, PT, R22, c[0x0][0x178], !P6 ;  /* 0x00005e0016007a0c */ /* 0x000fe20007781270 */
[----:B------:R-:W-:Y:S01]  /*109c80*/  IMAD.WIDE R18, R12, 0x2, R10 ;  /* 0x000000020c127825 */ /* 0x000fe200078e020a */
[----:B------:R-:W-:-:S03]  /*109c90*/  PRMT R20, R28, 0x7632, R20 ;  /* 0x000076321c147816 */ /* 0x000fc60000000014 */
[----:B0-----:R-:W-:-:S04]  /*109ca0*/  IMAD.WIDE R16, R12, 0x2, R24 ;  /* 0x000000020c107825 */ /* 0x001fc800078e0218 */
[----:B-1----:R-:W-:Y:S01]  /*109cb0*/  IMAD.WIDE R14, R0, 0x2, R2 ;  /* 0x00000002000e7825 */ /* 0x002fe200078e0202 */
[----:B------:R-:W-:Y:S01]  /*109cc0*/  ISETP.LT.AND P6, PT, R23, c[0x0][0x178], !P6 ;  /* 0x00005e0017007a0c */ /* 0x000fe200077c1270 */
[----:B------:R-:W4:Y:S04]  /*109cd0*/  LDL.LU R28, [R1+0x40] ;  /* 0x00004000011c7983 */ /* 0x000f280000300800 */
[----:B------:R0:W-:Y:S01]  /*109ce0*/  @P0 STG.E.U16 [R14.64], R7 ;  /* 0x000000070e000986 */ /* 0x0001e2000c101504 */
[----:B------:R-:W-:-:S03]  /*109cf0*/  ISETP.LT.AND P0, PT, R27, c[0x0][0x178], !P5 ;  /* 0x00005e001b007a0c */ /* 0x000fc60006f01270 */
[----:B------:R1:W-:Y:S01]  /*109d00*/  @P2 STG.E.U16 [R16.64], R13 ;  /* 0x0000000d10002986 */ /* 0x0003e2000c101504 */
[----:B------:R-:W-:-:S03]  /*109d10*/  PRMT R0, R6, 0x7632, R0 ;  /* 0x0000763206007816 */ /* 0x000fc60000000000 */
[----:B------:R1:W-:Y:S01]  /*109d20*/  @P1 STG.E.U16 [R18.64], R20 ;  /* 0x0000001412001986 */ /* 0x0003e2000c101504 */
[----:B------:R-:W-:Y:S01]  /*109d30*/  ISETP.LT.AND P1, PT, R29, c[0x0][0x178], !P5 ;  /* 0x00005e001d007a0c */ /* 0x000fe20006f21270 */
[C---:B0-----:R-:W-:Y:S02]  /*109d40*/  IMAD.WIDE R14, R12.reuse, 0x2, R8 ;  /* 0x000000020c0e7825 */ /* 0x041fe400078e0208 */
[----:B------:R-:W4:Y:S01]  /*109d50*/  LDL.LU R6, [R1+0x10] ;  /* 0x0000100001067983 */ /* 0x000f220000300800 */
[----:B-1----:R-:W-:-:S03]  /*109d60*/  IADD3 R13, R12, c[0x0][0x198], RZ ;  /* 0x000066000c0d7a10 */ /* 0x002fc60007ffe0ff */
[----:B------:R0:W-:Y:S01]  /*109d70*/  @P4 STG.E.U16 [R14.64], R0 ;  /* 0x000000000e004986 */ /* 0x0001e2000c101504 */
[----:B------:R-:W-:Y:S01]  /*109d80*/  PRMT R16, R7, 0x7632, R16 ;  /* 0x0000763207107816 */ /* 0x000fe20000000010 */
[----:B------:R-:W-:-:S05]  /*109d90*/  IMAD.WIDE R18, R12, 0x2, R2 ;  /* 0x000000020c127825 */ /* 0x000fca00078e0202 */
[----:B------:R-:W-:Y:S01]  /*109da0*/  @P6 STG.E.U16 [R18.64], R16 ;  /* 0x0000001012006986 */ /* 0x000fe2000c101504 */
[----:B0-----:R-:W-:-:S05]  /*109db0*/  IMAD.WIDE R14, R13, 0x2, R24 ;  /* 0x000000020d0e7825 */ /* 0x001fca00078e0218 */
[----:B--2---:R-:W-:Y:S01]  /*109dc0*/  @P0 STG.E.U16 [R14.64], R5 ;  /* 0x000000050e000986 */ /* 0x004fe2000c101504 */
[----:B---3--:R-:W-:Y:S01]  /*109dd0*/  ISETP.GE.AND P2, PT, R21, c[0x0][0x17c], PT ;  /* 0x00005f0015007a0c */ /* 0x008fe20003f46270 */
[----:B------:R-:W-:-:S05]  /*109de0*/  IMAD.WIDE R20, R13, 0x2, R10 ;  /* 0x000000020d147825 */ /* 0x000fca00078e020a */
[----:B------:R0:W-:Y:S04]  /*109df0*/  @P1 STG.E.U16 [R20.64], R26 ;  /* 0x0000001a14001986 */ /* 0x0001e8000c101504 */
[----:B0-----:R-:W2:Y:S04]  /*109e00*/  LDL.LU R21, [R1+0x40fc] ;  /* 0x0040fc0001157983 */ /* 0x001ea80000300800 */
[----:B------:R-:W3:Y:S01]  /*109e10*/  LDL.LU R20, [R1+0x4100] ;  /* 0x0041000001147983 */ /* 0x000ee20000300800 */
[----:B------:R-:W-:Y:S02]  /*109e20*/  ISETP.LT.AND P4, PT, R22, c[0x0][0x178], !P5 ;  /* 0x00005e0016007a0c */ /* 0x000fe40006f81270 */
[----:B------:R-:W-:-:S02]  /*109e30*/  ISETP.LT.AND P5, PT, R23, c[0x0][0x178], !P5 ;  /* 0x00005e0017007a0c */ /* 0x000fc40006fa1270 */
[----:B------:R-:W-:Y:S02]  /*109e40*/  ISETP.LT.AND P6, PT, R27, c[0x0][0x178], !P3 ;  /* 0x00005e001b007a0c */ /* 0x000fe40005fc1270 */
[C---:B------:R-:W-:Y:S01]  /*109e50*/  IADD3 R12, R13.reuse, c[0x0][0x198], RZ ;  /* 0x000066000d0c7a10 */ /* 0x040fe20007ffe0ff */
[----:B------:R-:W-:Y:S01]  /*109e60*/  IMAD.WIDE R14, R13, 0x2, R8 ;  /* 0x000000020d0e7825 */ /* 0x000fe200078e0208 */
[----:B------:R-:W-:Y:S01]  /*109e70*/  ISETP.LT.AND P0, PT, R29, c[0x0][0x178], !P3 ;  /* 0x00005e001d007a0c */ /* 0x000fe20005f01270 */
[----:B------:R-:W3:Y:S01]  /*109e80*/  LDL.LU R7, [R1+0xb0] ;  /* 0x0000b00001077983 */ /* 0x000ee20000300800 */
[----:B------:R-:W-:Y:S01]  /*109e90*/  PRMT R0, R5, 0x7632, R0 ;  /* 0x0000763205007816 */ /* 0x000fe20000000000 */
[----:B------:R-:W-:-:S04]  /*109ea0*/  IMAD.WIDE R16, R13, 0x2, R2 ;  /* 0x000000020d107825 */ /* 0x000fc800078e0202 */
[C---:B------:R-:W-:Y:S01]  /*109eb0*/  IMAD.WIDE R18, R12.reuse, 0x2, R24 ;  /* 0x000000020c127825 */ /* 0x040fe200078e0218 */
[----:B----4-:R-:W-:Y:S04]  /*109ec0*/  @P4 STG.E.U16 [R14.64], R28 ;  /* 0x0000001c0e004986 */ /* 0x010fe8000c101504 */
[----:B------:R-:W4:Y:S04]  /*109ed0*/  LDL.LU R5, [R1+0x70] ;  /* 0x0000700001057983 */ /* 0x000f280000300800 */
[----:B------:R0:W-:Y:S04]  /*109ee0*/  @P5 STG.E.U16 [R16.64], R6 ;  /* 0x0000000610005986 */ /* 0x0001e8000c101504 */
[----:B------:R1:W-:Y:S01]  /*109ef0*/  @P6 STG.E.U16 [R18.64], R0 ;  /* 0x0000000012006986 */ /* 0x0003e2000c101504 */
[----:B0-----:R-:W-:Y:S01]  /*109f00*/  IMAD.WIDE R16, R12, 0x2, R10 ;  /* 0x000000020c107825 */ /* 0x001fe200078e020a */
[----:B-1----:R-:W-:-:S05]  /*109f10*/  PRMT R0, R26, 0x7632, R0 ;  /* 0x000076321a007816 */ /* 0x002fca0000000000 */
[----:B------:R0:W-:Y:S01]  /*109f20*/  @P0 STG.E.U16 [R16.64], R0 ;  /* 0x0000000010000986 */ /* 0x0001e2000c101504 */
[----:B--2---:R-:W-:-:S03]  /*109f30*/  ISETP.GE.AND P1, PT, R21, c[0x0][0x17c], PT ;  /* 0x00005f0015007a0c */ /* 0x004fc60003f26270 */
[----:B------:R-:W2:Y:S01]  /*109f40*/  LDL.LU R21, [R1+0x50] ;  /* 0x0000500001157983 */ /* 0x000ea20000300800 */
[----:B---3--:R-:W-:-:S03]  /*109f50*/  ISETP.GE.AND P0, PT, R20, c[0x0][0x17c], PT ;  /* 0x00005f0014007a0c */ /* 0x008fc60003f06270 */
[----:B------:R-:W3:Y:S04]  /*109f60*/  LDL.LU R26, [R1] ;  /* 0x00000000011a7983 */ /* 0x000ee80000300800 */
[----:B------:R-:W2:Y:S01]  /*109f70*/  LDL.LU R20, [R1+0x4104] ;  /* 0x0041040001147983 */ /* 0x000ea20000300800 */
[----:B------:R-:W-:Y:S02]  /*109f80*/  ISETP.LT.AND P4, PT, R22, c[0x0][0x178], !P3 ;  /* 0x00005e0016007a0c */ /* 0x000fe40005f81270 */
[----:B------:R-:W-:Y:S01]  /*109f90*/  ISETP.LT.AND P3, PT, R23, c[0x0][0x178], !P3 ;  /* 0x00005e0017007a0c */ /* 0x000fe20005f61270 */
[----:B------:R-:W-:Y:S01]  /*109fa0*/  IMAD.WIDE R14, R12, 0x2, R8 ;  /* 0x000000020c0e7825 */ /* 0x000fe200078e0208 */
[----:B------:R-:W-:Y:S02]  /*109fb0*/  ISETP.LT.AND P6, PT, R27, c[0x0][0x178], !P2 ;  /* 0x00005e001b007a0c */ /* 0x000fe400057c1270 */
[----:B------:R-:W-:-:S02]  /*109fc0*/  PRMT R13, R28, 0x7632, R13 ;  /* 0x000076321c0d7816 */ /* 0x000fc4000000000d */
[----:B------:R-:W-:Y:S02]  /*109fd0*/  ISETP.LT.AND P5, PT, R29, c[0x0][0x178], !P2 ;  /* 0x00005e001d007a0c */ /* 0x000fe400057a1270 */
[----:B0-----:R-:W-:Y:S02]  /*109fe0*/  IADD3 R0, R12, c[0x0][0x198], RZ ;  /* 0x000066000c007a10 */ /* 0x001fe40007ffe0ff */
[----:B------:R-:W-:Y:S01]  /*109ff0*/  PRMT R18, R6, 0x7632, R18 ;  /* 0x0000763206127816 */ /* 0x000fe20000000012 */
[----:B------:R0:W-:Y:S02]  /*10a000*/  @P4 STG.E.U16 [R14.64], R13 ;  /* 0x0000000d0e004986 */ /* 0x0001e4000c101504 */
[----:B------:R-:W-:Y:S02]  /*10a010*/  IMAD.WIDE R16, R0, 0x2, R10 ;  /* 0x0000000200107825 */ /* 0x000fe400078e020a */
[----:B------:R-:W3:Y:S04]  /*10a020*/  LDL.LU R6, [R1+0xc0] ;  /* 0x0000c00001067983 */ /* 0x000ee80000300800 */
[----:B------:R-:W3:Y:S01]  /*10a030*/  LDL.LU R28, [R1+0x90] ;  /* 0x00009000011c7983 */ /* 0x000ee20000300800 */
[----:B0-----:R-:W-:-:S04]  /*10a040*/  IMAD.WIDE R12, R12, 0x2, R2 ;  /* 0x000000020c0c7825 */ /* 0x001fc800078e0202 */
[C---:B------:R-:W-:Y:S01]  /*10a050*/  IMAD.WIDE R14, R0.reuse, 0x2, R24 ;  /* 0x00000002000e7825 */ /* 0x040fe200078e0218 */
[----:B------:R0:W-:Y:S04]  /*10a060*/  @P3 STG.E.U16 [R12.64], R18 ;  /* 0x000000120c003986 */ /* 0x0001e8000c101504 */
[----:B------:R-:W-:Y:S04]  /*10a070*/  @P6 STG.E.U16 [R14.64], R7 ;  /* 0x000000070e006986 */ /* 0x000fe8000c101504 */
[----:B----4-:R1:W-:Y:S01]  /*10a080*/  @P5 STG.E.U16 [R16.64], R5 ;  /* 0x0000000510005986 */ /* 0x0103e2000c101504 */
[----:B0-----:R-:W-:-:S04]  /*10a090*/  IMAD.WIDE R12, R0, 0x2, R8 ;  /* 0x00000002000c7825 */ /* 0x001fc800078e0208 */
[C---:B------:R-:W-:Y:S01]  /*10a0a0*/  IMAD.WIDE R18, R0.reuse, 0x2, R2 ;  /* 0x0000000200127825 */ /* 0x040fe200078e0202 */
[----:B-1----:R-:W-:Y:S02]  /*10a0b0*/  IADD3 R16, R0, c[0x0][0x198], RZ ;  /* 0x0000660000107a10 */ /* 0x002fe40007ffe0ff */
[----:B------:R-:W-:Y:S02]  /*10a0c0*/  PRMT R17, R5, 0x7632, R17 ;  /* 0x0000763205117816 */ /* 0x000fe40000000011 */
[----:B------:R-:W-:Y:S02]  /*10a0d0*/  PRMT R0, R7, 0x7632, R0 ;  /* 0x0000763207007816 */ /* 0x000fe40000000000 */
[----:B--2---:R-:W-:Y:S02]  /*10a0e0*/  ISETP.GE.AND P5, PT, R20, c[0x0][0x17c], PT ;  /* 0x00005f0014007a0c */ /* 0x004fe40003fa6270 */
[----:B------:R-:W2:Y:S04]  /*10a0f0*/  LDL.LU R20, [R1+0x4108] ;  /* 0x0041080001147983 */ /* 0x000ea80000300800 */
[----:B------:R-:W4:Y:S04]  /*10a100*/  LDL.LU R5, [R1+0x410c] ;  /* 0x00410c0001057983 */ /* 0x000f280000300800 */
[----:B------:R-:W4:Y:S01]  /*10a110*/  LDL.LU R7, [R1+0x30] ;  /* 0x0000300001077983 */ /* 0x000f220000300800 */
[----:B------:R-:W-:-:S02]  /*10a120*/  ISETP.LT.AND P4, PT, R22, c[0x0][0x178], !P2 ;  /* 0x00005e0016007a0c */ /* 0x000fc40005781270 */
[----:B------:R-:W-:Y:S02]  /*10a130*/  ISETP.LT.AND P2, PT, R23, c[0x0][0x178], !P2 ;  /* 0x00005e0017007a0c */ /* 0x000fe40005741270 */
[----:B------:R-:W-:Y:S02]  /*10a140*/  ISETP.LT.AND P6, PT, R27, c[0x0][0x178], !P1 ;  /* 0x00005e001b007a0c */ /* 0x000fe40004fc1270 */
[----:B------:R-:W-:Y:S01]  /*10a150*/  ISETP.LT.AND P3, PT, R29, c[0x0][0x178], !P1 ;  /* 0x00005e001d007a0c */ /* 0x000fe20004f61270 */
[----:B------:R-:W-:-:S06]  /*10a160*/  IMAD.WIDE R14, R16, 0x2, R24 ;  /* 0x00000002100e7825 */ /* 0x000fcc00078e0218 */
[----:B------:R0:W-:Y:S04]  /*10a170*/  @P4 STG.E.U16 [R12.64], R21 ;  /* 0x000000150c004986 */ /* 0x0001e8000c101504 */
[----:B---3--:R-:W-:Y:S01]  /*10a180*/  @P2 STG.E.U16 [R18.64], R26 ;  /* 0x0000001a12002986 */ /* 0x008fe2000c101504 */
[----:B------:R-:W-:Y:S02]  /*10a190*/  ISETP.LT.AND P2, PT, R22, c[0x0][0x178], !P1 ;  /* 0x00005e0016007a0c */ /* 0x000fe40004f41270 */
[----:B------:R-:W-:Y:S01]  /*10a1a0*/  ISETP.LT.AND P1, PT, R23, c[0x0][0x178], !P1 ;  /* 0x00005e0017007a0c */ /* 0x000fe20004f21270 */
[----:B------:R1:W-:Y:S01]  /*10a1b0*/  @P6 STG.E.U16 [R14.64], R0 ;  /* 0x000000000e006986 */ /* 0x0003e2000c101504 */
[----:B------:R-:W-:Y:S01]  /*10a1c0*/  ISETP.LT.AND P6, PT, R27, c[0x0][0x178], !P0 ;  /* 0x00005e001b007a0c */ /* 0x000fe200047c1270 */
[----:B0-----:R-:W-:-:S05]  /*10a1d0*/  IMAD.WIDE R12, R16, 0x2, R10 ;  /* 0x00000002100c7825 */ /* 0x001fca00078e020a */
[----:B------:R0:W-:Y:S01]  /*10a1e0*/  @P3 STG.E.U16 [R12.64], R17 ;  /* 0x000000110c003986 */ /* 0x0001e2000c101504 */
[----:B------:R-:W-:Y:S02]  /*10a1f0*/  ISETP.LT.AND P3, PT, R29, c[0x0][0x178], !P0 ;  /* 0x00005e001d007a0c */ /* 0x000fe40004761270 */
[----:B-1----:R-:W-:Y:S02]  /*10a200*/  IADD3 R14, R16, c[0x0][0x198], RZ ;  /* 0x00006600100e7a10 */ /* 0x002fe40007ffe0ff */
[----:B------:R-:W-:Y:S02]  /*10a210*/  PRMT R0, R21, 0x7632, R0 ;  /* 0x0000763215007816 */ /* 0x000fe40000000000 */
[----:B------:R-:W-:Y:S01]  /*10a220*/  PRMT R15, R26, 0x7632, R15 ;  /* 0x000076321a0f7816 */ /* 0x000fe2000000000f */
[----:B------:R-:W-:-:S04]  /*10a230*/  IMAD.WIDE R18, R14, 0x2, R24 ;  /* 0x000000020e127825 */ /* 0x000fc800078e0218 */
[----:B0-----:R-:W-:-:S04]  /*10a240*/  IMAD.WIDE R12, R16, 0x2, R8 ;  /* 0x00000002100c7825 */ /* 0x001fc800078e0208 */
[----:B------:R-:W-:Y:S01]  /*10a250*/  IMAD.WIDE R16, R16, 0x2, R2 ;  /* 0x0000000210107825 */ /* 0x000fe200078e0202 */
[----:B------:R0:W-:Y:S04]  /*10a260*/  @P2 STG.E.U16 [R12.64], R0 ;  /* 0x000000000c002986 */ /* 0x0001e8000c101504 */
[----:B------:R1:W-:Y:S01]  /*10a270*/  @P1 STG.E.U16 [R16.64], R15 ;  /* 0x0000000f10001986 */ /* 0x0003e2000c101504 */
[----:B------:R-:W-:-:S03]  /*10a280*/  ISETP.LT.AND P2, PT, R27, c[0x0][0x178], !P5 ;  /* 0x00005e001b007a0c */ /* 0x000fc60006f41270 */
[----:B------:R3:W-:Y:S01]  /*10a290*/  @P6 STG.E.U16 [R18.64], R6 ;  /* 0x0000000612006986 */ /* 0x0007e2000c101504 */
[----:B------:R-:W-:Y:S02]  /*10a2a0*/  ISETP.LT.AND P6, PT, R22, c[0x0][0x178], !P0 ;  /* 0x00005e0016007a0c */ /* 0x000fe400047c1270 */
[----:B------:R-:W-:Y:S02]  /*10a2b0*/  ISETP.LT.AND P0, PT, R23, c[0x0][0x178], !P0 ;  /* 0x00005e0017007a0c */ /* 0x000fe40004701270 */
[C---:B0-----:R-:W-:Y:S01]  /*10a2c0*/  IADD3 R0, R14.reuse, c[0x0][0x198], RZ ;  /* 0x000066000e007a10 */ /* 0x041fe20007ffe0ff */
[----:B------:R-:W-:-:S04]  /*10a2d0*/  IMAD.WIDE R12, R14, 0x2, R8 ;  /* 0x000000020e0c7825 */ /* 0x000fc800078e0208 */
[----:B-1----:R-:W-:-:S04]  /*10a2e0*/  IMAD.WIDE R16, R0, 0x2, R24 ;  /* 0x0000000200107825 */ /* 0x002fc800078e0218 */
[----:B---3--:R-:W-:Y:S01]  /*10a2f0*/  IMAD.WIDE R18, R0, 0x2, R10 ;  /* 0x0000000200127825 */ /* 0x008fe200078e020a */
[----:B--2---:R-:W-:-:S03]  /*10a300*/  ISETP.GE.AND P4, PT, R20, c[0x0][0x17c], PT ;  /* 0x00005f0014007a0c */ /* 0x004fc60003f86270 */
[----:B------:R-:W-:-:S05]  /*10a310*/  IMAD.WIDE R20, R14, 0x2, R10 ;  /* 0x000000020e147825 */ /* 0x000fca00078e020a */
[----:B------:R0:W-:Y:S01]  /*10a320*/  @P3 STG.E.U16 [R20.64], R28 ;  /* 0x0000001c14003986 */ /* 0x0001e2000c101504 */
[----:B------:R-:W-:Y:S01]  /*10a330*/  ISETP.LT.AND P3, PT, R29, c[0x0][0x178], !P5 ;  /* 0x00005e001d007a0c */ /* 0x000fe20006f61270 */
[----:B------:R-:W-:Y:S01]  /*10a340*/  IMAD.WIDE R14, R14, 0x2, R2 ;  /* 0x000000020e0e7825 */ /* 0x000fe200078e0202 */
[----:B----4-:R-:W-:Y:S01]  /*10a350*/  ISETP.GE.AND P1, PT, R5, c[0x0][0x17c], PT ;  /* 0x00005f0005007a0c */ /* 0x010fe20003f26270 */
[----:B------:R-:W-:Y:S04]  /*10a360*/  @P6 STG.E.U16 [R12.64], R7 ;  /* 0x000000070c006986 */ /* 0x000fe8000c101504 */
[----:B------:R-:W2:Y:S01]  /*10a370*/  LDL.LU R5, [R1+0x3a0] ;  /* 0x0003a00001057983 */ /* 0x000ea20000300800 */
[----:B0-----:R-:W-:Y:S02]  /*10a380*/  PRMT R20, R6, 0x7632, R20 ;  /* 0x0000763206147816 */ /* 0x001fe40000000014 */
[----:B------:R-:W-:Y:S01]  /*10a390*/  PRMT R21, R28, 0x7632, R21 ;  /* 0x000076321c157816 */ /* 0x000fe20000000015 */
[----:B------:R-:W-:Y:S04]  /*10a3a0*/  @P0 STG.E.U16 [R14.64], R4 ;  /* 0x000000040e000986 */ /* 0x000fe8000c101504 */
[----:B------:R-:W3:Y:S04]  /*10a3b0*/  LDL.LU R6, [R1+0x4110] ;  /* 0x0041100001067983 */ /* 0x000ee80000300800 */
[----:B------:R0:W-:Y:S04]  /*10a3c0*/  @P2 STG.E.U16 [R16.64], R20 ;  /* 0x0000001410002986 */ /* 0x0001e8000c101504 */
[----:B------:R-:W4:Y:S04]  /*10a3d0*/  LDL.LU R28, [R1+0x80] ;  /* 0x00008000011c7983 */ /* 0x000f280000300800 */
[----:B------:R1:W-:Y:S01]  /*10a3e0*/  @P3 STG.E.U16 [R18.64], R21 ;  /* 0x0000001512003986 */ /* 0x0003e2000c101504 */
[----:B0-----:R-:W-:-:S03]  /*10a3f0*/  PRMT R16, R7, 0x7632, R16 ;  /* 0x0000763207107816 */ /* 0x001fc60000000010 */
[----:B-1----:R-:W4:Y:S04]  /*10a400*/  LDL.LU R19, [R1+0xd0] ;  /* 0x0000d00001137983 */ /* 0x002f280000300800 */
[----:B------:R-:W4:Y:S01]  /*10a410*/  LDL.LU R7, [R1+0x4114] ;  /* 0x0041140001077983 */ /* 0x000f220000300800 */
[----:B------:R-:W-:Y:S02]  /*10a420*/  ISETP.LT.AND P6, PT, R22, c[0x0][0x178], !P5 ;  /* 0x00005e0016007a0c */ /* 0x000fe40006fc1270 */
[----:B------:R-:W-:Y:S01]  /*10a430*/  ISETP.LT.AND P5, PT, R23, c[0x0][0x178], !P5 ;  /* 0x00005e0017007a0c */ /* 0x000fe20006fa1270 */
[C---:B------:R-:W-:Y:S01]  /*10a440*/  IMAD.WIDE R12, R0.reuse, 0x2, R8 ;  /* 0x00000002000c7825 */ /* 0x040fe200078e0208 */
[----:B------:R-:W-:Y:S01]  /*10a450*/  ISETP.LT.AND P0, PT, R27, c[0x0][0x178], !P4 ;  /* 0x00005e001b007a0c */ /* 0x000fe20006701270 */
[----:B------:R-:W4:Y:S01]  /*10a460*/  LDL.LU R26, [R1+0x4118] ;  /* 0x00411800011a7983 */ /* 0x000f220000300800 */
[C---:B------:R-:W-:Y:S01]  /*10a470*/  IADD3 R18, R0.reuse, c[0x0][0x198], RZ ;  /* 0x0000660000127a10 */ /* 0x040fe20007ffe0ff */
[----:B------:R-:W-:Y:S01]  /*10a480*/  IMAD.WIDE R14, R0, 0x2, R2 ;  /* 0x00000002000e7825 */ /* 0x000fe200078e0202 */
[----:B------:R-:W-:-:S05]  /*10a490*/  PRMT R4, R4, 0x7632, R4 ;  /* 0x0000763204047816 */ /* 0x000fca0000000004 */
[----:B------:R0:W-:Y:S04]  /*10a4a0*/  @P6 STG.E.U16 [R12.64], R16 ;  /* 0x000000100c006986 */ /* 0x0001e8000c101504 */
[----:B------:R-:W-:Y:S01]  /*10a4b0*/  @P5 STG.E.U16 [R14.64], R4 ;  /* 0x000000040e005986 */ /* 0x000fe2000c101504 */
[----:B0-----:R-:W-:-:S05]  /*10a4c0*/  IMAD.WIDE R12, R18, 0x2, R24 ;  /* 0x00000002120c7825 */ /* 0x001fca00078e0218 */
[----:B--2---:R0:W-:Y:S01]  /*10a4d0*/  @P0 STG.E.U16 [R12.64], R5 ;  /* 0x000000050c000986 */ /* 0x0041e2000c101504 */
[----:B------:R-:W-:Y:S02]  /*10a4e0*/  PRMT R0, R5, 0x7632, R0 ;  /* 0x0000763205007816 */ /* 0x000fe40000000000 */
[----:B---3--:R-:W-:Y:S02]  /*10a4f0*/  ISETP.GE.AND P3, PT, R6, c[0x0][0x17c], PT ;  /* 0x00005f0006007a0c */ /* 0x008fe40003f66270 */
[----:B------:R-:W2:Y:S04]  /*10a500*/  LDL.LU R6, [R1+0xa4] ;  /* 0x0000a40001067983 */ /* 0x000ea80000300800 */
[----:B0-----:R-:W3:Y:S01]  /*10a510*/  LDL.LU R5, [R1+0x64] ;  /* 0x0000640001057983 */ /* 0x001ee20000300800 */
[----:B----4-:R-:W-:-:S03]  /*10a520*/  ISETP.GE.AND P0, PT, R7, c[0x0][0x17c], PT ;  /* 0x00005f0007007a0c */ /* 0x010fc60003f06270 */
[----:B------:R-:W4:Y:S01]  /*10a530*/  LDL.LU R7, [R1+0x427c] ;  /* 0x00427c0001077983 */ /* 0x000f220000300800 */
[----:B------:R-:W-:Y:S02]  /*10a540*/  ISETP.LT.AND P2, PT, R29, c[0x0][0x178], !P4 ;  /* 0x00005e001d007a0c */ /* 0x000fe40006741270 */
[----:B------:R-:W-:Y:S01]  /*10a550*/  ISETP.LT.AND P6, PT, R22, c[0x0][0x178], !P4 ;  /* 0x00005e0016007a0c */ /* 0x000fe200067c1270 */
[C---:B------:R-:W-:Y:S01]  /*10a560*/  IMAD.WIDE R16, R18.reuse, 0x2, R10 ;  /* 0x0000000212107825 */ /* 0x040fe200078e020a */
[----:B------:R-:W-:Y:S02]  /*10a570*/  ISETP.LT.AND P4, PT, R23, c[0x0][0x178], !P4 ;  /* 0x00005e0017007a0c */ /* 0x000fe40006781270 */
[----:B------:R-:W-:Y:S02]  /*10a580*/  ISETP.LT.AND P5, PT, R27, c[0x0][0x178], !P1 ;  /* 0x00005e001b007a0c */ /* 0x000fe40004fa1270 */
[C---:B------:R-:W-:Y:S01]  /*10a590*/  IADD3 R4, R18.reuse, c[0x0][0x198], RZ ;  /* 0x0000660012047a10 */ /* 0x040fe20007ffe0ff */
[----:B------:R-:W-:-:S04]  /*10a5a0*/  IMAD.WIDE R12, R18, 0x2, R8 ;  /* 0x00000002120c7825 */ /* 0x000fc800078e0208 */
[----:B------:R0:W-:Y:S01]  /*10a5b0*/  @P2 STG.E.U16 [R16.64], R19 ;  /* 0x0000001310002986 */ /* 0x0001e2000c101504 */
[----:B------:R-:W-:Y:S01]  /*10a5c0*/  ISETP.LT.AND P2, PT, R29, c[0x0][0x178], !P1 ;  /* 0x00005e001d007a0c */ /* 0x000fe20004f41270 */
[----:B------:R-:W-:Y:S02]  /*10a5d0*/  IMAD.WIDE R14, R18, 0x2, R2 ;  /* 0x00000002120e7825 */ /* 0x000fe400078e0202 */
[----:B------:R-:W-:Y:S02]  /*10a5e0*/  @P6 STG.E.U16 [R12.64], R28 ;  /* 0x0000001c0c006986 */ /* 0x000fe4000c101504 */
[C---:B0-----:R-:W-:Y:S02]  /*10a5f0*/  IMAD.WIDE R16, R4.reuse, 0x2, R24 ;  /* 0x0000000204107825 */ /* 0x041fe400078e0218 */
[----:B----4-:R0:W-:Y:S04]  /*10a600*/  @P4 STG.E.U16 [R14.64], R7 ;  /* 0x000000070e004986 */ /* 0x0101e8000c101504 */
[----:B------:R1:W-:Y:S01]  /*10a610*/  @P5 STG.E.U16 [R16.64], R0 ;  /* 0x0000000010005986 */ /* 0x0003e2000c101504 */
[----:B0-----:R-:W-:Y:S01]  /*10a620*/  IMAD.WIDE R14, R4, 0x2, R10 ;  /* 0x00000002040e7825 */ /* 0x001fe200078e020a */
[----:B-1----:R-:W-:-:S02]  /*10a630*/  PRMT R0, R19, 0x7632, R0 ;  /* 0x0000763213007816 */ /* 0x002fc40000000000 */
[----:B------:R-:W4:Y:S01]  /*10a640*/  LDL.LU R19, [R1+0x14] ;  /* 0x0000140001137983 */ /* 0x000f220000300800 */
[----:B------:R-:W-:-:S03]  /*10a650*/  PRMT R16, R28, 0x7632, R16 ;  /* 0x000076321c107816 */ /* 0x000fc60000000010 */
[----:B------:R0:W-:Y:S01]  /*10a660*/  @P2 STG.E.U16 [R14.64], R0 ;  /* 0x000000000e002986 */ /* 0x0001e2000c101504 */
[----:B------:R-:W-:Y:S02]  /*10a670*/  ISETP.GE.AND P2, PT, R26, c[0x0][0x17c], PT ;  /* 0x00005f001a007a0c */ /* 0x000fe40003f46270 */
[----:B------:R-:W-:Y:S01]  /*10a680*/  PRMT R18, R7, 0x7632, R18 ;  /* 0x0000763207127816 */ /* 0x000fe20000000012 */
[----:B------:R-:W2:Y:S04]  /*10a690*/  LDL.LU R26, [R1+0x411c] ;  /* 0x00411c00011a7983 */ /* 0x000ea80000300800 */
[----:B------:R-:W2:Y:S04]  /*10a6a0*/  LDL.LU R28, [R1+0xb4] ;  /* 0x0000b400011c7983 */ /* 0x000ea80000300800 */
[----:B------:R-:W2:Y:S01]  /*10a6b0*/  LDL.LU R7, [R1+0x74] ;  /* 0x0000740001077983 */ /* 0x000ea20000300800 */
[----:B------:R-:W-:Y:S01]  /*10a6c0*/  ISETP.LT.AND P6, PT, R22, c[0x0][0x178], !P1 ;  /* 0x00005e0016007a0c */ /* 0x000fe20004fc1270 */
[----:B------:R-:W-:Y:S01]  /*10a6d0*/  IMAD.WIDE R12, R4, 0x2, R8 ;  /* 0x00000002040c7825 */ /* 0x000fe200078e0208 */
[----:B------:R-:W-:-:S02]  /*10a6e0*/  ISETP.LT.AND P1, PT, R23, c[0x0][0x178], !P1 ;  /* 0x00005e0017007a0c */ /* 0x000fc40004f21270 */
[----:B------:R-:W-:Y:S02]  /*10a6f0*/  ISETP.LT.AND P4, PT, R27, c[0x0][0x178], !P3 ;  /* 0x00005e001b007a0c */ /* 0x000fe40005f81270 */
[----:B0-----:R-:W-:Y:S02]  /*10a700*/  IADD3 R0, R4, c[0x0][0x198], RZ ;  /* 0x0000660004007a10 */ /* 0x001fe40007ffe0ff */
[----:B------:R-:W-:Y:S01]  /*10a710*/  ISETP.LT.AND P5, PT, R29, c[0x0][0x178], !P3 ;  /* 0x00005e001d007a0c */ /* 0x000fe20005fa1270 */
[----:B--2---:R0:W-:Y:S04]  /*10a720*/  STL [R1+0x4278], R7 ;  /* 0x0042780701007387 */ /* 0x0041e80000100800 */
[----:B0-----:R-:W2:Y:S04]  /*10a730*/  LDL.LU R7, [R1+0x44] ;  /* 0x0000440001077983 */ /* 0x001ea80000300800 */
[----:B------:R0:W-:Y:S01]  /*10a740*/  @P6 STG.E.U16 [R12.64], R16 ;  /* 0x000000100c006986 */ /* 0x0001e2000c101504 */
[----:B------:R-:W-:-:S02]  /*10a750*/  ISETP.LT.AND P6, PT, R22, c[0x0][0x178], !P3 ;  /* 0x00005e0016007a0c */ /* 0x000fc40005fc1270 */
[----:B------:R-:W-:Y:S01]  /*10a760*/  ISETP.LT.AND P3, PT, R23, c[0x0][0x178], !P3 ;  /* 0x00005e0017007a0c */ /* 0x000fe20005f61270 */
[----:B------:R-:W-:-:S04]  /*10a770*/  IMAD.WIDE R14, R0, 0x2, R24 ;  /* 0x00000002000e7825 */ /* 0x000fc800078e0218 */
[----:B0-----:R-:W-:-:S04]  /*10a780*/  IMAD.WIDE R12, R4, 0x2, R2 ;  /* 0x00000002040c7825 */ /* 0x001fc800078e0202 */
[----:B------:R-:W-:Y:S01]  /*10a790*/  IMAD.WIDE R16, R0, 0x2, R10 ;  /* 0x0000000200107825 */ /* 0x000fe200078e020a */
[----:B------:R0:W-:Y:S04]  /*10a7a0*/  @P1 STG.E.U16 [R12.64], R18 ;  /* 0x000000120c001986 */ /* 0x0001e8000c101504 */
[----:B------:R1:W-:Y:S01]  /*10a7b0*/  @P4 STG.E.U16 [R14.64], R6 ;  /* 0x000000060e004986 */ /* 0x0003e2000c101504 */
[----:B------:R-:W-:-:S03]  /*10a7c0*/  ISETP.GE.AND P1, PT, R26, c[0x0][0x17c], PT ;  /* 0x00005f001a007a0c */ /* 0x000fc60003f26270 */
[----:B---3--:R-:W-:Y:S01]  /*10a7d0*/  @P5 STG.E.U16 [R16.64], R5 ;  /* 0x0000000510005986 */ /* 0x008fe2000c101504 */
[----:B0-----:R-:W-:-:S03]  /*10a7e0*/  IMAD.WIDE R12, R0, 0x2, R8 ;  /* 0x00000002000c7825 */ /* 0x001fc600078e0208 */
[----:B------:R-:W3:Y:S01]  /*10a7f0*/  LDL.LU R18, [R1+0x4120] ;  /* 0x0041200001127983 */ /* 0x000ee20000300800 */
[C---:B-1----:R-:W-:Y:S01]  /*10a800*/  IMAD.WIDE R14, R0.reuse, 0x2, R2 ;  /* 0x00000002000e7825 */ /* 0x042fe200078e0202 */
[----:B------:R-:W-:Y:S02]  /*10a810*/  IADD3 R4, R0, c[0x0][0x198], RZ ;  /* 0x0000660000047a10 */ /* 0x000fe40007ffe0ff */
[----:B------:R-:W3:Y:S01]  /*10a820*/  LDL.LU R26, [R1+0x4124] ;  /* 0x00412400011a7983 */ /* 0x000ee20000300800 */
[----:B------:R-:W-:-:S03]  /*10a830*/  PRMT R0, R6, 0x7632, R0 ;  /* 0x0000763206007816 */ /* 0x000fc60000000000 */
[----:B--2---:R-:W-:Y:S01]  /*10a840*/  @P6 STG.E.U16 [R12.64], R7 ;  /* 0x000000070c006986 */ /* 0x004fe2000c101504 */
[----:B------:R-:W-:-:S03]  /*10a850*/  PRMT R20, R7, 0x7632, R20 ;  /* 0x0000763207147816 */ /* 0x000fc60000000014 */
[----:B----4-:R0:W-:Y:S02]  /*10a860*/  @P3 STG.E.U16 [R14.64], R19 ;  /* 0x000000130e003986 */ /* 0x0101e4000c101504 */
[----:B0-----:R-:W-:Y:S02]  /*10a870*/  PRMT R14, R5, 0x7632, R14 ;  /* 0x00007632050e7816 */ /* 0x001fe4000000000e */
[----:B------:R-:W2:Y:S04]  /*10a880*/  LDL.LU R5, [R1+0x54] ;  /* 0x0000540001057983 */ /* 0x000ea80000300800 */
[----:B------:R-:W4:Y:S04]  /*10a890*/  LDL.LU R6, [R1+0x4] ;  /* 0x0000040001067983 */ /* 0x000f280000300800 */
[----:B------:R-:W2:Y:S01]  /*10a8a0*/  LDL.LU R7, [R1+0x4278] ;  /* 0x0042780001077983 */ /* 0x000ea20000300800 */
[----:B------:R-:W-:-:S02]  /*10a8b0*/  ISETP.LT.AND P4, PT, R27, c[0x0][0x178], !P0 ;  /* 0x00005e001b007a0c */ /* 0x000fc40004781270 */
[----:B------:R-:W-:Y:S01]  /*10a8c0*/  ISETP.LT.AND P5, PT, R29, c[0x0][0x178], !P0 ;  /* 0x00005e001d007a0c */ /* 0x000fe200047a1270 */
[----:B------:R-:W-:Y:S01]  /*10a8d0*/  IMAD.WIDE R16, R4, 0x2, R24 ;  /* 0x0000000204107825 */ /* 0x000fe200078e0218 */
[----:B------:R-:W-:-:S03]  /*10a8e0*/  ISETP.LT.AND P3, PT, R23, c[0x0][0x178], !P0 ;  /* 0x00005e0017007a0c */ /* 0x000fc60004761270 */
[----:B------:R-:W-:Y:S01]  /*10a8f0*/  IMAD.WIDE R12, R4, 0x2, R10 ;  /* 0x00000002040c7825 */ /* 0x000fe200078e020a */
[----:B------:R-:W-:-:S05]  /*10a900*/  ISETP.LT.AND P6, PT, R27, c[0x0][0x178], !P2 ;  /* 0x00005e001b007a0c */ /* 0x000fca00057c1270 */
[----:B------:R0:W-:Y:S01]  /*10a910*/  @P4 STG.E.U16 [R16.64], R0 ;  /* 0x0000000010004986 */ /* 0x0001e2000c101504 */
[----:B------:R-:W-:-:S03]  /*10a920*/  ISETP.LT.AND P4, PT, R22, c[0x0][0x178], !P0 ;  /* 0x00005e0016007a0c */ /* 0x000fc60004781270 */
[----:B------:R1:W-:Y:S01]  /*10a930*/  @P5 STG.E.U16 [R12.64], R14 ;  /* 0x0000000e0c005986 */ /* 0x0003e2000c101504 */
[----:B------:R-:W-:Y:S02]  /*10a940*/  ISETP.LT.AND P5, PT, R29, c[0x0][0x178], !P2 ;  /* 0x00005e001d007a0c */ /* 0x000fe400057a1270 */
[----:B------:R-:W-:Y:S02]  /*10a950*/  PRMT R21, R19, 0x7632, R21 ;  /* 0x0000763213157816 */ /* 0x000fe40000000015 */
[C---:B0-----:R-:W-:Y:S01]  /*10a960*/  IADD3 R0, R4.reuse, c[0x0][0x198], RZ ;  /* 0x0000660004007a10 */ /* 0x041fe20007ffe0ff */
[----:B-1----:R-:W-:Y:S01]  /*10a970*/  IMAD.WIDE R12, R4, 0x2, R8 ;  /* 0x00000002040c7825 */ /* 0x002fe200078e0208 */
[----:B---3--:R-:W-:-:S03]  /*10a980*/  ISETP.GE.AND P0, PT, R18, c[0x0][0x17c], PT ;  /* 0x00005f0012007a0c */ /* 0x008fc60003f06270 */
[----:B------:R-:W-:Y:S01]  /*10a990*/  IMAD.WIDE R14, R4, 0x2, R2 ;  /* 0x00000002040e7825 */ /* 0x000fe200078e0202 */
[----:B------:R0:W-:Y:S03]  /*10a9a0*/  @P4 STG.E.U16 [R12.64], R20 ;  /* 0x000000140c004986 */ /* 0x0001e6000c101504 */
[----:B------:R-:W-:Y:S01]  /*10a9b0*/  IMAD.WIDE R16, R0, 0x2, R24 ;  /* 0x0000000200107825 */ /* 0x000fe200078e0218 */
[----:B------:R1:W-:Y:S01]  /*10a9c0*/  @P3 STG.E.U16 [R14.64], R21 ;  /* 0x000000150e003986 */ /* 0x0003e2000c101504 */
[----:B------:R-:W-:Y:S02]  /*10a9d0*/  ISETP.LT.AND P4, PT, R22, c[0x0][0x178], !P2 ;  /* 0x00005e0016007a0c */ /* 0x000fe40005781270 */
[----:B------:R-:W-:Y:S01]  /*10a9e0*/  IMAD.WIDE R18, R0, 0x2, R10 ;  /* 0x0000000200127825 */ /* 0x000fe200078e020a */
[----:B------:R-:W-:Y:S01]  /*10a9f0*/  ISETP.LT.AND P3, PT, R23, c[0x0][0x178], !P2 ;  /* 0x00005e0017007a0c */ /* 0x000fe20005761270 */
[----:B------:R3:W-:Y:S01]  /*10aa00*/  @P6 STG.E.U16 [R16.64], R28 ;  /* 0x0000001c10006986 */ /* 0x0007e2000c101504 */
[----:B------:R-:W-:-:S02]  /*10aa10*/  ISETP.GE.AND P2, PT, R26, c[0x0][0x17c], PT ;  /* 0x00005f001a007a0c */ /* 0x000fc40003f46270 */
[----:B0-----:R-:W-:Y:S01]  /*10aa20*/  PRMT R20, R28, 0x7632, R20 ;  /* 0x000076321c147816 */ /* 0x001fe20000000014 */
[----:B------:R-:W4:Y:S01]  /*10aa30*/  LDL.LU R26, [R1+0xc4] ;  /* 0x0000c400011a7983 */ /* 0x000f220000300800 */
[C---:B------:R-:W-:Y:S01]  /*10aa40*/  IADD3 R4, R0.reuse, c[0x0][0x198], RZ ;  /* 0x0000660000047a10 */ /* 0x040fe20007ffe0ff */
[----:B------:R-:W-:-:S04]  /*10aa50*/  IMAD.WIDE R12, R0, 0x2, R8 ;  /* 0x00000002000c7825 */ /* 0x000fc800078e0208 */
[----:B-1----:R-:W-:Y:S01]  /*10aa60*/  IMAD.WIDE R14, R0, 0x2, R2 ;  /* 0x00000002000e7825 */ /* 0x002fe200078e0202 */
[----:B---3--:R-:W3:Y:S04]  /*10aa70*/  LDL.LU R28, [R1+0x94] ;  /* 0x00009400011c7983 */ /* 0x008ee80000300800 */
[----:B--2---:R0:W-:Y:S01]  /*10aa80*/  @P5 STG.E.U16 [R18.64], R7 ;  /* 0x0000000712005986 */ /* 0x0041e2000c101504 */
[----:B------:R-:W-:-:S03]  /*10aa90*/  PRMT R21, R7, 0x7632, R21 ;  /* 0x0000763207157816 */ /* 0x000fc60000000015 */
[----:B0-----:R-:W2:Y:S04]  /*10aaa0*/  LDL.LU R7, [R1+0x34] ;  /* 0x0000340001077983 */ /* 0x001ea80000300800 */
[----:B------:R-:W2:Y:S04]  /*10aab0*/  LDL.LU R0, [R1+0x4128] ;  /* 0x0041280001007983 */ /* 0x000ea80000300800 */
[----:B------:R0:W-:Y:S04]  /*10aac0*/  @P4 STG.E.U16 [R12.64], R5 ;  /* 0x000000050c004986 */ /* 0x0001e8000c101504 */
[----:B------:R-:W-:Y:S04]  /*10aad0*/  STL [R1+0x4260], R20 ;  /* 0x0042601401007387 */ /* 0x000fe80000100800 */
[----:B------:R-:W-:Y:S01]  /*10aae0*/  STL [R1+0x4264], R21 ;  /* 0x0042641501007387 */ /* 0x000fe20000100800 */
[----:B0-----:R-:W-:-:S03]  /*10aaf0*/  PRMT R13, R5, 0x7632, R13 ;  /* 0x00007632050d7816 */ /* 0x001fc6000000000d */
[----:B----4-:R0:W-:Y:S01]  /*10ab00*/  @P3 STG.E.U16 [R14.64], R6 ;  /* 0x000000060e003986 */ /* 0x0101e2000c101504 */
[----:B------:R-:W-:-:S03]  /*10ab10*/  PRMT R12, R6, 0x7632, R12 ;  /* 0x00007632060c7816 */ /* 0x000fc6000000000c */
[----:B------:R-:W4:Y:S04]  /*10ab20*/  LDL.LU R5, [R1+0x4274] ;  /* 0x0042740001057983 */ /* 0x000f280000300800 */
[----:B0-----:R-:W4:Y:S01]  /*10ab30*/  LDL.LU R6, [R1+0x412c] ;  /* 0x00412c0001067983 */ /* 0x001f220000300800 */
[----:B------:R-:W-:Y:S02]  /*10ab40*/  ISETP.LT.AND P6, PT, R27, c[0x0][0x178], !P1 ;  /* 0x00005e001b007a0c */ /* 0x000fe40004fc1270 */
[----:B------:R-:W-:Y:S02]  /*10ab50*/  ISETP.LT.AND P5, PT, R29, c[0x0][0x178], !P1 ;  /* 0x00005e001d007a0c */ /* 0x000fe40004fa1270 */
[----:B------:R-:W-:Y:S01]  /*10ab60*/  ISETP.LT.AND P4, PT, R22, c[0x0][0x178], !P1 ;  /* 0x00005e0016007a0c */ /* 0x000fe20004f81270 */
[----:B------:R-:W-:Y:S01]  /*10ab70*/  IMAD.WIDE R16, R4, 0x2, R24 ;  /* 0x0000000204107825 */ /* 0x000fe200078e0218 */
[----:B------:R-:W-:-:S03]  /*10ab80*/  ISETP.LT.AND P3, PT, R23, c[0x0][0x178], !P1 ;  /* 0x00005e0017007a0c */ /* 0x000fc60004f61270 */
[----:B------:R-:W-:-:S04]  /*10ab90*/  IMAD.WIDE R18, R4, 0x2, R10 ;  /* 0x0000000204127825 */ /* 0x000fc800078e020a */
[----:B------:R0:W-:Y:S01]  /*10aba0*/  @P6 STG.E.U16 [R16.64], R20 ;  /* 0x0000001410006986 */ /* 0x0001e2000c101504 */
[----:B------:R-:W-:Y:S01]  /*10abb0*/  IMAD.WIDE R14, R4, 0x2, R8 ;  /* 0x00000002040e7825 */ /* 0x000fe200078e0208 */
[----:B------:R-:W-:Y:S02]  /*10abc0*/  ISETP.LT.AND P6, PT, R29, c[0x0][0x178], !P0 ;  /* 0x00005e001d007a0c */ /* 0x000fe400047c1270 */
[----:B------:R1:W-:Y:S01]  /*10abd0*/  @P5 STG.E.U16 [R18.64], R21 ;  /* 0x0000001512005986 */ /* 0x0003e2000c101504 */
[----:B------:R-:W-:-:S03]  /*10abe0*/  ISETP.LT.AND P5, PT, R27, c[0x0][0x178], !P0 ;  /* 0x00005e001b007a0c */ /* 0x000fc600047a1270 */
[----:B------:R2:W-:Y:S01]  /*10abf0*/  @P4 STG.E.U16 [R14.64], R13 ;  /* 0x0000000d0e004986 */ /* 0x0005e2000c101504 */
[----:B0-----:R-:W-:Y:S01]  /*10ac00*/  IMAD.WIDE R16, R4, 0x2, R2 ;  /* 0x0000000204107825 */ /* 0x001fe200078e0202 */
[----:B------:R-:W-:Y:S02]  /*10ac10*/  ISETP.LT.AND P4, PT, R22, c[0x0][0x178], !P0 ;  /* 0x00005e0016007a0c */ /* 0x000fe40004781270 */
[----:B------:R-:W-:Y:S01]  /*10ac20*/  ISETP.LT.AND P0, PT, R23, c[0x0][0x178], !P0 ;  /* 0x00005e0017007a0c */ /* 0x000fe20004701270 */
[----:B-1----:R-:W4:Y:S04]  /*10ac30*/  LDL.LU R21, [R1+0x3a4] ;  /* 0x0003a40001157983 */ /* 0x002f280000300800 */
[----:B------:R0:W-:Y:S01]  /*10ac40*/  @P3 STG.E.U16 [R16.64], R12 ;  /* 0x0000000c10003986 */ /* 0x0001e2000c101504 */
[----:B------:R-:W-:-:S03]  /*10ac50*/  ISETP.LT.AND P3, PT, R27, c[0x0][0x178], !P2 ;  /* 0x00005e001b007a0c */ /* 0x000fc60005761270 */
[----:B------:R-:W4:Y:S01]  /*10ac60*/  LDL.LU R20, [R1+0xd4] ;  /* 0x0000d40001147983 */ /* 0x000f220000300800 */
[----:B--2---:R-:W-:Y:S02]  /*10ac70*/  ISETP.GE.AND P1, PT, R0, c[0x0][0x17c], PT ;  /* 0x00005f0000007a0c */ /* 0x004fe40003f26270 */
[----:B------:R-:W-:-:S05]  /*10ac80*/  IADD3 R0, R4, c[0x0][0x198], RZ ;  /* 0x0000660004007a10 */ /* 0x000fca0007ffe0ff */
[C---:B------:R-:W-:Y:S01]  /*10ac90*/  IMAD.WIDE R14, R0.reuse, 0x2, R24 ;  /* 0x00000002000e7825 */ /* 0x040fe200078e0218 */
[----:B------:R-:W-:-:S03]  /*10aca0*/  IADD3 R4, R0, c[0x0][0x198], RZ ;  /* 0x0000660000047a10 */ /* 0x000fc60007ffe0ff */
[C---:B------:R-:W-:Y:S01]  /*10acb0*/  IMAD.WIDE R18, R0.reuse, 0x2, R10 ;  /* 0x0000000200127825 */ /* 0x040fe200078e020a */
[----:B------:R1:W-:Y:S03]  /*10acc0*/  @P5 STG.E.U16 [R14.64], R26 ;  /* 0x0000001a0e005986 */ /* 0x0003e6000c101504 */
[----:B0-----:R-:W-:Y:S01]  /*10acd0*/  IMAD.WIDE R12, R0, 0x2, R8 ;  /* 0x00000002000c7825 */ /* 0x001fe200078e0208 */
[----:B---3--:R0:W-:Y:S03]  /*10ace0*/  @P6 STG.E.U16 [R18.64], R28 ;  /* 0x0000001c12006986 */ /* 0x0081e6000c101504 */
[----:B------:R-:W-:Y:S01]  /*10acf0*/  IMAD.WIDE R16, R4, 0x2, R24 ;  /* 0x0000000204107825 */ /* 0x000fe200078e0218 */
[----:B------:R-:W-:Y:S03]  /*10ad00*/  @P4 STG.E.U16 [R12.64], R7 ;  /* 0x000000070c004986 */ /* 0x000fe6000c101504 */
[----:B-1----:R-:W-:Y:S01]  /*10ad10*/  IMAD.WIDE R14, R0, 0x2, R2 ;  /* 0x00000002000e7825 */ /* 0x002fe200078e0202 */
[----:B0-----:R-:W-:-:S04]  /*10ad20*/  PRMT R18, R26, 0x7632, R18 ;  /* 0x000076321a127816 */ /* 0x001fc80000000012 */
[----:B----4-:R-:W-:Y:S01]  /*10ad30*/  @P0 STG.E.U16 [R14.64], R5 ;  /* 0x000000050e000986 */ /* 0x010fe2000c101504 */
[----:B------:R-:W-:-:S03]  /*10ad40*/  ISETP.GE.AND P5, PT, R6, c[0x0][0x17c], PT ;  /* 0x00005f0006007a0c */ /* 0x000fc60003fa6270 */
[----:B------:R-:W2:Y:S01]  /*10ad50*/  LDL.LU R6, [R1+0x4130] ;  /* 0x0041300001067983 */ /* 0x000ea20000300800 */
[----:B------:R-:W-:-:S03]  /*10ad60*/  PRMT R0, R28, 0x7632, R0 ;  /* 0x000076321c007816 */ /* 0x000fc60000000000 */
[----:B------:R0:W-:Y:S04]  /*10ad70*/  @P3 STG.E.U16 [R16.64], R18 ;  /* 0x0000001210003986 */ /* 0x0001e8000c101504 */
[----:B0-----:R-:W3:Y:S04]  /*10ad80*/  LDL.LU R17, [R1+0x4134] ;  /* 0x0041340001117983 */ /* 0x001ee80000300800 */
[----:B------:R-:W4:Y:S04]  /*10ad90*/  LDL.LU R26, [R1+0x84] ;  /* 0x00008400011a7983 */ /* 0x000f280000300800 */
[----:B------:R-:W3:Y:S01]  /*10ada0*/  LDL.LU R28, [R1+0x24] ;  /* 0x00002400011c7983 */ /* 0x000ee20000300800 */
[----:B------:R-:W-:-:S02]  /*10adb0*/  ISETP.LT.AND P6, PT, R29, c[0x0][0x178], !P2 ;  /* 0x00005e001d007a0c */ /* 0x000fc400057c1270 */
[----:B------:R-:W-:Y:S01]  /*10adc0*/  ISETP.LT.AND P4, PT, R22, c[0x0][0x178], !P2 ;  /* 0x00005e0016007a0c */ /* 0x000fe20005781270 */
[C---:B------:R-:W-:Y:S01]  /*10add0*/  IMAD.WIDE R14, R4.reuse, 0x2, R10 ;  /* 0x00000002040e7825 */ /* 0x040fe200078e020a */
[----:B------:R-:W-:Y:S02]  /*10ade0*/  PRMT R5, R7, 0x7632, R5 ;  /* 0x0000763207057816 */ /* 0x000fe40000000005 */
[----:B------:R-:W-:Y:S01]  /*10adf0*/  ISETP.LT.AND P2, PT, R23, c[0x0][0x178], !P2 ;  /* 0x00005e0017007a0c */ /* 0x000fe20005741270 */
[----:B------:R-:W-:Y:S01]  /*10ae00*/  IMAD.WIDE R12, R4, 0x2, R8 ;  /* 0x00000002040c7825 */ /* 0x000fe200078e0208 */
[----:B------:R-:W-:-:S05]  /*10ae10*/  ISETP.LT.AND P3, PT, R27, c[0x0][0x178], !P1 ;  /* 0x00005e001b007a0c */ /* 0x000fca0004f61270 */
[----:B------:R0:W-:Y:S01]  /*10ae20*/  @P6 STG.E.U16 [R14.64], R0 ;  /* 0x000000000e006986 */ /* 0x0001e2000c101504 */
[----:B------:R-:W-:-:S03]  /*10ae30*/  ISETP.LT.AND P6, PT, R29, c[0x0][0x178], !P1 ;  /* 0x00005e001d007a0c */ /* 0x000fc60004fc1270 */
[----:B------:R1:W-:Y:S01]  /*10ae40*/  @P4 STG.E.U16 [R12.64], R5 ;  /* 0x000000050c004986 */ /* 0x0003e2000c101504 */
[----:B------:R-:W-:Y:S02]  /*10ae50*/  ISETP.LT.AND P4, PT, R22, c[0x0][0x178], !P1 ;  /* 0x00005e0016007a0c */ /* 0x000fe40004f81270 */
[----:B------:R-:W-:Y:S02]  /*10ae60*/  PRMT R16, R5, 0x7632, R16 ;  /* 0x0000763205107816 */ /* 0x000fe40000000010 */
[----:B------:R-:W-:Y:S02]  /*10ae70*/  ISETP.LT.AND P1, PT, R23, c[0x0][0x178], !P1 ;  /* 0x00005e0017007a0c */ /* 0x000fe40004f21270 */
[C---:B0-----:R-:W-:Y:S01]  /*10ae80*/  IADD3 R0, R4.reuse, c[0x0][0x198], RZ ;  /* 0x0000660004007a10 */ /* 0x041fe20007ffe0ff */
[----:B-1----:R-:W-:-:S04]  /*10ae90*/  IMAD.WIDE R4, R4, 0x2, R2 ;  /* 0x0000000204047825 */ /* 0x002fc800078e0202 */
[C---:B------:R-:W-:Y:S01]  /*10aea0*/  IMAD.WIDE R12, R0.reuse, 0x2, R24 ;  /* 0x00000002000c7825 */ /* 0x040fe200078e0218 */
[----:B------:R0:W-:Y:S03]  /*10aeb0*/  @P2 STG.E.U16 [R4.64], R16 ;  /* 0x0000001004002986 */ /* 0x0001e6000c101504 */
[C---:B------:R-:W-:Y:S01]  /*10aec0*/  IMAD.WIDE R14, R0.reuse, 0x2, R10 ;  /* 0x00000002000e7825 */ /* 0x040fe200078e020a */
[----:B------:R1:W-:Y:S04]  /*10aed0*/  @P3 STG.E.U16 [R12.64], R21 ;  /* 0x000000150c003986 */ /* 0x0003e8000c101504 */
[----:B------:R1:W-:Y:S01]  /*10aee0*/  @P6 STG.E.U16 [R14.64], R20 ;  /* 0x000000140e006986 */ /* 0x0003e2000c101504 */
[----:B0-----:R-:W-:-:S04]  /*10aef0*/  IMAD.WIDE R4, R0, 0x2, R8 ;  /* 0x0000000200047825 */ /* 0x001fc800078e0208 */
[C---:B-1----:R-:W-:Y:S01]  /*10af00*/  IMAD.WIDE R12, R0.reuse, 0x2, R2 ;  /* 0x00000002000c7825 */ /* 0x042fe200078e0202 */
[----:B------:R-:W-:Y:S02]  /*10af10*/  IADD3 R14, R0, c[0x0][0x198], RZ ;  /* 0x00006600000e7a10 */ /* 0x000fe40007ffe0ff */
[----:B------:R-:W-:Y:S02]  /*10af20*/  PRMT R0, R21, 0x7632, R0 ;  /* 0x0000763215007816 */ /* 0x000fe40000000000 */
[----:B--2---:R-:W-:Y:S02]  /*10af30*/  ISETP.GE.AND P0, PT, R6, c[0x0][0x17c], PT ;  /* 0x00005f0006007a0c */ /* 0x004fe40003f06270 */
[----:B------:R-:W2:Y:S04]  /*10af40*/  LDL.LU R6, [R1+0xa8] ;  /* 0x0000a80001067983 */ /* 0x000ea80000300800 */
[----:B------:R-:W2:Y:S04]  /*10af50*/  LDL.LU R7, [R1+0x68] ;  /* 0x0000680001077983 */ /* 0x000ea80000300800 */
[----:B------:R-:W2:Y:S04]  /*10af60*/  LDL.LU R18, [R1+0x4138] ;  /* 0x0041380001127983 */ /* 0x000ea80000300800 */
[----:B------:R-:W2:Y:S04]  /*10af70*/  LDL.LU R21, [R1+0x413c] ;  /* 0x00413c0001157983 */ /* 0x000ea80000300800 */
[----:B----4-:R-:W-:Y:S04]  /*10af80*/  @P4 STG.E.U16 [R4.64], R26 ;  /* 0x0000001a04004986 */ /* 0x010fe8000c101504 */
[----:B---3--:R0:W-:Y:S02]  /*10af90*/  @P1 STG.E.U16 [R12.64], R28 ;  /* 0x0000001c0c001986 */ /* 0x0081e4000c101504 */
[----:B0-----:R-:W-:-:S02]  /*10afa0*/  PRMT R12, R20, 0x7632, R12 ;  /* 0x00007632140c7816 */ /* 0x001fc4000000000c */
[----:B------:R-:W3:Y:S01]  /*10afb0*/  LDL.LU R20, [R1+0x18] ;  /* 0x0000180001147983 */ /* 0x000ee20000300800 */
[----:B------:R-:W-:Y:S02]  /*10afc0*/  ISETP.LT.AND P3, PT, R27, c[0x0][0x178], !P5 ;  /* 0x00005e001b007a0c */ /* 0x000fe40006f61270 */
[----:B------:R-:W-:Y:S02]  /*10afd0*/  ISETP.LT.AND P6, PT, R29, c[0x0][0x178], !P5 ;  /* 0x00005e001d007a0c */ /* 0x000fe40006fc1270 */
[----:B------:R-:W-:Y:S01]  /*10afe0*/  ISETP.GE.AND P2, PT, R17, c[0x0][0x17c], PT ;  /* 0x00005f0011007a0c */ /* 0x000fe20003f46270 */
[----:B------:R-:W-:Y:S01]  /*10aff0*/  IMAD.WIDE R16, R14, 0x2, R24 ;  /* 0x000000020e107825 */ /* 0x000fe200078e0218 */
[----:B------:R-:W-:-:S03]  /*10b000*/  ISETP.LT.AND P4, PT, R27, c[0x0][0x178], !P0 ;  /* 0x00005e001b007a0c */ /* 0x000fc60004781270 */
[----:B------:R-:W-:-:S04]  /*10b010*/  IMAD.WIDE R4, R14, 0x2, R10 ;  /* 0x000000020e047825 */ /* 0x000fc800078e020a */
[----:B------:R-:W-:Y:S01]  /*10b020*/  @P3 STG.E.U16 [R16.64], R0 ;  /* 0x0000000010003986 */ /* 0x000fe2000c101504 */
[----:B------:R-:W-:Y:S02]  /*10b030*/  ISETP.LT.AND P3, PT, R22, c[0x0][0x178], !P5 ;  /* 0x00005e0016007a0c */ /* 0x000fe40006f61270 */
[----:B------:R-:W-:Y:S01]  /*10b040*/  ISETP.LT.AND P5, PT, R23, c[0x0][0x178], !P5 ;  /* 0x00005e0017007a0c */ /* 0x000fe20006fa1270 */
[----:B------:R-:W-:Y:S01]  /*10b050*/  @P6 STG.E.U16 [R4.64], R12 ;  /* 0x0000000c04006986 */ /* 0x000fe2000c101504 */
[----:B------:R-:W-:-:S03]  /*10b060*/  PRMT R13, R28, 0x7632, R13 ;  /* 0x000076321c0d7816 */ /* 0x000fc6000000000d */
[----:B---3--:R0:W-:Y:S04]  /*10b070*/  STL [R1+0x4270], R20 ;  /* 0x0042701401007387 */ /* 0x0081e80000100800 */
[----:B0-----:R-:W3:Y:S01]  /*10b080*/  LDL R20, [R1+0x48] ;  /* 0x0000480001147983 */ /* 0x001ee20000100800 */
[C---:B------:R-:W-:Y:S01]  /*10b090*/  IADD3 R12, R14.reuse, c[0x0][0x198], RZ ;  /* 0x000066000e0c7a10 */ /* 0x040fe20007ffe0ff */
[----:B------:R-:W-:Y:S01]  /*10b0a0*/  IMAD.WIDE R4, R14, 0x2, R8 ;  /* 0x000000020e047825 */ /* 0x000fe200078e0208 */
[----:B------:R-:W-:Y:S02]  /*10b0b0*/  PRMT R0, R26, 0x7632, R0 ;  /* 0x000076321a007816 */ /* 0x000fe40000000000 */
[----:B------:R-:W-:Y:S01]  /*10b0c0*/  ISETP.LT.AND P6, PT, R29, c[0x0][0x178], !P0 ;  /* 0x00005e001d007a0c */ /* 0x000fe200047c1270 */
[----:B------:R-:W-:Y:S01]  /*10b0d0*/  IMAD.WIDE R14, R14, 0x2, R2 ;  /* 0x000000020e0e7825 */ /* 0x000fe200078e0202 */
[----:B--2---:R-:W-:-:S03]  /*10b0e0*/  ISETP.GE.AND P1, PT, R18, c[0x0][0x17c], PT ;  /* 0x00005f0012007a0c */ /* 0x004fc60003f26270 */
[----:B------:R-:W-:Y:S01]  /*10b0f0*/  IMAD.WIDE R16, R12, 0x2, R24 ;  /* 0x000000020c107825 */ /* 0x000fe200078e0218 */
[----:B------:R0:W-:Y:S04]  /*10b100*/  @P3 STG.E.U16 [R4.64], R0 ;  /* 0x0000000004003986 */ /* 0x0001e8000c101504 */
[----:B------:R-:W-:Y:S04]  /*10b110*/  @P5 STG.E.U16 [R14.64], R13 ;  /* 0x0000000d0e005986 */ /* 0x000fe8000c101504 */
[----:B------:R-:W-:Y:S01]  /*10b120*/  @P4 STG.E.U16 [R16.64], R6 ;  /* 0x0000000610004986 */ /* 0x000fe2000c101504 */
[----:B------:R-:W-:Y:S01]  /*10b130*/  ISETP.LT.AND P4, PT, R22, c[0x0][0x178], !P0 ;  /* 0x00005e0016007a0c */ /* 0x000fe20004781270 */
[C---:B------:R-:W-:Y:S01]  /*10b140*/  IMAD.WIDE R18, R12.reuse, 0x2, R10 ;  /* 0x000000020c127825 */ /* 0x040fe200078e020a */
[----:B------:R-:W-:Y:S01]  /*10b150*/  ISETP.LT.AND P3, PT, R23, c[0x0][0x178], !P0 ;  /* 0x00005e0017007a0c */ /* 0x000fe20004761270 */
[----:B------:R-:W2:Y:S02]  /*10b160*/  LDL.LU R26, [R1+0xb8] ;  /* 0x0000b800011a7983 */ /* 0x000ea40000300800 */
[----:B0-----:R-:W-:-:S02]  /*10b170*/  IMAD.WIDE R4, R12, 0x2, R8 ;  /* 0x000000020c047825 */ /* 0x001fc400078e0208 */
[----:B------:R0:W-:Y:S01]  /*10b180*/  @P6 STG.E.U16 [R18.64], R7 ;  /* 0x0000000712006986 */ /* 0x0001e2000c101504 */
[----:B------:R-:W-:Y:S02]  /*10b190*/  ISETP.GE.AND P0, PT, R21, c[0x0][0x17c], PT ;  /* 0x00005f0015007a0c */ /* 0x000fe40003f06270 */
[----:B0-----:R-:W-:Y:S02]  /*10b1a0*/  PRMT R18, R6, 0x7632, R18 ;  /* 0x0000763206127816 */ /* 0x001fe40000000012 */
[----:B------:R-:W4:Y:S01]  /*10b1b0*/  LDL.LU R6, [R1+0x78] ;  /* 0x0000780001067983 */ /* 0x000f220000300800 */
[----:B------:R-:W-:-:S03]  /*10b1c0*/  PRMT R19, R7, 0x7632, R19 ;  /* 0x0000763207137816 */ /* 0x000fc60000000013 */
[----:B------:R-:W2:Y:S04]  /*10b1d0*/  LDL.LU R21, [R1+0x4140] ;  /* 0x0041400001157983 */ /* 0x000ea80000300800 */
[----:B------:R-:W2:Y:S04]  /*10b1e0*/  LDL.LU R28, [R1+0x58] ;  /* 0x00005800011c7983 */ /* 0x000ea80000300800 */
[----:B------:R-:W2:Y:S04]  /*10b1f0*/  LDL.LU R7, [R1+0x8] ;  /* 0x0000080001077983 */ /* 0x000ea80000300800 */
[----:B---3--:R0:W-:Y:S04]  /*10b200*/  @P4 STG.E.U16 [R4.64], R20 ;  /* 0x0000001404004986 */ /* 0x0081e8000c101504 */
[----:B0-----:R-:W3:Y:S04]  /*10b210*/  LDL.LU R20, [R1+0x4270] ;  /* 0x0042700001147983 */ /* 0x001ee80000300800 */
[----:B------:R-:W2:Y:S01]  /*10b220*/  LDL.LU R4, [R1+0x48] ;  /* 0x0000480001047983 */ /* 0x000ea20000300800 */
[----:B------:R-:W-:-:S02]  /*10b230*/  ISETP.LT.AND P6, PT, R27, c[0x0][0x178], !P2 ;  /* 0x00005e001b007a0c */ /* 0x000fc400057c1270 */
[----:B------:R-:W-:Y:S02]  /*10b240*/  ISETP.LT.AND P5, PT, R29, c[0x0][0x178], !P2 ;  /* 0x00005e001d007a0c */ /* 0x000fe400057a1270 */
[C---:B------:R-:W-:Y:S01]  /*10b250*/  IADD3 R0, R12.reuse, c[0x0][0x198], RZ ;  /* 0x000066000c007a10 */ /* 0x040fe20007ffe0ff */
[----:B------:R-:W-:-:S04]  /*10b260*/  IMAD.WIDE R12, R12, 0x2, R2 ;  /* 0x000000020c0c7825 */ /* 0x000fc800078e0202 */
[----:B------:R-:W-:-:S04]  /*10b270*/  IMAD.WIDE R14, R0, 0x2, R24 ;  /* 0x00000002000e7825 */ /* 0x000fc800078e0218 */
[----:B------:R-:W-:Y:S01]  /*10b280*/  IMAD.WIDE R16, R0, 0x2, R10 ;  /* 0x0000000200107825 */ /* 0x000fe200078e020a */
[----:B------:R-:W-:Y:S01]  /*10b290*/  STL [R1+0x4268], R19 ;  /* 0x0042681301007387 */ /* 0x000fe20000100800 */
[----:B------:R-:W-:-:S03]  /*10b2a0*/  ISETP.LT.AND P4, PT, R22, c[0x0][0x178], !P2 ;  /* 0x00005e0016007a0c */ /* 0x000fc60005781270 */
[----:B---3--:R-:W-:Y:S04]  /*10b2b0*/  @P3 STG.E.U16 [R12.64], R20 ;  /* 0x000000140c003986 */ /* 0x008fe8000c101504 */
[----:B------:R-:W-:Y:S04]  /*10b2c0*/  @P6 STG.E.U16 [R14.64], R18 ;  /* 0x000000120e006986 */ /* 0x000fe8000c101504 */
[----:B------:R0:W-:Y:S01]  /*10b2d0*/  @P5 STG.E.U16 [R16.64], R19 ;  /* 0x0000001310005986 */ /* 0x0001e2000c101504 */
[----:B------:R-:W-:Y:S02]  /*10b2e0*/  ISETP.LT.AND P3, PT, R23, c[0x0][0x178], !P2 ;  /* 0x00005e0017007a0c */ /* 0x000fe40005761270 */
[----:B--2---:R-:W-:Y:S01]  /*10b2f0*/  ISETP.GE.AND P2, PT, R21, c[0x0][0x17c], PT ;  /* 0x00005f0015007a0c */ /* 0x004fe20003f46270 */
[----:B0-----:R-:W2:Y:S04]  /*10b300*/  LDL.LU R19, [R1+0x4144] ;  /* 0x0041440001137983 */ /* 0x001ea80000300800 */
[----:B------:R-:W3:Y:S01]  /*10b310*/  LDL.LU R21, [R1+0x4148] ;  /* 0x0041480001157983 */ /* 0x000ee20000300800 */
[----:B------:R-:W-:Y:S01]  /*10b320*/  ISETP.LT.AND P5, PT, R27, c[0x0][0x178], !P1 ;  /* 0x00005e001b007a0c */ /* 0x000fe20004fa1270 */
[----:B------:R-:W-:Y:S01]  /*10b330*/  IMAD.WIDE R12, R0, 0x2, R8 ;  /* 0x00000002000c7825 */ /* 0x000fe200078e0208 */
[----:B------:R-:W-:-:S02]  /*10b340*/  ISETP.LT.AND P6, PT, R29, c[0x0][0x178], !P1 ;  /* 0x00005e001d007a0c */ /* 0x000fc40004fc1270 */
[----:B------:R-:W-:Y:S02]  /*10b350*/  PRMT R16, R4, 0x7632, R16 ;  /* 0x0000763204107816 */ /* 0x000fe40000000010 */
[C---:B------:R-:W-:Y:S01]  /*10b360*/  IADD3 R4, R0.reuse, c[0x0][0x198], RZ ;  /* 0x0000660000047a10 */ /* 0x040fe20007ffe0ff */
[----:B------:R-:W-:Y:S01]  /*10b370*/  IMAD.WIDE R14, R0, 0x2, R2 ;  /* 0x00000002000e7825 */ /* 0x000fe200078e0202 */
[----:B------:R-:W-:Y:S01]  /*10b380*/  PRMT R5, R20, 0x7632, R5 ;  /* 0x0000763214057816 */ /* 0x000fe20000000005 */
[----:B------:R0:W-:Y:S01]  /*10b390*/  @P4 STG.E.U16 [R12.64], R16 ;  /* 0x000000100c004986 */ /* 0x0001e2000c101504 */
[----:B------:R-:W-:Y:S02]  /*10b3a0*/  ISETP.LT.AND P4, PT, R22, c[0x0][0x178], !P1 ;  /* 0x00005e0016007a0c */ /* 0x000fe40004f81270 */
[----:B------:R-:W-:Y:S01]  /*10b3b0*/  ISETP.LT.AND P1, PT, R23, c[0x0][0x178], !P1 ;  /* 0x00005e0017007a0c */ /* 0x000fe20004f21270 */
[----:B------:R-:W-:Y:S01]  /*10b3c0*/  @P3 STG.E.U16 [R14.64], R5 ;  /* 0x000000050e003986 */ /* 0x000fe2000c101504 */
[----:B------:R-:W-:-:S02]  /*10b3d0*/  ISETP.LT.AND P3, PT, R27, c[0x0][0x178], !P0 ;  /* 0x00005e001b007a0c */ /* 0x000fc40004761270 */
[----:B------:R-:W-:Y:S01]  /*10b3e0*/  PRMT R0, R26, 0x7632, R0 ;  /* 0x000076321a007816 */ /* 0x000fe20000000000 */
[----:B------:R-:W3:Y:S01]  /*10b3f0*/  LDL.LU R20, [R1+0xc8] ;  /* 0x0000c80001147983 */ /* 0x000ee20000300800 */
[----:B0-----:R-:W-:-:S04]  /*10b400*/  IMAD.WIDE R12, R4, 0x2, R24 ;  /* 0x00000002040c7825 */ /* 0x001fc800078e0218 */
[C---:B------:R-:W-:Y:S01]  /*10b410*/  IMAD.WIDE R16, R4.reuse, 0x2, R10 ;  /* 0x0000000204107825 */ /* 0x040fe200078e020a */
[----:B------:R0:W-:Y:S04]  /*10b420*/  @P5 STG.E.U16 [R12.64], R26 ;  /* 0x0000001a0c005986 */ /* 0x0001e8000c101504 */
[----:B----4-:R1:W-:Y:S01]  /*10b430*/  @P6 STG.E.U16 [R16.64], R6 ;  /* 0x0000000610006986 */ /* 0x0103e2000c101504 */
[----:B0-----:R-:W-:-:S03]  /*10b440*/  IMAD.WIDE R12, R4, 0x2, R8 ;  /* 0x00000002040c7825 */ /* 0x001fc600078e0208 */
[----:B------:R-:W4:Y:S01]  /*10b450*/  LDL.LU R26, [R1+0x98] ;  /* 0x00009800011a7983 */ /* 0x000f220000300800 */
[C---:B-1----:R-:W-:Y:S01]  /*10b460*/  IADD3 R16, R4.reuse, c[0x0][0x198], RZ ;  /* 0x0000660004107a10 */ /* 0x042fe20007ffe0ff */
[----:B------:R-:W-:Y:S02]  /*10b470*/  IMAD.WIDE R4, R4, 0x2, R2 ;  /* 0x0000000204047825 */ /* 0x000fe400078e0202 */
[----:B------:R-:W-:Y:S02]  /*10b480*/  @P4 STG.E.U16 [R12.64], R28 ;  /* 0x0000001c0c004986 */ /* 0x000fe4000c101504 */
[----:B------:R-:W-:Y:S02]  /*10b490*/  IMAD.WIDE R14, R16, 0x2, R24 ;  /* 0x00000002100e7825 */ /* 0x000fe400078e0218 */
[----:B------:R-:W-:Y:S04]  /*10b4a0*/  @P1 STG.E.U16 [R4.64], R7 ;  /* 0x0000000704001986 */ /* 0x000fe8000c101504 */
[----:B------:R0:W-:Y:S02]  /*10b4b0*/  @P3 STG.E.U16 [R14.64], R0 ;  /* 0x000000000e003986 */ /* 0x0001e4000c101504 */
[----:B0-----:R-:W-:-:S02]  /*10b4c0*/  PRMT R0, R6, 0x7632, R0 ;  /* 0x0000763206007816 */ /* 0x001fc40000000000 */
[----:B--2---:R-:W-:Y:S02]  /*10b4d0*/  ISETP.GE.AND P5, PT, R19, c[0x0][0x17c], PT ;  /* 0x00005f0013007a0c */ /* 0x004fe40003fa6270 */
[----:B------:R-:W2:Y:S04]  /*10b4e0*/  LDL.LU R19, [R1+0x38] ;  /* 0x0000380001137983 */ /* 0x000ea80000300800 */
[----:B------:R-:W2:Y:S01]  /*10b4f0*/  LDL.LU R6, [R1+0x426c] ;  /* 0x00426c0001067983 */ /* 0x000ea20000300800 */
[----:B---3--:R-:W-:-:S03]  /*10b500*/  ISETP.GE.AND P1, PT, R21, c[0x0][0x17c], PT ;  /* 0x00005f0015007a0c */ /* 0x008fc60003f26270 */
[----:B------:R-:W3:Y:S01]  /*10b510*/  LDL.LU R21, [R1+0x414c] ;  /* 0x00414c0001157983 */ /* 0x000ee20000300800 */
[----:B------:R-:W-:Y:S02]  /*10b520*/  ISETP.LT.AND P6, PT, R29, c[0x0][0x178], !P0 ;  /* 0x00005e001d007a0c */ /* 0x000fe400047c1270 */
[----:B------:R-:W-:Y:S01]  /*10b530*/  ISETP.LT.AND P4, PT, R22, c[0x0][0x178], !P0 ;  /* 0x00005e0016007a0c */ /* 0x000fe20004781270 */
[C---:B------:R-:W-:Y:S01]  /*10b540*/  IMAD.WIDE R12, R16.reuse, 0x2, R10 ;  /* 0x00000002100c7825 */ /* 0x040fe200078e020a */
[----:B------:R-:W-:Y:S02]  /*10b550*/  ISETP.LT.AND P0, PT, R23, c[0x0][0x178], !P0 ;  /* 0x00005e0017007a0c */ /* 0x000fe40004701270 */
[----:B------:R-:W-:Y:S01]  /*10b560*/  ISETP.LT.AND P3, PT, R27, c[0x0][0x178], !P2 ;  /* 0x00005e001b007a0c */ /* 0x000fe20005761270 */
[----:B------:R-:W-:Y:S01]  /*10b570*/  IMAD.WIDE R4, R16, 0x2, R8 ;  /* 0x0000000210047825 */ /* 0x000fe200078e0208 */
[----:B------:R-:W-:Y:S02]  /*10b580*/  PRMT R14, R28, 0x7632, R14 ;  /* 0x000076321c0e7816 */ /* 0x000fe4000000000e */
[----:B------:R-:W-:Y:S01]  /*10b590*/  PRMT R17, R7, 0x7632, R17 ;  /* 0x0000763207117816 */ /* 0x000fe20000000011 */
[----:B------:R-:W3:Y:S04]  /*10b5a0*/  LDL.LU R28, [R1+0x3a8] ;  /* 0x0003a800011c7983 */ /* 0x000ee80000300800 */
[----:B------:R0:W-:Y:S01]  /*10b5b0*/  @P6 STG.E.U16 [R12.64], R0 ;  /* 0x000000000c006986 */ /* 0x0001e2000c101504 */
[----:B------:R-:W-:-:S03]  /*10b5c0*/  ISETP.LT.AND P6, PT, R29, c[0x0][0x178], !P2 ;  /* 0x00005e001d007a0c */ /* 0x000fc600057c1270 */
[----:B------:R1:W-:Y:S01]  /*10b5d0*/  @P4 STG.E.U16 [R4.64], R14 ;  /* 0x0000000e04004986 */ /* 0x0003e2000c101504 */
[----:B------:R-:W-:-:S03]  /*10b5e0*/  ISETP.LT.AND P4, PT, R22, c[0x0][0x178], !P2 ;  /* 0x00005e0016007a0c */ /* 0x000fc60005781270 */
[----:B------:R-:W3:Y:S01]  /*10b5f0*/  LDL.LU R7, [R1+0xd8] ;  /* 0x0000d80001077983 */ /* 0x000ee20000300800 */
[C---:B0-----:R-:W-:Y:S02]  /*10b600*/  IADD3 R0, R16.reuse, c[0x0][0x198], RZ ;  /* 0x0000660010007a10 */ /* 0x041fe40007ffe0ff */
[----:B------:R-:W-:Y:S01]  /*10b610*/  ISETP.LT.AND P2, PT, R23, c[0x0][0x178], !P2 ;  /* 0x00005e0017007a0c */ /* 0x000fe20005741270 */
[----:B-1----:R-:W-:-:S04]  /*10b620*/  IMAD.WIDE R4, R16, 0x2, R2 ;  /* 0x0000000210047825 */ /* 0x002fc800078e0202 */
[C---:B------:R-:W-:Y:S01]  /*10b630*/  IMAD.WIDE R12, R0.reuse, 0x2, R24 ;  /* 0x00000002000c7825 */ /* 0x040fe200078e0218 */
[----:B------:R0:W-:Y:S03]  /*10b640*/  @P0 STG.E.U16 [R4.64], R17 ;  /* 0x0000001104000986 */ /* 0x0001e6000c101504 */
[----:B------:R-:W-:Y:S01]  /*10b650*/  IMAD.WIDE R14, R0, 0x2, R10 ;  /* 0x00000002000e7825 */ /* 0x000fe200078e020a */
[----:B------:R1:W-:Y:S01]  /*10b660*/  @P3 STG.E.U16 [R12.64], R20 ;  /* 0x000000140c003986 */ /* 0x0003e2000c101504 */
[----:B------:R-:W-:-:S03]  /*10b670*/  ISETP.LT.AND P3, PT, R27, c[0x0][0x178], !P5 ;  /* 0x00005e001b007a0c */ /* 0x000fc60006f61270 */
[----:B----4-:R4:W-:Y:S01]  /*10b680*/  @P6 STG.E.U16 [R14.64], R26 ;  /* 0x0000001a0e006986 */ /* 0x0109e2000c101504 */
[----:B------:R-:W-:Y:S02]  /*10b690*/  ISETP.LT.AND P6, PT, R29, c[0x0][0x178], !P5 ;  /* 0x00005e001d007a0c */ /* 0x000fe40006fc1270 */
[C---:B------:R-:W-:Y:S01]  /*10b6a0*/  IADD3 R16, R0.reuse, c[0x0][0x198], RZ ;  /* 0x0000660000107a10 */ /* 0x040fe20007ffe0ff */
[C---:B0-----:R-:W-:Y:S01]  /*10b6b0*/  IMAD.WIDE R4, R0.reuse, 0x2, R8 ;  /* 0x0000000200047825 */ /* 0x041fe200078e0208 */
[----:B------:R-:W3:Y:S03]  /*10b6c0*/  LDL.LU R17, [R1+0x4150] ;  /* 0x0041500001117983 */ /* 0x000ee60000300800 */
[----:B-1----:R-:W-:Y:S01]  /*10b6d0*/  IMAD.WIDE R12, R0, 0x2, R2 ;  /* 0x00000002000c7825 */ /* 0x002fe200078e0202 */
[----:B------:R-:W-:-:S03]  /*10b6e0*/  PRMT R0, R20, 0x7632, R0 ;  /* 0x0000763214007816 */ /* 0x000fc60000000000 */
[C---:B----4-:R-:W-:Y:S01]  /*10b6f0*/  IMAD.WIDE R14, R16.reuse, 0x2, R24 ;  /* 0x00000002100e7825 */ /* 0x050fe200078e0218 */
[----:B--2---:R0:W-:Y:S04]  /*10b700*/  @P4 STG.E.U16 [R4.64], R19 ;  /* 0x0000001304004986 */ /* 0x0041e8000c101504 */
[----:B------:R1:W-:Y:S04]  /*10b710*/  @P2 STG.E.U16 [R12.64], R6 ;  /* 0x000000060c002986 */ /* 0x0003e8000c101504 */
[----:B------:R-:W-:Y:S01]  /*10b720*/  @P3 STG.E.U16 [R14.64], R0 ;  /* 0x000000000e003986 */ /* 0x000fe2000c101504 */
[----:B0-----:R-:W-:Y:S01]  /*10b730*/  IMAD.WIDE R4, R16, 0x2, R10 ;  /* 0x0000000210047825 */ /* 0x001fe200078e020a */
[----:B-1----:R-:W-:-:S02]  /*10b740*/  PRMT R6, R26, 0x7632, R6 ;  /* 0x000076321a067816 */ /* 0x002fc40000000006 */
[----:B------:R-:W2:Y:S01]  /*10b750*/  LDL.LU R26, [R1+0x4154] ;  /* 0x00415400011a7983 */ /* 0x000ea20000300800 */
[----:B---3--:R-:W-:-:S03]  /*10b760*/  ISETP.GE.AND P0, PT, R21, c[0x0][0x17c], PT ;  /* 0x00005f0015007a0c */ /* 0x008fc60003f06270 */
[----:B------:R-:W3:Y:S04]  /*10b770*/  LDL.LU R20, [R1+0x88] ;  /* 0x0000880001147983 */ /* 0x000ee80000300800 */
[----:B------:R0:W-:Y:S04]  /*10b780*/  @P6 STG.E.U16 [R4.64], R6 ;  /* 0x0000000604006986 */ /* 0x0001e8000c101504 */
[----:B------:R-:W4:Y:S01]  /*10b790*/  LDL.LU R21, [R1+0x28] ;  /* 0x0000280001157983 */ /* 0x000f220000300800 */
[----:B0-----:R-:W-:-:S03]  /*10b7a0*/  PRMT R6, R19, 0x7632, R6 ;  /* 0x0000763213067816 */ /* 0x001fc60000000006 */
[----:B------:R-:W3:Y:S01]  /*10b7b0*/  LDL.LU R19, [R1+0x4268] ;  /* 0x0042680001137983 */ /* 0x000ee20000300800 */
[----:B------:R-:W-:Y:S02]  /*10b7c0*/  ISETP.LT.AND P3, PT, R22, c[0x0][0x178], !P5 ;  /* 0x00005e0016007a0c */ /* 0x000fe40006f61270 */
[----:B------:R-:W-:Y:S02]  /*10b7d0*/  ISETP.LT.AND P5, PT, R23, c[0x0][0x178], !P5 ;  /* 0x00005e0017007a0c */ /* 0x000fe40006fa1270 */
[----:B------:R-:W-:Y:S02]  /*10b7e0*/  ISETP.LT.AND P4, PT, R27, c[0x0][0x178], !P1 ;  /* 0x00005e001b007a0c */ /* 0x000fe40004f81270 */
[C---:B------:R-:W-:Y:S02]  /*10b7f0*/  IADD3 R0, R16.reuse, c[0x0][0x198], RZ ;  /* 0x0000660010007a10 */ /* 0x040fe40007ffe0ff */
[----:B------:R-:W-:Y:S01]  /*10b800*/  ISETP.LT.AND P6, PT, R29, c[0x0][0x178], !P1 ;  /* 0x00005e001d007a0c */ /* 0x000fe20004fc1270 */
[----:B------:R-:W-:Y:S01]  /*10b810*/  IMAD.WIDE R4, R16, 0x2, R8 ;  /* 0x0000000210047825 */ /* 0x000fe200078e0208 */
[----:B------:R-:W-:-:S03]  /*10b820*/  PRMT R18, R6, 0x7632, R18 ;  /* 0x0000763206127816 */ /* 0x000fc60000000012 */
[----:B------:R-:W-:Y:S01]  /*10b830*/  IMAD.WIDE R12, R16, 0x2, R2 ;  /* 0x00000002100c7825 */ /* 0x000fe200078e0202 */
[----:B------:R0:W-:Y:S03]  /*10b840*/  @P3 STG.E.U16 [R4.64], R6 ;  /* 0x0000000604003986 */ /* 0x0001e6000c101504 */
[C---:B------:R-:W-:Y:S01]  /*10b850*/  IMAD.WIDE R14, R0.reuse, 0x2, R24 ;  /* 0x00000002000e7825 */ /* 0x040fe200078e0218 */
[----:B------:R-:W-:Y:S01]  /*10b860*/  ISETP.GE.AND P2, PT, R17, c[0x0][0x17c], PT ;  /* 0x00005f0011007a0c */ /* 0x000fe20003f46270 */
[----:B------:R1:W-:Y:S02]  /*10b870*/  @P5 STG.E.U16 [R12.64], R18 ;  /* 0x000000120c005986 */ /* 0x0003e4000c101504 */
[----:B------:R-:W-:Y:S01]  /*10b880*/  IMAD.WIDE R16, R0, 0x2, R10 ;  /* 0x0000000200107825 */ /* 0x000fe200078e020a */
[----:B------:R-:W-:Y:S01]  /*10b890*/  ISETP.LT.AND P3, PT, R23, c[0x0][0x178], !P1 ;  /* 0x00005e0017007a0c */ /* 0x000fe20004f61270 */
[----:B------:R1:W-:Y:S01]  /*10b8a0*/  @P4 STG.E.U16 [R14.64], R28 ;  /* 0x0000001c0e004986 */ /* 0x0003e2000c101504 */
[----:B------:R-:W-:-:S02]  /*10b8b0*/  ISETP.LT.AND P4, PT, R22, c[0x0][0x178], !P1 ;  /* 0x00005e0016007a0c */ /* 0x000fc40004f81270 */
[C---:B0-----:R-:W-:Y:S01]  /*10b8c0*/  IADD3 R6, R0.reuse, c[0x0][0x198], RZ ;  /* 0x0000660000067a10 */ /* 0x041fe20007ffe0ff */
[----:B------:R0:W-:Y:S01]  /*10b8d0*/  @P6 STG.E.U16 [R16.64], R7 ;  /* 0x0000000710006986 */ /* 0x0001e2000c101504 */
[----:B------:R-:W-:Y:S01]  /*10b8e0*/  IMAD.WIDE R4, R0, 0x2, R8 ;  /* 0x0000000200047825 */ /* 0x000fe200078e0208 */
[----:B-1----:R-:W-:-:S03]  /*10b8f0*/  PRMT R18, R28, 0x7632, R18 ;  /* 0x000076321c127816 */ /* 0x002fc60000000012 */
[----:B------:R-:W-:Y:S01]  /*10b900*/  IMAD.WIDE R12, R0, 0x2, R2 ;  /* 0x00000002000c7825 */ /* 0x000fe200078e0202 */
[----:B------:R-:W-:Y:S02]  /*10b910*/  ISETP.LT.AND P6, PT, R27, c[0x0][0x178], !P0 ;  /* 0x00005e001b007a0c */ /* 0x000fe400047c1270 */
[----:B------:R-:W-:Y:S01]  /*10b920*/  ISETP.LT.AND P5, PT, R29, c[0x0][0x178], !P0 ;  /* 0x00005e001d007a0c */ /* 0x000fe200047a1270 */
[----:B------:R-:W-:-:S04]  /*10b930*/  IMAD.WIDE R14, R6, 0x2, R24 ;  /* 0x00000002060e7825 */ /* 0x000fc800078e0218 */
[----:B0-----:R-:W-:Y:S01]  /*10b940*/  IMAD.WIDE R16, R6, 0x2, R10 ;  /* 0x0000000206107825 */ /* 0x001fe200078e020a */
[----:B--2---:R-:W-:Y:S02]  /*10b950*/  ISETP.GE.AND P1, PT, R26, c[0x0][0x17c], PT ;  /* 0x00005f001a007a0c */ /* 0x004fe40003f26270 */
[----:B------:R-:W2:Y:S04]  /*10b960*/  LDL.LU R26, [R1+0xac] ;  /* 0x0000ac00011a7983 */ /* 0x000ea80000300800 */
[----:B------:R-:W2:Y:S01]  /*10b970*/  LDL.LU R28, [R1+0x6c] ;  /* 0x00006c00011c7983 */ /* 0x000ea20000300800 */
[----:B---3--:R-:W-:-:S03]  /*10b980*/  PRMT R19, R7, 0x7632, R19 ;  /* 0x0000763207137816 */ /* 0x008fc60000000013 */
[----:B------:R-:W3:Y:S04]  /*10b990*/  LDL.LU R7, [R1+0x4c] ;  /* 0x00004c0001077983 */ /* 0x000ee80000300800 */
[----:B------:R-:W3:Y:S04]  /*10b9a0*/  LDL.LU R0, [R1+0x4158] ;  /* 0x0041580001007983 */ /* 0x000ee80000300800 */
[----:B------:R-:W-:Y:S04]  /*10b9b0*/  @P4 STG.E.U16 [R4.64], R20 ;  /* 0x0000001404004986 */ /* 0x000fe8000c101504 */
[----:B----4-:R-:W-:Y:S04]  /*10b9c0*/  @P3 STG.E.U16 [R12.64], R21 ;  /* 0x000000150c003986 */ /* 0x010fe8000c101504 */
[----:B------:R0:W-:Y:S04]  /*10b9d0*/  @P6 STG.E.U16 [R14.64], R18 ;  /* 0x000000120e006986 */ /* 0x0001e8000c101504 */
[----:B------:R1:W-:Y:S01]  /*10b9e0*/  @P5 STG.E.U16 [R16.64], R19 ;  /* 0x0000001310005986 */ /* 0x0003e2000c101504 */
[----:B0-----:R-:W-:-:S03]  /*10b9f0*/  PRMT R14, R20, 0x7632, R14 ;  /* 0x00007632140e7816 */ /* 0x001fc6000000000e */
[----:B-1----:R-:W4:Y:S04]  /*10ba00*/  LDL.LU R19, [R1+0x415c] ;  /* 0x00415c0001137983 */ /* 0x002f280000300800 */
[----:B------:R-:W4:Y:S01]  /*10ba10*/  LDL.LU R20, [R1+0x1c] ;  /* 0x00001c0001147983 */ /* 0x000f220000300800 */
[----:B------:R-:W-:Y:S02]  /*10ba20*/  ISETP.LT.AND P4, PT, R22, c[0x0][0x178], !P0 ;  /* 0x00005e0016007a0c */ /* 0x000fe40004781270 */
[----:B------:R-:W-:Y:S02]  /*10ba30*/  ISETP.LT.AND P3, PT, R23, c[0x0][0x178], !P0 ;  /* 0x00005e0017007a0c */ /* 0x000fe40004761270 */
[----:B------:R-:W-:Y:S01]  /*10ba40*/  ISETP.LT.AND P5, PT, R27, c[0x0][0x178], !P2 ;  /* 0x00005e001b007a0c */ /* 0x000fe200057a1270 */
[----:B------:R-:W-:Y:S01]  /*10ba50*/  IMAD.WIDE R4, R6, 0x2, R8 ;  /* 0x0000000206047825 */ /* 0x000fe200078e0208 */
[----:B------:R-:W-:-:S02]  /*10ba60*/  ISETP.LT.AND P6, PT, R29, c[0x0][0x178], !P2 ;  /* 0x00005e001d007a0c */ /* 0x000fc400057c1270 */
[----:B------:R-:W-:Y:S01]  /*10ba70*/  PRMT R16, R21, 0x7632, R16 ;  /* 0x0000763215107816 */ /* 0x000fe20000000010 */
[----:B------:R-:W-:Y:S01]  /*10ba80*/  IMAD.WIDE R12, R6, 0x2, R2 ;  /* 0x00000002060c7825 */ /* 0x000fe200078e0202 */
[----:B------:R-:W4:Y:S04]  /*10ba90*/  LDL.LU R21, [R1+0x4264] ;  /* 0x0042640001157983 */ /* 0x000f280000300800 */
[----:B------:R0:W-:Y:S01]  /*10baa0*/  @P4 STG.E.U16 [R4.64], R14 ;  /* 0x0000000e04004986 */ /* 0x0001e2000c101504 */
[----:B------:R-:W-:-:S03]  /*10bab0*/  ISETP.LT.AND P4, PT, R22, c[0x0][0x178], !P2 ;  /* 0x00005e0016007a0c */ /* 0x000fc60005781270 */
[----:B------:R1:W-:Y:S01]  /*10bac0*/  @P3 STG.E.U16 [R12.64], R16 ;  /* 0x000000100c003986 */ /* 0x0003e2000c101504 */
[----:B------:R-:W-:Y:S02]  /*10bad0*/  ISETP.LT.AND P2, PT, R23, c[0x0][0x178], !P2 ;  /* 0x00005e0017007a0c */ /* 0x000fe40005741270 */
[----:B--2---:R-:W-:Y:S02]  /*10bae0*/  PRMT R17, R28, 0x7632, R17 ;  /* 0x000076321c117816 */ /* 0x004fe40000000011 */
[----:B---3--:R-:W-:Y:S02]  /*10baf0*/  ISETP.GE.AND P0, PT, R0, c[0x0][0x17c], PT ;  /* 0x00005f0000007a0c */ /* 0x008fe40003f06270 */
[----:B------:R-:W-:-:S05]  /*10bb00*/  IADD3 R0, R6, c[0x0][0x198], RZ ;  /* 0x0000660006007a10 */ /* 0x000fca0007ffe0ff */
[----:B0-----:R-:W-:-:S04]  /*10bb10*/  IMAD.WIDE R4, R0, 0x2, R24 ;  /* 0x0000000200047825 */ /* 0x001fc800078e0218 */
[----:B------:R-:W-:Y:S01]  /*10bb20*/  IMAD.WIDE R14, R0, 0x2, R10 ;  /* 0x00000002000e7825 */ /* 0x000fe200078e020a */
[----:B------:R0:W-:Y:S01]  /*10bb30*/  @P5 STG.E.U16 [R4.64], R26 ;  /* 0x0000001a04005986 */ /* 0x0001e2000c101504 */
[----:B------:R-:W-:-:S03]  /*10bb40*/  ISETP.LT.AND P5, PT, R29, c[0x0][0x178], !P1 ;  /* 0x00005e001d007a0c */ /* 0x000fc60004fa1270 */
[----:B------:R2:W-:Y:S01]  /*10bb50*/  @P6 STG.E.U16 [R14.64], R28 ;  /* 0x0000001c0e006986 */ /* 0x0005e2000c101504 */
[----:B------:R-:W-:Y:S02]  /*10bb60*/  ISETP.LT.AND P6, PT, R27, c[0x0][0x178], !P1 ;  /* 0x00005e001b007a0c */ /* 0x000fe40004fc1270 */
[C---:B-1----:R-:W-:Y:S01]  /*10bb70*/  IADD3 R16, R0.reuse, c[0x0][0x198], RZ ;  /* 0x0000660000107a10 */ /* 0x042fe20007ffe0ff */
[----:B0-----:R-:W-:Y:S01]  /*10bb80*/  IMAD.WIDE R4, R0, 0x2, R8 ;  /* 0x0000000200047825 */ /* 0x001fe200078e0208 */
[----:B------:R-:W-:-:S04]  /*10bb90*/  PRMT R6, R26, 0x7632, R6 ;  /* 0x000076321a067816 */ /* 0x000fc80000000006 */
[----:B------:R0:W-:Y:S01]  /*10bba0*/  @P4 STG.E.U16 [R4.64], R7 ;  /* 0x0000000704004986 */ /* 0x0001e2000c101504 */
[C---:B------:R-:W-:Y:S01]  /*10bbb0*/  IMAD.WIDE R12, R16.reuse, 0x2, R24 ;  /* 0x00000002100c7825 */ /* 0x040fe200078e0218 */
[----:B----4-:R-:W-:Y:S02]  /*10bbc0*/  ISETP.GE.AND P3, PT, R19, c[0x0][0x17c], PT ;  /* 0x00005f0013007a0c */ /* 0x010fe40003f66270 */
[----:B------:R-:W3:Y:S01]  /*10bbd0*/  LDL.LU R19, [R1+0x7c] ;  /* 0x00007c0001137983 */ /* 0x000ee20000300800 */
[----:B--2---:R-:W-:Y:S01]  /*10bbe0*/  IMAD.WIDE R14, R16, 0x2, R10 ;  /* 0x00000002100e7825 */ /* 0x004fe200078e020a */
[----:B------:R-:W-:Y:S02]  /*10bbf0*/  PRMT R18, R20, 0x7632, R18 ;  /* 0x0000763214127816 */ /* 0x000fe40000000012 */
[----:B------:R-:W2:Y:S01]  /*10bc00*/  LDL.LU R28, [R1+0x4160] ;  /* 0x00416000011c7983 */ /* 0x000ea20000300800 */
[----:B0-----:R-:W-:-:S03]  /*10bc10*/  IMAD.WIDE R4, R0, 0x2, R2 ;  /* 0x0000000200047825 */ /* 0x001fc600078e0202 */
[----:B------:R-:W4:Y:S01]  /*10bc20*/  LDL.LU R26, [R1+0x5c] ;  /* 0x00005c00011a7983 */ /* 0x000f220000300800 */
[----:B------:R-:W-:-:S03]  /*10bc30*/  PRMT R0, R7, 0x7632, R0 ;  /* 0x0000763207007816 */ /* 0x000fc60000000000 */
[----:B------:R0:W-:Y:S04]  /*10bc40*/  @P2 STG.E.U16 [R4.64], R20 ;  /* 0x0000001404002986 */ /* 0x0001e8000c101504 */
[----:B------:R-:W4:Y:S04]  /*10bc50*/  LDL.LU R7, [R1+0xc] ;  /* 0x00000c0001077983 */ /* 0x000f280000300800 */
[----:B------:R-:W-:Y:S04]  /*10bc60*/  @P6 STG.E.U16 [R12.64], R6 ;  /* 0x000000060c006986 */ /* 0x000fe8000c101504 */
[----:B0-----:R-:W4:Y:S04]  /*10bc70*/  LDL.LU R20, [R1+0x4260] ;  /* 0x0042600001147983 */ /* 0x001f280000300800 */
[----:B------:R0:W-:Y:S04]  /*10bc80*/  @P5 STG.E.U16 [R14.64], R17 ;  /* 0x000000110e005986 */ /* 0x0001e8000c101504 */
[----:B0-----:R-:W4:Y:S04]  /*10bc90*/  LDL.LU R17, [R1+0x4164] ;  /* 0x0041640001117983 */ /* 0x001f280000300800 */
[----:B------:R-:W4:Y:S01]  /*10bca0*/  LDL.LU R15, [R1+0xbc] ;  /* 0x0000bc00010f7983 */ /* 0x000f220000300800 */
[----:B------:R-:W-:-:S02]  /*10bcb0*/  ISETP.LT.AND P4, PT, R22, c[0x0][0x178], !P1 ;  /* 0x00005e0016007a0c */ /* 0x000fc40004f81270 */
[----:B------:R-:W-:Y:S01]  /*10bcc0*/  ISETP.LT.AND P1, PT, R23, c[0x0][0x178], !P1 ;  /* 0x00005e0017007a0c */ /* 0x000fe20004f21270 */
[C---:B------:R-:W-:Y:S01]  /*10bcd0*/  IMAD.WIDE R4, R16.reuse, 0x2, R8 ;  /* 0x0000000210047825 */ /* 0x040fe200078e0208 */
[----:B------:R-:W-:Y:S02]  /*10bce0*/  ISETP.LT.AND P6, PT, R27, c[0x0][0x178], !P0 ;  /* 0x00005e001b007a0c */ /* 0x000fe400047c1270 */
[----:B------:R-:W-:Y:S01]  /*10bcf0*/  ISETP.LT.AND P5, PT, R29, c[0x0][0x178], !P0 ;  /* 0x00005e001d007a0c */ /* 0x000fe200047a1270 */
[C---:B------:R-:W-:Y:S01]  /*10bd00*/  IMAD.WIDE R12, R16.reuse, 0x2, R2 ;  /* 0x00000002100c7825 */ /* 0x040fe200078e0202 */
[----:B------:R-:W-:-:S05]  /*10bd10*/  IADD3 R6, R16, c[0x0][0x198], RZ ;  /* 0x0000660010067a10 */ /* 0x000fca0007ffe0ff */
[----:B------:R0:W-:Y:S04]  /*10bd20*/  @P4 STG.E.U16 [R4.64], R0 ;  /* 0x0000000004004986 */ /* 0x0001e8000c101504 */
[----:B------:R1:W-:Y:S01]  /*10bd30*/  @P1 STG.E.U16 [R12.64], R18 ;  /* 0x000000120c001986 */ /* 0x0003e2000c101504 */
[----:B------:R-:W-:Y:S01]  /*10bd40*/  ISETP.LT.AND P1, PT, R22, c[0x0][0x178], !P0 ;  /* 0x00005e0016007a0c */ /* 0x000fe20004721270 */
[----:B0-----:R-:W-:-:S04]  /*10bd50*/  IMAD.WIDE R4, R6, 0x2, R24 ;  /* 0x0000000206047825 */ /* 0x001fc800078e0218 */
[----:B-1----:R-:W-:Y:S01]  /*10bd60*/  IMAD.WIDE R12, R6, 0x2, R10 ;  /* 0x00000002060c7825 */ /* 0x002fe200078e020a */
[----:B------:R-:W-:Y:S02]  /*10bd70*/  ISETP.LT.AND P4, PT, R23, c[0x0][0x178], !P0 ;  /* 0x00005e0017007a0c */ /* 0x000fe40004781270 */
[----:B---3--:R-:W-:Y:S02]  /*10bd80*/  PRMT R14, R19, 0x7632, R14 ;  /* 0x00007632130e7816 */ /* 0x008fe4000000000e */
[----:B--2---:R-:W-:Y:S02]  /*10bd90*/  ISETP.GE.AND P2, PT, R28, c[0x0][0x17c], PT ;  /* 0x00005f001c007a0c */ /* 0x004fe40003f46270 */
[----:B------:R-:W2:Y:S01]  /*10bda0*/  LDL.LU R28, [R1+0x425c] ;  /* 0x00425c00011c7983 */ /* 0x000ea20000300800 */
[----:B----4-:R-:W-:-:S03]  /*10bdb0*/  PRMT R16, R7, 0x7632, R16 ;  /* 0x0000763207107816 */ /* 0x010fc60000000010 */
[----:B------:R0:W-:Y:S01]  /*10bdc0*/  @P6 STG.E.U16 [R4.64], R15 ;  /* 0x0000000f04006986 */ /* 0x0001e2000c101504 */
[----:B------:R-:W-:-:S03]  /*10bdd0*/  PRMT R0, R15, 0x7632, R0 ;  /* 0x000076320f007816 */ /* 0x000fc60000000000 */
[----:B------:R1:W-:Y:S01]  /*10bde0*/  @P5 STG.E.U16 [R12.64], R19 ;  /* 0x000000130c005986 */ /* 0x0003e2000c101504 */
[----:B------:R-:W-:Y:S02]  /*10bdf0*/  ISETP.LT.AND P5, PT, R27, c[0x0][0x178], !P3 ;  /* 0x00005e001b007a0c */ /* 0x000fe40005fa1270 */
[----:B------:R-:W-:Y:S01]  /*10be00*/  ISETP.LT.AND P6, PT, R29, c[0x0][0x178], !P3 ;  /* 0x00005e001d007a0c */ /* 0x000fe20005fc1270 */
[C---:B0-----:R-:W-:Y:S01]  /*10be10*/  IMAD.WIDE R4, R6.reuse, 0x2, R8 ;  /* 0x0000000206047825 */ /* 0x041fe200078e0208 */
[----:B------:R-:W-:-:S04]  /*10be20*/  IADD3 R15, R6, c[0x0][0x198], RZ ;  /* 0x00006600060f7a10 */ /* 0x000fc80007ffe0ff */
[----:B------:R0:W-:Y:S01]  /*10be30*/  @P1 STG.E.U16 [R4.64], R26 ;  /* 0x0000001a04001986 */ /* 0x0001e2000c101504 */
[----:B------:R-:W-:Y:S01]  /*10be40*/  ISETP.LT.AND P1, PT, R22, c[0x0][0x178], !P3 ;  /* 0x00005e0016007a0c */ /* 0x000fe20005f21270 */
[----:B-1----:R-:W-:Y:S01]  /*10be50*/  IMAD.WIDE R12, R6, 0x2, R2 ;  /* 0x00000002060c7825 */ /* 0x002fe200078e0202 */
[----:B------:R-:W-:Y:S02]  /*10be60*/  ISETP.GE.AND P0, PT, R17, c[0x0][0x17c], PT ;  /* 0x00005f0011007a0c */ /* 0x000fe40003f06270 */
[----:B------:R-:W-:Y:S01]  /*10be70*/  PRMT R6, R26, 0x7632, R6 ;  /* 0x000076321a067816 */ /* 0x000fe20000000006 */
[----:B------:R-:W3:Y:S01]  /*10be80*/  LDL.LU R17, [R1+0x9c] ;  /* 0x00009c0001117983 */ /* 0x000ee20000300800 */
[----:B0-----:R-:W-:-:S03]  /*10be90*/  IMAD.WIDE R4, R15, 0x2, R24 ;  /* 0x000000020f047825 */ /* 0x001fc600078e0218 */
[----:B------:R0:W-:Y:S04]  /*10bea0*/  @P4 STG.E.U16 [R12.64], R7 ;  /* 0x000000070c004986 */ /* 0x0001e8000c101504 */
[----:B------:R1:W-:Y:S04]  /*10beb0*/  @P5 STG.E.U16 [R4.64], R0 ;  /* 0x0000000004005986 */ /* 0x0003e8000c101504 */
[----:B------:R-:W4:Y:S01]  /*10bec0*/  LDL.LU R19, [R1+0x3c] ;  /* 0x00003c0001137983 */ /* 0x000f220000300800 */
[----:B0-----:R-:W-:-:S03]  /*10bed0*/  IMAD.WIDE R12, R15, 0x2, R10 ;  /* 0x000000020f0c7825 */ /* 0x001fc600078e020a */
[----:B------:R-:W2:Y:S01]  /*10bee0*/  LDL.LU R26, [R1+0x4168] ;  /* 0x00416800011a7983 */ /* 0x000ea20000300800 */
[----:B-1----:R-:W-:-:S03]  /*10bef0*/  IMAD.WIDE R4, R15, 0x2, R8 ;  /* 0x000000020f047825 */ /* 0x002fc600078e0208 */
[----:B------:R-:W3:Y:S04]  /*10bf00*/  LDL.LU R7, [R1+0x416c] ;  /* 0x00416c0001077983 */ /* 0x000ee80000300800 */
[----:B------:R-:W-:Y:S04]  /*10bf10*/  @P6 STG.E.U16 [R12.64], R14 ;  /* 0x0000000e0c006986 */ /* 0x000fe8000c101504 */
[----:B------:R0:W-:Y:S04]  /*10bf20*/  @P1 STG.E.U16 [R4.64], R6 ;  /* 0x0000000604001986 */ /* 0x0001e8000c101504 */
[----:B0-----:R-:W4:Y:S01]  /*10bf30*/  LDL.LU R6, [R1+0xcc] ;  /* 0x0000cc0001067983 */ /* 0x001f220000300800 */
[----:B------:R-:W-:-:S02]  /*10bf40*/  ISETP.LT.AND P3, PT, R23, c[0x0][0x178], !P3 ;  /* 0x00005e0017007a0c */ /* 0x000fc40005f61270 */
[----:B------:R-:W-:Y:S02]  /*10bf50*/  ISETP.LT.AND P4, PT, R27, c[0x0][0x178], !P2 ;  /* 0x00005e001b007a0c */ /* 0x000fe40005781270 */
[----:B------:R-:W-:Y:S01]  /*10bf60*/  ISETP.LT.AND P5, PT, R29, c[0x0][0x178], !P2 ;  /* 0x00005e001d007a0c */ /* 0x000fe200057a1270 */
[C---:B------:R-:W-:Y:S01]  /*10bf70*/  IMAD.WIDE R12, R15.reuse, 0x2, R2 ;  /* 0x000000020f0c7825 */ /* 0x040fe200078e0202 */
[----:B------:R-:W-:Y:S02]  /*10bf80*/  IADD3 R0, R15, c[0x0][0x198], RZ ;  /* 0x000066000f007a10 */ /* 0x000fe40007ffe0ff */
[----:B------:R-:W-:-:S03]  /*10bf90*/  ISETP.LT.AND P6, PT, R22, c[0x0][0x178], !P2 ;  /* 0x00005e0016007a0c */ /* 0x000fc600057c1270 */
[C---:B------:R-:W-:Y:S02]  /*10bfa0*/  IMAD.WIDE R14, R0.reuse, 0x2, R24 ;  /* 0x00000002000e7825 */ /* 0x040fe400078e0218 */
[----:B------:R0:W-:Y:S01]  /*10bfb0*/  @P3 STG.E.U16 [R12.64], R16 ;  /* 0x000000100c003986 */ /* 0x0001e2000c101504 */
[----:B------:R-:W-:Y:S01]  /*10bfc0*/  ISETP.LT.AND P3, PT, R23, c[0x0][0x178], !P2 ;  /* 0x00005e0017007a0c */ /* 0x000fe20005761270 */
[----:B------:R-:W-:-:S04]  /*10bfd0*/  IMAD.WIDE R4, R0, 0x2, R10 ;  /* 0x0000000200047825 */ /* 0x000fc800078e020a */
[----:B0-----:R-:W-:Y:S01]  /*10bfe0*/  IMAD.WIDE R12, R0, 0x2, R8 ;  /* 0x00000002000c7825 */ /* 0x001fe200078e0208 */
[----:B--2---:R-:W-:Y:S02]  /*10bff0*/  ISETP.GE.AND P1, PT, R26, c[0x0][0x17c], PT ;  /* 0x00005f001a007a0c */ /* 0x004fe40003f26270 */
[----:B------:R-:W2:Y:S01]  /*10c000*/  LDL.LU R26, [R1+0x3ac] ;  /* 0x0003ac00011a7983 */ /* 0x000ea20000300800 */
[----:B---3--:R-:W-:-:S03]  /*10c010*/  ISETP.GE.AND P2, PT, R7, c[0x0][0x17c], PT ;  /* 0x00005f0007007a0c */ /* 0x008fc60003f46270 */
[----:B------:R-:W3:Y:S04]  /*10c020*/  LDL.LU R7, [R1+0x4258] ;  /* 0x0042580001077983 */ /* 0x000ee80000300800 */
[----:B----4-:R0:W-:Y:S04]  /*10c030*/  @P4 STG.E.U16 [R14.64], R6 ;  /* 0x000000060e004986 */ /* 0x0101e8000c101504 */
[----:B------:R1:W-:Y:S01]  /*10c040*/  @P5 STG.E.U16 [R4.64], R17 ;  /* 0x0000001104005986 */ /* 0x0003e2000c101504 */
[----:B0-----:R-:W-:Y:S02]  /*10c050*/  PRMT R14, R6, 0x7632, R14 ;  /* 0x00007632060e7816 */ /* 0x001fe4000000000e */
[C---:B------:R-:W-:Y:S01]  /*10c060*/  IADD3 R6, R0.reuse, c[0x0][0x198], RZ ;  /* 0x0000660000067a10 */ /* 0x040fe20007ffe0ff */
[----:B-1----:R-:W-:-:S02]  /*10c070*/  IMAD.WIDE R4, R0, 0x2, R2 ;  /* 0x0000000200047825 */ /* 0x002fc400078e0202 */
[----:B------:R-:W4:Y:S01]  /*10c080*/  LDL.LU R0, [R1+0x4170] ;  /* 0x0041700001007983 */ /* 0x000f220000300800 */
[----:B------:R-:W-:-:S03]  /*10c090*/  ISETP.LT.AND P4, PT, R27, c[0x0][0x178], !P0 ;  /* 0x00005e001b007a0c */ /* 0x000fc60004781270 */
[----:B------:R0:W-:Y:S01]  /*10c0a0*/  @P6 STG.E.U16 [R12.64], R19 ;  /* 0x000000130c006986 */ /* 0x0001e2000c101504 */
[----:B------:R-:W-:Y:S02]  /*10c0b0*/  ISETP.LT.AND P6, PT, R29, c[0x0][0x178], !P0 ;  /* 0x00005e001d007a0c */ /* 0x000fe400047c1270 */
[----:B------:R-:W-:Y:S01]  /*10c0c0*/  ISETP.LT.AND P5, PT, R22, c[0x0][0x178], !P0 ;  /* 0x00005e0016007a0c */ /* 0x000fe200047a1270 */
[----:B0-----:R-:W-:Y:S01]  /*10c0d0*/  IMAD.WIDE R12, R6, 0x2, R24 ;  /* 0x00000002060c7825 */ /* 0x001fe200078e0218 */
[----:B------:R-:W-:Y:S02]  /*10c0e0*/  PRMT R15, R17, 0x7632, R15 ;  /* 0x00007632110f7816 */ /* 0x000fe4000000000f */
[----:B------:R-:W-:Y:S01]  /*10c0f0*/  PRMT R16, R19, 0x7632, R16 ;  /* 0x0000763213107816 */ /* 0x000fe20000000010 */
[----:B------:R-:W2:Y:S04]  /*10c100*/  LDL.LU R17, [R1+0x4174] ;  /* 0x0041740001117983 */ /* 0x000ea80000300800 */
[----:B------:R-:W2:Y:S04]  /*10c110*/  LDL.LU R19, [R1+0x2c] ;  /* 0x00002c0001137983 */ /* 0x000ea80000300800 */
[----:B---3--:R0:W-:Y:S01]  /*10c120*/  @P3 STG.E.U16 [R4.64], R7 ;  /* 0x0000000704003986 */ /* 0x0081e2000c101504 */
[----:B------:R-:W-:-:S03]  /*10c130*/  ISETP.LT.AND P3, PT, R23, c[0x0][0x178], !P0 ;  /* 0x00005e0017007a0c */ /* 0x000fc60004761270 */
[----:B------:R1:W-:Y:S01]  /*10c140*/  @P4 STG.E.U16 [R12.64], R14 ;  /* 0x0000000e0c004986 */ /* 0x0003e2000c101504 */
[----:B------:R-:W-:Y:S01]  /*10c150*/  ISETP.LT.AND P4, PT, R27, c[0x0][0x178], !P1 ;  /* 0x00005e001b007a0c */ /* 0x000fe20004f81270 */
[----:B0-----:R-:W-:-:S04]  /*10c160*/  IMAD.WIDE R4, R6, 0x2, R10 ;  /* 0x0000000206047825 */ /* 0x001fc800078e020a */
[----:B-1----:R-:W-:Y:S01]  /*10c170*/  IMAD.WIDE R12, R6, 0x2, R8 ;  /* 0x00000002060c7825 */ /* 0x002fe200078e0208 */
[----:B------:R-:W-:Y:S01]  /*10c180*/  PRMT R14, R7, 0x7632, R14 ;  /* 0x00007632070e7816 */ /* 0x000fe2000000000e */
[----:B------:R0:W-:Y:S04]  /*10c190*/  @P6 STG.E.U16 [R4.64], R15 ;  /* 0x0000000f04006986 */ /* 0x0001e8000c101504 */
[----:B------:R-:W-:Y:S01]  /*10c1a0*/  @P5 STG.E.U16 [R12.64], R16 ;  /* 0x000000100c005986 */ /* 0x000fe2000c101504 */
[----:B----4-:R-:W-:Y:S02]  /*10c1b0*/  ISETP.GE.AND P0, PT, R0, c[0x0][0x17c], PT ;  /* 0x00005f0000007a0c */ /* 0x010fe40003f06270 */
[C---:B------:R-:W-:Y:S01]  /*10c1c0*/  IADD3 R0, R6.reuse, c[0x0][0x198], RZ ;  /* 0x0000660006007a10 */ /* 0x040fe20007ffe0ff */
[----:B------:R-:W-:-:S04]  /*10c1d0*/  IMAD.WIDE R6, R6, 0x2, R2 ;  /* 0x0000000206067825 */ /* 0x000fc800078e0202 */
[----:B0-----:R-:W-:Y:S01]  /*10c1e0*/  IMAD.WIDE R4, R0, 0x2, R24 ;  /* 0x0000000200047825 */ /* 0x001fe200078e0218 */
[----:B------:R-:W-:Y:S04]  /*10c1f0*/  @P3 STG.E.U16 [R6.64], R14 ;  /* 0x0000000e06003986 */ /* 0x000fe8000c101504 */
[----:B--2---:R-:W-:Y:S04]  /*10c200*/  @P4 STG.E.U16 [R4.64], R26 ;  /* 0x0000001a04004986 */ /* 0x004fe8000c101504 */
[----:B------:R0:W1:Y:S01]  /*10c210*/  LDS.128 R4, [R28] ;  /* 0x000000001c047984 */ /* 0x0000620000000c00 */
[----:B------:R-:W-:-:S02]  /*10c220*/  ISETP.LT.AND P6, PT, R22, c[0x0][0x178], !P1 ;  /* 0x00005e0016007a0c */ /* 0x000fc40004fc1270 */
[----:B------:R-:W-:Y:S01]  /*10c230*/  ISETP.LT.AND P4, PT, R27, c[0x0][0x178], !P2 ;  /* 0x00005e001b007a0c */ /* 0x000fe20005781270 */
[----:B------:R-:W2:Y:S04]  /*10c240*/  LDL.LU R22, [R1+0x4254] ;  /* 0x0042540001167983 */ /* 0x000ea80000300800 */
[----:B------:R-:W3:Y:S04]  /*10c250*/  LDL.LU R27, [R1+0x360] ;  /* 0x00036000011b7983 */ /* 0x000ee80000300800 */
[----:B0-----:R-:W4:Y:S04]  /*10c260*/  LDL.LU R28, [R1+0xdc] ;  /* 0x0000dc00011c7983 */ /* 0x001f280000300800 */
[----:B-1----:R0:W-:Y:S04]  /*10c270*/  STL [R1+0x4240], R5 ;  /* 0x0042400501007387 */ /* 0x0021e80000100800 */
[----:B0-----:R-:W2:Y:S01]  /*10c280*/  LDL.LU R5, [R1+0x8c] ;  /* 0x00008c0001057983 */ /* 0x001ea20000300800 */
[----:B------:R-:W-:Y:S01]  /*10c290*/  ISETP.LT.AND P5, PT, R29, c[0x0][0x178], !P1 ;  /* 0x00005e001d007a0c */ /* 0x000fe20004fa1270 */
[----:B------:R-:W-:-:S02]  /*10c2a0*/  IMAD.WIDE R12, R0, 0x2, R10 ;  /* 0x00000002000c7825 */ /* 0x000fc400078e020a */
[----:B------:R0:W-:Y:S02]  /*10c2b0*/  STL [R1+0x4200], R6 ;  /* 0x0042000601007387 */ /* 0x0001e40000100800 */
[----:B------:R-:W-:Y:S01]  /*10c2c0*/  IMAD.WIDE R14, R0, 0x2, R8 ;  /* 0x00000002000e7825 */ /* 0x000fe200078e0208 */
[----:B------:R-:W-:Y:S01]  /*10c2d0*/  PRMT R18, R26, 0x7632, R18 ;  /* 0x000076321a127816 */ /* 0x000fe20000000012 */
[----:B0-----:R-:W3:Y:S04]  /*10c2e0*/  LDL R6, [R1+0x17dc] ;  /* 0x0017dc0001067983 */ /* 0x001ee80000100800 */
[----:B------:R0:W-:Y:S04]  /*10c2f0*/  STL [R1+0x41f4], R7 ;  /* 0x0041f40701007387 */ /* 0x0001e80000100800 */
[----:B0-----:R-:W3:Y:S04]  /*10c300*/  LDL R7, [R1+0x17e4] ;  /* 0x0017e40001077983 */ /* 0x001ee80000100800 */
[----:B------:R-:W3:Y:S04]  /*10c310*/  LDL.LU R26, [R1+0x4250] ;  /* 0x00425000011a7983 */ /* 0x000ee80000300800 */
[----:B----4-:R-:W-:Y:S04]  /*10c320*/  @P5 STG.E.U16 [R12.64], R28 ;  /* 0x0000001c0c005986 */ /* 0x010fe8000c101504 */
[----:B--2---:R0:W-:Y:S04]  /*10c330*/  @P6 STG.E.U16 [R14.64], R5 ;  /* 0x000000050e006986 */ /* 0x0041e8000c101504 */
[----:B0-----:R-:W2:Y:S01]  /*10c340*/  LDL.LU R15, [R1+0x4178] ;  /* 0x00417800010f7983 */ /* 0x001ea20000300800 */
[----:B------:R-:W-:-:S02]  /*10c350*/  ISETP.LT.AND P1, PT, R23, c[0x0][0x178], !P1 ;  /* 0x00005e0017007a0c */ /* 0x000fc40004f21270 */
[----:B------:R-:W-:Y:S01]  /*10c360*/  ISETP.GE.AND P3, PT, R17, c[0x0][0x17c], PT ;  /* 0x00005f0011007a0c */ /* 0x000fe20003f66270 */
[C---:B------:R-:W-:Y:S01]  /*10c370*/  IMAD.WIDE R16, R0.reuse, 0x2, R2 ;  /* 0x0000000200107825 */ /* 0x040fe200078e0202 */
[----:B------:R-:W-:-:S05]  /*10c380*/  IADD3 R0, R0, c[0x0][0x198], RZ ;  /* 0x0000660000007a10 */ /* 0x000fca0007ffe0ff */
[----:B------:R-:W-:Y:S01]  /*10c390*/  IMAD.WIDE R12, R0, 0x2, R24 ;  /* 0x00000002000c7825 */ /* 0x000fe200078e0218 */
[----:B------:R-:W-:Y:S02]  /*10c3a0*/  PRMT R20, R28, 0x7632, R20 ;  /* 0x000076321c147816 */ /* 0x000fe40000000014 */
[----:B------:R-:W-:Y:S01]  /*10c3b0*/  PRMT R21, R19, 0x7632, R21 ;  /* 0x0000763213157816 */ /* 0x000fe20000000015 */
[----:B------:R0:W-:Y:S01]  /*10c3c0*/  @P1 STG.E.U16 [R16.64], R19 ;  /* 0x0000001310001986 */ /* 0x0001e2000c101504 */
[----:B------:R-:W-:-:S03]  /*10c3d0*/  ISETP.LT.AND P5, PT, R29, c[0x0][0x178], !P2 ;  /* 0x00005e001d007a0c */ /* 0x000fc600057a1270 */
[----:B------:R1:W-:Y:S04]  /*10c3e0*/  @P4 STG.E.U16 [R12.64], R18 ;  /* 0x000000120c004986 */ /* 0x0003e8000c101504 */
[----:B------:R-:W4:Y:S01]  /*10c3f0*/  LDL.LU R28, [R1+0x417c] ;  /* 0x00417c00011c7983 */ /* 0x000f220000300800 */
[----:B0-----:R-:W-:Y:S02]  /*10c400*/  PRMT R17, R5, 0x7632, R17 ;  /* 0x0000763205117816 */ /* 0x001fe40000000011 */
[C---:B------:R-:W-:Y:S01]  /*10c410*/  IADD3 R16, R0.reuse, c[0x0][0x198], RZ ;  /* 0x0000660000107a10 */ /* 0x040fe20007ffe0ff */
[----:B------:R-:W4:Y:S01]  /*10c420*/  LDL.LU R5, [R1+0x2e0] ;  /* 0x0002e00001057983 */ /* 0x000f220000300800 */
[----:B-1----:R-:W-:-:S04]  /*10c430*/  IMAD.WIDE R12, R0, 0x2, R10 ;  /* 0x00000002000c7825 */ /* 0x002fc800078e020a */
[----:B------:R-:W-:Y:S01]  /*10c440*/  IMAD.WIDE R18, R0, 0x2, R2 ;  /* 0x0000000200127825 */ /* 0x000fe200078e0202 */
[----:B--2---:R-:W-:-:S03]  /*10c450*/  ISETP.GE.AND P1, PT, R15, c[0x0][0x17c], PT ;  /* 0x00005f000f007a0c */ /* 0x004fc60003f26270 */
[----:B------:R-:W-:-:S04]  /*10c460*/  IMAD.WIDE R14, R0, 0x2, R8 ;  /* 0x00000002000e7825 */ /* 0x000fc800078e0208 */
[----:B------:R-:W-:Y:S02]  /*10c470*/  IMAD.MOV.U32 R0, RZ, RZ, R29 ;  /* 0x000000ffff007224 */ /* 0x000fe400078e001d */
[----:B------:R-:W2:Y:S01]  /*10c480*/  LDL.LU R29, [R1+0x424c] ;  /* 0x00424c00011d7983 */ /* 0x000ea20000300800 */
[----:B---3--:R-:W-:Y:S02]  /*10c490*/  ISETP.LT.AND P6, PT, R7, c[0x0][0x178], !P2 ;  /* 0x00005e0007007a0c */ /* 0x008fe400057c1270 */
[----:B------:R-:W-:Y:S02]  /*10c4a0*/  ISETP.LT.AND P2, PT, R23, c[0x0][0x178], !P2 ;  /* 0x00005e0017007a0c */ /* 0x000fe40005741270 */
[----:B------:R-:W-:Y:S01]  /*10c4b0*/  ISETP.LT.AND P4, PT, R6, c[0x0][0x178], !P0 ;  /* 0x00005e0006007a0c */ /* 0x000fe20004781270 */
[----:B------:R0:W-:Y:S01]  /*10c4c0*/  @P5 STG.E.U16 [R12.64], R20 ;  /* 0x000000140c005986 */ /* 0x0001e2000c101504 */
[----:B------:R-:W-:-:S07]  /*10c4d0*/  ISETP.LT.AND P5, PT, R0, c[0x0][0x178], !P0 ;  /* 0x00005e0000007a0c */ /* 0x000fce00047a1270 */
[----:B------:R-:W-:Y:S01]  /*10c4e0*/  @P6 STG.E.U16 [R14.64], R17 ;  /* 0x000000110e006986 */ /* 0x000fe2000c101504 */
[----:B0-----:R-:W-:-:S03]  /*10c4f0*/  IMAD.WIDE R12, R16, 0x2, R24 ;  /* 0x00000002100c7825 */ /* 0x001fc600078e0218 */
[----:B------:R-:W-:Y:S01]  /*10c500*/  @P2 STG.E.U16 [R18.64], R21 ;  /* 0x0000001512002986 */ /* 0x000fe2000c101504 */
[----:B------:R-:W-:Y:S02]  /*10c510*/  ISETP.LT.AND P2, PT, R7, c[0x0][0x178], !P0 ;  /* 0x00005e0007007a0c */ /* 0x000fe40004741270 */
[----:B------:R-:W-:Y:S01]  /*10c520*/  ISETP.LT.AND P6, PT, R23, c[0x0][0x178], !P0 ;  /* 0x00005e0017007a0c */ /* 0x000fe200047c1270 */
[----:B------:R-:W-:Y:S01]  /*10c530*/  @P4 STG.E.U16 [R12.64], R27 ;  /* 0x0000001b0c004986 */ /* 0x000fe2000c101504 */
[----:B----4-:R-:W-:-:S03]  /*10c540*/  ISETP.GE.AND P0, PT, R28, c[0x0][0x17c], PT ;  /* 0x00005f001c007a0c */ /* 0x010fc60003f06270 */
[----:B------:R-:W3:Y:S04]  /*10c550*/  LDL.LU R23, [R1+0x4248] ;  /* 0x0042480001177983 */ /* 0x000ee80000300800 */
[----:B------:R-:W4:Y:S01]  /*10c560*/  LDL.LU R28, [R1+0x370] ;  /* 0x00037000011c7983 */ /* 0x000f220000300800 */
[----:B------:R-:W-:-:S03]  /*10c570*/  PRMT R22, R27, 0x7632, R22 ;  /* 0x000076321b167816 */ /* 0x000fc60000000016 */
[----:B--2---:R0:W1:Y:S04]  /*10c580*/  LDS.128 R12, [R29] ;  /* 0x000000001d0c7984 */ /* 0x0040680000000c00 */
[----:B0-----:R-:W2:Y:S04]  /*10c590*/  LDL.LU R29, [R1+0x320] ;  /* 0x00032000011d7983 */ /* 0x001ea80000300800 */
[----:B-1----:R0:W-:Y:S04]  /*10c5a0*/  STL [R1+0x4244], R13 ;  /* 0x0042440d01007387 */ /* 0x0021e80000100800 */
[----:B0-----:R-:W4:Y:S04]  /*10c5b0*/  LDL R13, [R1+0x17e8] ;  /* 0x0017e800010d7983 */ /* 0x001f280000100800 */
[----:B------:R-:W-:Y:S04]  /*10c5c0*/  STL [R1+0x41fc], R14 ;  /* 0x0041fc0e01007387 */ /* 0x000fe80000100800 */
[----:B------:R0:W-:Y:S04]  /*10c5d0*/  STL [R1+0x41f8], R15 ;  /* 0x0041f80f01007387 */ /* 0x0001e80000100800 */
[----:B0-----:R-:W4:Y:S04]  /*10c5e0*/  LDL R15, [R1+0x17e0] ;  /* 0x0017e000010f7983 */ /* 0x001f280000100800 */
[----:B------:R-:W4:Y:S01]  /*10c5f0*/  LDL.LU R27, [R1+0x4180] ;  /* 0x00418000011b7983 */ /* 0x000f220000300800 */
[----:B------:R-:W-:-:S04]  /*10c600*/  IMAD.WIDE R20, R16, 0x2, R10 ;  /* 0x0000000210147825 */ /* 0x000fc800078e020a */
[----:B------:R-:W-:Y:S01]  /*10c610*/  IMAD.WIDE R18, R16, 0x2, R8 ;  /* 0x0000000210127825 */ /* 0x000fe200078e0208 */
[----:B------:R-:W-:Y:S02]  /*10c620*/  PRMT R26, R5, 0x7632, R26 ;  /* 0x00007632051a7816 */ /* 0x000fe4000000001a */
[----:B------:R-:W-:Y:S02]  /*10c630*/  ISETP.LT.AND P4, PT, R6, c[0x0][0x178], !P3 ;  /* 0x00005e0006007a0c */ /* 0x000fe40005f81270 */
[C---:B------:R-:W-:Y:S01]  /*10c640*/  IADD3 R0, R16.reuse, c[0x0][0x198], RZ ;  /* 0x0000660010007a10 */ /* 0x040fe20007ffe0ff */
[----:B------:R-:W-:Y:S01]  /*10c650*/  IMAD.WIDE R16, R16, 0x2, R2 ;  /* 0x0000000210107825 */ /* 0x000fe200078e0202 */
[----:B--2---:R-:W-:Y:S04]  /*10c660*/  @P5 STG.E.U16 [R20.64], R29 ;  /* 0x0000001d14005986 */ /* 0x004fe8000c101504 */
[----:B------:R0:W-:Y:S04]  /*10c670*/  @P2 STG.E.U16 [R18.64], R5 ;  /* 0x0000000512002986 */ /* 0x0001e8000c101504 */
[----:B0-----:R-:W2:Y:S01]  /*10c680*/  LDL.LU R5, [R1+0x4184] ;  /* 0x0041840001057983 */ /* 0x001ea20000300800 */
[----:B------:R-:W-:-:S03]  /*10c690*/  IMAD.WIDE R20, R0, 0x2, R24 ;  /* 0x0000000200147825 */ /* 0x000fc600078e0218 */
[----:B------:R0:W-:Y:S01]  /*10c6a0*/  @P6 STG.E.U16 [R16.64], R4 ;  /* 0x0000000410006986 */ /* 0x0001e2000c101504 */
[----:B------:R-:W-:-:S03]  /*10c6b0*/  ISETP.LT.AND P6, PT, R7, c[0x0][0x178], !P3 ;  /* 0x00005e0007007a0c */ /* 0x000fc60005fc1270 */
[----:B------:R1:W-:Y:S01]  /*10c6c0*/  @P4 STG.E.U16 [R20.64], R22 ;  /* 0x0000001614004986 */ /* 0x0003e2000c101504 */
[----:B---3--:R-:W-:Y:S01]  /*10c6d0*/  PRMT R23, R29, 0x7632, R23 ;  /* 0x000076321d177816 */ /* 0x008fe20000000017 */
[C---:B------:R-:W-:Y:S02]  /*10c6e0*/  IMAD.WIDE R18, R0.reuse, 0x2, R10 ;  /* 0x0000000200127825 */ /* 0x040fe400078e020a */
[----:B------:R-:W3:Y:S02]  /*10c6f0*/  LDL.LU R14, [R1+0x2f0] ;  /* 0x0002f000010e7983 */ /* 0x000ee40000300800 */
[----:B0-----:R-:W-:Y:S01]  /*10c700*/  IMAD.WIDE R16, R0, 0x2, R8 ;  /* 0x0000000200107825 */ /* 0x001fe200078e0208 */
[----:B----4-:R-:W-:-:S03]  /*10c710*/  ISETP.LT.AND P4, PT, R13, c[0x0][0x178], !P3 ;  /* 0x00005e000d007a0c */ /* 0x010fc60005f81270 */
[----:B-1----:R-:W-:Y:S01]  /*10c720*/  IMAD.WIDE R20, R0, 0x2, R2 ;  /* 0x0000000200147825 */ /* 0x002fe200078e0202 */
[----:B------:R-:W-:Y:S02]  /*10c730*/  PRMT R22, R4, 0x7632, R22 ;  /* 0x0000763204167816 */ /* 0x000fe40000000016 */
[----:B------:R-:W-:Y:S02]  /*10c740*/  ISETP.GE.AND P2, PT, R27, c[0x0][0x17c], PT ;  /* 0x00005f001b007a0c */ /* 0x000fe40003f46270 */
[----:B------:R-:W0:Y:S01]  /*10c750*/  S2R R27, SR_TID.X ;  /* 0x00000000001b7919 */ /* 0x000e220000002100 */
[----:B------:R-:W-:Y:S02]  /*10c760*/  ISETP.LT.AND P5, PT, R15, c[0x0][0x178], !P3 ;  /* 0x00005e000f007a0c */ /* 0x000fe40005fa1270 */
[----:B------:R-:W-:-:S11]  /*10c770*/  ISETP.LT.AND P3, PT, R6, c[0x0][0x178], !P1 ;  /* 0x00005e0006007a0c */ /* 0x000fd60004f61270 */
[----:B------:R-:W-:Y:S04]  /*10c780*/  @P5 STG.E.U16 [R18.64], R23 ;  /* 0x0000001712005986 */ /* 0x000fe8000c101504 */
[----:B------:R1:W-:Y:S04]  /*10c790*/  @P6 STG.E.U16 [R16.64], R26 ;  /* 0x0000001a10006986 */ /* 0x0003e8000c101504 */
[----:B------:R-:W-:Y:S01]  /*10c7a0*/  @P4 STG.E.U16 [R20.64], R22 ;  /* 0x0000001614004986 */ /* 0x000fe2000c101504 */
[----:B------:R-:W-:Y:S02]  /*10c7b0*/  ISETP.LT.AND P4, PT, R7, c[0x0][0x178], !P1 ;  /* 0x00005e0007007a0c */ /* 0x000fe40004f81270 */
[C---:B0-----:R-:W-:Y:S01]  /*10c7c0*/  LOP3.LUT R7, R27.reuse, 0x7f, RZ, 0xc0, !PT ;  /* 0x0000007f1b077812 */ /* 0x041fe200078ec0ff */
[----:B------:R-:W-:Y:S01]  /*10c7d0*/  IMAD.SHL.U32 R27, R27, 0x400, RZ ;  /* 0x000004001b1b7824 */ /* 0x000fe200078e00ff */
[----:B------:R-:W-:-:S04]  /*10c7e0*/  IADD3 R4, R0, c[0x0][0x198], RZ ;  /* 0x0000660000047a10 */ /* 0x000fc80007ffe0ff */
[----:B------:R-:W-:Y:S01]  /*10c7f0*/  LOP3.LUT R27, R27, 0x1800, RZ, 0xc0, !PT ;  /* 0x000018001b1b7812 */ /* 0x000fe200078ec0ff */
[----:B-1----:R-:W-:-:S04]  /*10c800*/  IMAD.WIDE R16, R4, 0x2, R24 ;  /* 0x0000000204107825 */ /* 0x002fc800078e0218 */
[----:B------:R-:W-:Y:S01]  /*10c810*/  IMAD R27, R7, 0x10, R27 ;  /* 0x00000010071b7824 */ /* 0x000fe200078e021b */
[----:B------:R-:W-:Y:S04]  /*10c820*/  @P3 STG.E.U16 [R16.64], R28 ;  /* 0x0000001c10003986 */ /* 0x000fe8000c101504 */
[----:B------:R-:W-:Y:S01]  /*10c830*/  LOP3.LUT R27, R27, 0x40, RZ, 0x3c, !PT ;  /* 0x000000401b1b7812 */ /* 0x000fe200078e3cff */
[----:B------:R-:W4:Y:S04]  /*10c840*/  LDL.LU R7, [R1+0x380] ;  /* 0x0003800001077983 */ /* 0x000f280000300800 */
[----:B------:R-:W0:Y:S01]  /*10c850*/  LDS.128 R16, [R27] ;  /* 0x000000001b107984 */ /* 0x000e220000000c00 */
[----:B------:R-:W-:-:S03]  /*10c860*/  ISETP.LT.AND P6, PT, R6, c[0x0][0x178], !P0 ;  /* 0x00005e0006007a0c */ /* 0x000fc600047c1270 */
[----:B------:R-:W3:Y:S04]  /*10c870*/  LDL.LU R6, [R1+0x350] ;  /* 0x0003500001067983 */ /* 0x000ee80000300800 */
[----:B0-----:R0:W-:Y:S04]  /*10c880*/  STL [R1+0x420c], R17 ;  /* 0x00420c1101007387 */ /* 0x0011e80000100800 */
[----:B0-----:R-:W3:Y:S04]  /*10c890*/  LDL.LU R17, [R1+0x330] ;  /* 0x0003300001117983 */ /* 0x001ee80000300800 */
[----:B------:R0:W-:Y:S04]  /*10c8a0*/  STL [R1+0x4208], R18 ;  /* 0x0042081201007387 */ /* 0x0001e80000100800 */
[----:B0-----:R-:W4:Y:S04]  /*10c8b0*/  LDL R18, [R1+0x17dc] ;  /* 0x0017dc0001127983 */ /* 0x001f280000100800 */
[----:B------:R0:W-:Y:S04]  /*10c8c0*/  STL [R1+0x4204], R19 ;  /* 0x0042041301007387 */ /* 0x0001e80000100800 */
[----:B0-----:R-:W4:Y:S01]  /*10c8d0*/  LDL R19, [R1+0x17e4] ;  /* 0x0017e40001137983 */ /* 0x001f220000100800 */
[----:B--2---:R-:W-:-:S03]  /*10c8e0*/  ISETP.GE.AND P3, PT, R5, c[0x0][0x17c], PT ;  /* 0x00005f0005007a0c */ /* 0x004fc60003f66270 */
[----:B------:R-:W2:Y:S01]  /*10c8f0*/  LDL.LU R5, [R1+0x4188] ;  /* 0x0041880001057983 */ /* 0x000ea20000300800 */
[----:B------:R-:W-:Y:S02]  /*10c900*/  ISETP.LT.AND P5, PT, R15, c[0x0][0x178], !P1 ;  /* 0x00005e000f007a0c */ /* 0x000fe40004fa1270 */
[----:B------:R-:W-:Y:S02]  /*10c910*/  ISETP.LT.AND P1, PT, R13, c[0x0][0x178], !P1 ;  /* 0x00005e000d007a0c */ /* 0x000fe40004f21270 */
[C---:B------:R-:W-:Y:S01]  /*10c920*/  IADD3 R0, R4.reuse, c[0x0][0x198], RZ ;  /* 0x0000660004007a10 */ /* 0x040fe20007ffe0ff */
[----:B------:R-:W-:-:S04]  /*10c930*/  IMAD.WIDE R20, R4, 0x2, R10 ;  /* 0x0000000204147825 */ /* 0x000fc800078e020a */
[----:B------:R-:W-:-:S04]  /*10c940*/  IMAD.WIDE R22, R4, 0x2, R8 ;  /* 0x0000000204167825 */ /* 0x000fc800078e0208 */
[----:B------:R-:W-:Y:S01]  /*10c950*/  IMAD.WIDE R26, R4, 0x2, R2 ;  /* 0x00000002041a7825 */ /* 0x000fe200078e0202 */
[----:B------:R-:W-:-:S03]  /*10c960*/  PRMT R4, R28, 0x7632, R4 ;  /* 0x000076321c047816 */ /* 0x000fc60000000004 */
[----:B------:R-:W-:Y:S01]  /*10c970*/  IMAD.WIDE R28, R0, 0x2, R24 ;  /* 0x00000002001c7825 */ /* 0x000fe200078e0218 */
[----:B---3--:R-:W-:Y:S04]  /*10c980*/  @P5 STG.E.U16 [R20.64], R17 ;  /* 0x0000001114005986 */ /* 0x008fe8000c101504 */
[----:B------:R-:W-:Y:S04]  /*10c990*/  @P4 STG.E.U16 [R22.64], R14 ;  /* 0x0000000e16004986 */ /* 0x000fe8000c101504 */
[----:B------:R-:W-:Y:S04]  /*10c9a0*/  @P1 STG.E.U16 [R26.64], R12 ;  /* 0x0000000c1a001986 */ /* 0x000fe8000c101504 */
[----:B------:R0:W-:Y:S01]  /*10c9b0*/  @P6 STG.E.U16 [R28.64], R4 ;  /* 0x000000041c006986 */ /* 0x0001e2000c101504 */
[----:B------:R-:W-:-:S02]  /*10c9c0*/  ISETP.LT.AND P1, PT, R15, c[0x0][0x178], !P0 ;  /* 0x00005e000f007a0c */ /* 0x000fc40004721270 */
[----:B0-----:R-:W-:Y:S02]  /*10c9d0*/  PRMT R28, R14, 0x7632, R28 ;  /* 0x000076320e1c7816 */ /* 0x001fe4000000001c */
[----:B------:R-:W0:Y:S01]  /*10c9e0*/  S2R R14, SR_TID.X ;  /* 0x00000000000e7919 */ /* 0x000e220000002100 */
[----:B------:R-:W-:Y:S01]  /*10c9f0*/  PRMT R29, R17, 0x7632, R29 ;  /* 0x00007632111d7816 */ /* 0x000fe2000000001d */
[----:B------:R-:W-:Y:S01]  /*10ca00*/  IMAD.WIDE R22, R0, 0x2, R10 ;  /* 0x0000000200167825 */ /* 0x000fe200078e020a */
[----:B----4-:R-:W-:Y:S01]  /*10ca10*/  ISETP.LT.AND P4, PT, R19, c[0x0][0x178], !P0 ;  /* 0x00005e0013007a0c */ /* 0x010fe20004781270 */
[----:B------:R-:W3:Y:S05]  /*10ca20*/  LDL.LU R17, [R1+0x310] ;  /* 0x0003100001117983 */ /* 0x000eea0000300800 */
[----:B------:R1:W-:Y:S01]  /*10ca30*/  @P1 STG.E.U16 [R22.64], R29 ;  /* 0x0000001d16001986 */ /* 0x0003e2000c101504 */
[----:B------:R-:W-:-:S02]  /*10ca40*/  ISETP.LT.AND P0, PT, R13, c[0x0][0x178], !P0 ;  /* 0x00005e000d007a0c */ /* 0x000fc40004701270 */
[----:B------:R-:W-:Y:S02]  /*10ca50*/  ISETP.LT.AND P5, PT, R18, c[0x0][0x178], !P2 ;  /* 0x00005e0012007a0c */ /* 0x000fe400057a1270 */
[----:B------:R-:W-:Y:S01]  /*10ca60*/  ISETP.LT.AND P6, PT, R15, c[0x0][0x178], !P2 ;  /* 0x00005e000f007a0c */ /* 0x000fe200057c1270 */
[----:B------:R-:W-:Y:S01]  /*10ca70*/  IMAD.WIDE R20, R0, 0x2, R8 ;  /* 0x0000000200147825 */ /* 0x000fe200078e0208 */
[----:B------:R-:W-:Y:S02]  /*10ca80*/  PRMT R4, R12, 0x7632, R4 ;  /* 0x000076320c047816 */ /* 0x000fe40000000004 */
[C---:B------:R-:W-:Y:S01]  /*10ca90*/  IADD3 R12, R0.reuse, c[0x0][0x198], RZ ;  /* 0x00006600000c7a10 */ /* 0x040fe20007ffe0ff */
[----:B------:R-:W-:Y:S01]  /*10caa0*/  IMAD.WIDE R26, R0, 0x2, R2 ;  /* 0x00000002001a7825 */ /* 0x000fe200078e0202 */
[----:B------:R4:W-:Y:S03]  /*10cab0*/  @P4 STG.E.U16 [R20.64], R28 ;  /* 0x0000001c14004986 */ /* 0x0009e6000c101504 */
[C---:B-1----:R-:W-:Y:S01]  /*10cac0*/  IMAD.WIDE R22, R12.reuse, 0x2, R24 ;  /* 0x000000020c167825 */ /* 0x042fe200078e0218 */
[----:B------:R-:W-:Y:S04]  /*10cad0*/  @P0 STG.E.U16 [R26.64], R4 ;  /* 0x000000041a000986 */ /* 0x000fe8000c101504 */
[----:B------:R-:W-:Y:S01]  /*10cae0*/  @P5 STG.E.U16 [R22.64], R7 ;  /* 0x0000000716005986 */ /* 0x000fe2000c101504 */
[----:B----4-:R-:W-:-:S05]  /*10caf0*/  IMAD.WIDE R20, R12, 0x2, R10 ;  /* 0x000000020c147825 */ /* 0x010fca00078e020a */
[----:B------:R-:W-:Y:S01]  /*10cb00*/  @P6 STG.E.U16 [R20.64], R6 ;  /* 0x0000000614006986 */ /* 0x000fe2000c101504 */
[----:B------:R-:W-:Y:S02]  /*10cb10*/  ISETP.LT.AND P0, PT, R19, c[0x0][0x178], !P2 ;  /* 0x00005e0013007a0c */ /* 0x000fe40005701270 */
[----:B------:R-:W-:Y:S02]  /*10cb20*/  ISETP.LT.AND P2, PT, R13, c[0x0][0x178], !P2 ;  /* 0x00005e000d007a0c */ /* 0x000fe40005741270 */
[----:B------:R-:W4:Y:S01]  /*10cb30*/  LDL.LU R13, [R1+0x4244] ;  /* 0x00424400010d7983 */ /* 0x000f220000300800 */
[----:B------:R-:W-:Y:S02]  /*10cb40*/  PRMT R0, R7, 0x7632, R0 ;  /* 0x0000763207007816 */ /* 0x000fe40000000000 */
[----:B--2---:R-:W-:Y:S02]  /*10cb50*/  ISETP.GE.AND P1, PT, R5, c[0x0][0x17c], PT ;  /* 0x00005f0005007a0c */ /* 0x004fe40003f26270 */
[C---:B0-----:R-:W-:Y:S01]  /*10cb60*/  LOP3.LUT R5, R14.reuse, 0x7f, RZ, 0xc0, !PT ;  /* 0x0000007f0e057812 */ /* 0x041fe200078ec0ff */
[----:B------:R-:W-:-:S05]  /*10cb70*/  IMAD.SHL.U32 R14, R14, 0x400, RZ ;  /* 0x000004000e0e7824 */ /* 0x000fca00078e00ff */
[----:B------:R-:W-:-:S05]  /*10cb80*/  LOP3.LUT R14, R14, 0x1800, RZ, 0xc0, !PT ;  /* 0x000018000e0e7812 */ /* 0x000fca00078ec0ff */
[----:B------:R-:W-:Y:S02]  /*10cb90*/  IMAD R14, R5, 0x10, R14 ;  /* 0x00000010050e7824 */ /* 0x000fe400078e020e */
[----:B------:R-:W2:Y:S03]  /*10cba0*/  LDL.LU R5, [R1+0x418c] ;  /* 0x00418c0001057983 */ /* 0x000ea60000300800 */
[----:B------:R-:W-:-:S05]  /*10cbb0*/  LOP3.LUT R14, R14, 0x60, RZ, 0x3c, !PT ;  /* 0x000000600e0e7812 */ /* 0x000fca00078e3cff */
[----:B------:R-:W0:Y:S04]  /*10cbc0*/  LDS.128 R20, [R14] ;  /* 0x000000000e147984 */ /* 0x000e280000000c00 */
[----:B0-----:R-:W-:Y:S04]  /*10cbd0*/  STL.64 [R1+0x4238], R20 ;  /* 0x0042381401007387 */ /* 0x001fe80000100a00 */
[----:B------:R-:W-:Y:S04]  /*10cbe0*/  STL [R1+0x4210], R22 ;  /* 0x0042101601007387 */ /* 0x000fe80000100800 */
[----:B------:R0:W-:Y:S04]  /*10cbf0*/  STL [R1+0x41f0], R23 ;  /* 0x0041f01701007387 */ /* 0x0001e80000100800 */
[----:B0-----:R-:W4:Y:S04]  /*10cc00*/  LDL.LU R23, [R1+0x17e8] ;  /* 0x0017e80001177983 */ /* 0x001f280000300800 */
[----:B------:R-:W4:Y:S01]  /*10cc10*/  LDL.LU R7, [R1+0x4190] ;  /* 0x0041900001077983 */ /* 0x000f220000300800 */
[----:B------:R-:W-:Y:S01]  /*10cc20*/  ISETP.LT.AND P5, PT, R18, c[0x0][0x178], !P3 ;  /* 0x00005e0012007a0c */ /* 0x000fe20005fa1270 */
[C---:B------:R-:W-:Y:S01]  /*10cc30*/  IMAD.WIDE R20, R12.reuse, 0x2, R8 ;  /* 0x000000020c147825 */ /* 0x040fe200078e0208 */
[C---:B------:R-:W-:Y:S01]  /*10cc40*/  IADD3 R4, R12.reuse, c[0x0][0x198], RZ ;  /* 0x000066000c047a10 */ /* 0x040fe20007ffe0ff */
[----:B------:R-:W4:Y:S01]  /*10cc50*/  LDL.LU R22, [R1+0x390] ;  /* 0x0003900001167983 */ /* 0x000f220000300800 */
[----:B------:R-:W-:Y:S01]  /*10cc60*/  ISETP.LT.AND P6, PT, R15, c[0x0][0x178], !P3 ;  /* 0x00005e000f007a0c */ /* 0x000fe20005fc1270 */
[----:B------:R-:W-:-:S02]  /*10cc70*/  IMAD.WIDE R26, R12, 0x2, R2 ;  /* 0x000000020c1a7825 */ /* 0x000fc400078e0202 */
[----:B------:R-:W4:Y:S02]  /*10cc80*/  LDL.LU R14, [R1+0x340] ;  /* 0x00034000010e7983 */ /* 0x000f240000300800 */
[----:B------:R-:W-:Y:S02]  /*10cc90*/  IMAD.WIDE R28, R4, 0x2, R24 ;  /* 0x00000002041c7825 */ /* 0x000fe400078e0218 */
[----:B---3--:R-:W-:Y:S01]  /*10cca0*/  @P0 STG.E.U16 [R20.64], R17 ;  /* 0x0000001114000986 */ /* 0x008fe2000c101504 */
[----:B------:R-:W-:-:S03]  /*10ccb0*/  ISETP.LT.AND P0, PT, R19, c[0x0][0x178], !P3 ;  /* 0x00005e0013007a0c */ /* 0x000fc60005f01270 */
[----:B------:R0:W-:Y:S01]  /*10ccc0*/  @P2 STG.E.U16 [R26.64], R16 ;  /* 0x000000101a002986 */ /* 0x0001e2000c101504 */
[----:B------:R-:W-:-:S03]  /*10ccd0*/  PRMT R12, R17, 0x7632, R12 ;  /* 0x00007632110c7816 */ /* 0x000fc6000000000c */
[----:B------:R1:W-:Y:S01]  /*10cce0*/  @P5 STG.E.U16 [R28.64], R0 ;  /* 0x000000001c005986 */ /* 0x0003e2000c101504 */
[----:B0-----:R-:W-:Y:S01]  /*10ccf0*/  IMAD.WIDE R26, R4, 0x2, R10 ;  /* 0x00000002041a7825 */ /* 0x001fe200078e020a */
[----:B-1----:R-:W-:-:S03]  /*10cd00*/  PRMT R0, R6, 0x7632, R0 ;  /* 0x0000763206007816 */ /* 0x002fc60000000000 */
[C---:B------:R-:W-:Y:S02]  /*10cd10*/  IMAD.WIDE R28, R4.reuse, 0x2, R8 ;  /* 0x00000002041c7825 */ /* 0x040fe400078e0208 */
[----:B------:R-:W-:Y:S02]  /*10cd20*/  @P6 STG.E.U16 [R26.64], R0 ;  /* 0x000000001a006986 */ /* 0x000fe4000c101504 */
[----:B------:R-:W-:Y:S02]  /*10cd30*/  IMAD.WIDE R20, R4, 0x2, R2 ;  /* 0x0000000204147825 */ /* 0x000fe400078e0202 */
[----:B------:R0:W-:Y:S02]  /*10cd40*/  @P0 STG.E.U16 [R28.64], R12 ;  /* 0x0000000c1c000986 */ /* 0x0001e4000c101504 */
[----:B0-----:R-:W-:Y:S02]  /*10cd50*/  PRMT R12, R16, 0x7632, R12 ;  /* 0x00007632100c7816 */ /* 0x001fe4000000000c */
[----:B--2---:R-:W-:-:S02]  /*10cd60*/  ISETP.GE.AND P4, PT, R5, c[0x0][0x17c], PT ;  /* 0x00005f0005007a0c */ /* 0x004fc40003f86270 */
[----:B------:R-:W2:Y:S04]  /*10cd70*/  LDL.LU R5, [R1+0x4240] ;  /* 0x0042400001057983 */ /* 0x000ea80000300800 */
[----:B------:R-:W3:Y:S01]  /*10cd80*/  LDL.LU R6, [R1+0x300] ;  /* 0x0003000001067983 */ /* 0x000ee20000300800 */
[----:B----4-:R-:W-:Y:S02]  /*10cd90*/  ISETP.LT.AND P3, PT, R23, c[0x0][0x178], !P3 ;  /* 0x00005e0017007a0c */ /* 0x010fe40005f61270 */
[----:B------:R-:W-:-:S11]  /*10cda0*/  ISETP.GE.AND P2, PT, R7, c[0x0][0x17c], PT ;  /* 0x00005f0007007a0c */ /* 0x000fd60003f46270 */
[----:B------:R0:W-:Y:S04]  /*10cdb0*/  @P3 STG.E.U16 [R20.64], R12 ;  /* 0x0000000c14003986 */ /* 0x0001e8000c101504 */
[----:B0-----:R-:W4:Y:S04]  /*10cdc0*/  LDL.LU.64 R20, [R1+0x4238] ;  /* 0x0042380001147983 */ /* 0x001f280000300a00 */
[----:B------:R-:W2:Y:S04]  /*10cdd0*/  LDL.LU R7, [R1+0x364] ;  /* 0x0003640001077983 */ /* 0x000ea80000300800 */
[----:B------:R-:W2:Y:S01]  /*10cde0*/  LDL.LU R17, [R1+0x324] ;  /* 0x0003240001117983 */ /* 0x000ea20000300800 */
[----:B------:R-:W-:-:S02]  /*10cdf0*/  ISETP.LT.AND P5, PT, R18, c[0x0][0x178], !P1 ;  /* 0x00005e0012007a0c */ /* 0x000fc40004fa1270 */
[----:B------:R-:W-:-:S05]  /*10ce00*/  IADD3 R0, R4, c[0x0][0x198], RZ ;  /* 0x0000660004007a10 */ /* 0x000fca0007ffe0ff */
[----:B------:R-:W-:-:S06]  /*10ce10*/  IMAD.WIDE R26, R0, 0x2, R24 ;  /* 0x00000002001a7825 */ /* 0x000fcc00078e0218 */
[----:B------:R0:W-:Y:S01]  /*10ce20*/  @P5 STG.E.U16 [R26.64], R22 ;  /* 0x000000161a005986 */ /* 0x0001e2000c101504 */
[----:B------:R-:W-:-:S03]  /*10ce30*/  ISETP.LT.AND P6, PT, R15, c[0x0][0x178], !P1 ;  /* 0x00005e000f007a0c */ /* 0x000fc60004fc1270 */
[----:B--2---:R1:W-:Y:S04]  /*10ce40*/  STL.64 [R1+0x4228], R16 ;  /* 0x0042281001007387 */ /* 0x0043e80000100a00 */
[----:B0-----:R-:W2:Y:S01]  /*10ce50*/  LDL.LU R27, [R1+0x4194] ;  /* 0x00419400011b7983 */ /* 0x001ea20000300800 */
[----:B------:R-:W-:Y:S02]  /*10ce60*/  ISETP.LT.AND P0, PT, R19, c[0x0][0x178], !P1 ;  /* 0x00005e0013007a0c */ /* 0x000fe40004f01270 */
[----:B------:R-:W-:Y:S01]  /*10ce70*/  ISETP.LT.AND P1, PT, R23, c[0x0][0x178], !P1 ;  /* 0x00005e0017007a0c */ /* 0x000fe20004f21270 */
[----:B------:R-:W-:Y:S01]  /*10ce80*/  IMAD.WIDE R28, R0, 0x2, R10 ;  /* 0x00000002001c7825 */ /* 0x000fe200078e020a */
[----:B------:R-:W-:-:S03]  /*10ce90*/  ISETP.LT.AND P5, PT, R18, c[0x0][0x178], !P4 ;  /* 0x00005e0012007a0c */ /* 0x000fc600067a1270 */
[C---:B-1----:R-:W-:Y:S01]  /*10cea0*/  IMAD.WIDE R16, R0.reuse, 0x2, R8 ;  /* 0x0000000200107825 */ /* 0x042fe200078e0208 */
[----:B------:R0:W-:Y:S01]  /*10ceb0*/  @P6 STG.E.U16 [R28.64], R14 ;  /* 0x0000000e1c006986 */ /* 0x0001e2000c101504 */
[----:B------:R-:W-:Y:S02]  /*10cec0*/  ISETP.LT.AND P6, PT, R15, c[0x0][0x178], !P4 ;  /* 0x00005e000f007a0c */ /* 0x000fe400067c1270 */
[C---:B------:R-:W-:Y:S02]  /*10ced0*/  IADD3 R4, R0.reuse, c[0x0][0x198], RZ ;  /* 0x0000660000047a10 */ /* 0x040fe40007ffe0ff */
[----:B---3--:R-:W-:Y:S01]  /*10cee0*/  @P0 STG.E.U16 [R16.64], R6 ;  /* 0x0000000610000986 */ /* 0x008fe2000c101504 */
[----:B0-----:R-:W-:Y:S01]  /*10cef0*/  IMAD.WIDE R28, R0, 0x2, R2 ;  /* 0x00000002001c7825 */ /* 0x001fe200078e0202 */
[----:B------:R-:W-:-:S04]  /*10cf00*/  PRMT R0, R22, 0x7632, R0 ;  /* 0x0000763216007816 */ /* 0x000fc80000000000 */
[----:B----4-:R0:W-:Y:S01]  /*10cf10*/  @P1 STG.E.U16 [R28.64], R20 ;  /* 0x000000141c001986 */ /* 0x0101e2000c101504 */
[----:B------:R-:W-:Y:S02]  /*10cf20*/  ISETP.LT.AND P1, PT, R19, c[0x0][0x178], !P4 ;  /* 0x00005e0013007a0c */ /* 0x000fe40006721270 */
[----:B------:R-:W-:Y:S02]  /*10cf30*/  ISETP.LT.AND P4, PT, R23, c[0x0][0x178], !P4 ;  /* 0x00005e0017007a0c */ /* 0x000fe40006781270 */
[----:B------:R-:W-:Y:S02]  /*10cf40*/  PRMT R12, R14, 0x7632, R12 ;  /* 0x000076320e0c7816 */ /* 0x000fe4000000000c */
[----:B------:R-:W3:Y:S01]  /*10cf50*/  LDL.LU R14, [R1+0x2e4] ;  /* 0x0002e400010e7983 */ /* 0x000ee20000300800 */
[----:B0-----:R-:W-:-:S03]  /*10cf60*/  IMAD.WIDE R28, R4, 0x2, R10 ;  /* 0x00000002041c7825 */ /* 0x001fc600078e020a */
[----:B------:R0:W-:Y:S01]  /*10cf70*/  STL [R1+0x4230], R23 ;  /* 0x0042301701007387 */ /* 0x0001e20000100800 */
[----:B------:R-:W-:Y:S01]  /*10cf80*/  PRMT R20, R20, 0x7632, R20 ;  /* 0x0000763214147816 */ /* 0x000fe20000000014 */
[----:B------:R-:W-:-:S04]  /*10cf90*/  IMAD.WIDE R16, R4, 0x2, R2 ;  /* 0x0000000204107825 */ /* 0x000fc800078e0202 */
[----:B0-----:R-:W-:Y:S01]  /*10cfa0*/  IMAD.WIDE R22, R4, 0x2, R8 ;  /* 0x0000000204167825 */ /* 0x001fe200078e0208 */
[----:B--2---:R-:W-:-:S03]  /*10cfb0*/  ISETP.GE.AND P3, PT, R27, c[0x0][0x17c], PT ;  /* 0x00005f001b007a0c */ /* 0x004fc60003f66270 */
[----:B------:R-:W-:-:S05]  /*10cfc0*/  IMAD.WIDE R26, R4, 0x2, R24 ;  /* 0x00000002041a7825 */ /* 0x000fca00078e0218 */
[----:B------:R-:W-:Y:S04]  /*10cfd0*/  @P5 STG.E.U16 [R26.64], R0 ;  /* 0x000000001a005986 */ /* 0x000fe8000c101504 */
[----:B------:R0:W-:Y:S02]  /*10cfe0*/  @P6 STG.E.U16 [R28.64], R12 ;  /* 0x0000000c1c006986 */ /* 0x0001e4000c101504 */
[----:B0-----:R-:W-:Y:S02]  /*10cff0*/  PRMT R12, R6, 0x7632, R12 ;  /* 0x00007632060c7816 */ /* 0x001fe4000000000c */
[----:B------:R-:W2:Y:S04]  /*10d000*/  LDL.LU R29, [R1+0x4198] ;  /* 0x00419800011d7983 */ /* 0x000ea80000300800 */
[----:B------:R-:W4:Y:S04]  /*10d010*/  LDL.LU R6, [R1+0x419c] ;  /* 0x00419c0001067983 */ /* 0x000f280000300800 */
[----:B------:R0:W-:Y:S04]  /*10d020*/  @P1 STG.E.U16 [R22.64], R12 ;  /* 0x0000000c16001986 */ /* 0x0001e8000c101504 */
[----:B------:R1:W-:Y:S04]  /*10d030*/  @P4 STG.E.U16 [R16.64], R20 ;  /* 0x0000001410004986 */ /* 0x0003e8000c101504 */
[----:B0-----:R-:W3:Y:S04]  /*10d040*/  LDL.LU R23, [R1+0x4230] ;  /* 0x0042300001177983 */ /* 0x001ee80000300800 */
[----:B-1----:R-:W3:Y:S01]  /*10d050*/  LDL.LU.64 R16, [R1+0x4228] ;  /* 0x0042280001107983 */ /* 0x002ee20000300a00 */
[----:B------:R-:W-:-:S02]  /*10d060*/  ISETP.LT.AND P5, PT, R18, c[0x0][0x178], !P2 ;  /* 0x00005e0012007a0c */ /* 0x000fc400057a1270 */
[----:B------:R-:W-:Y:S02]  /*10d070*/  ISETP.LT.AND P6, PT, R15, c[0x0][0x178], !P2 ;  /* 0x00005e000f007a0c */ /* 0x000fe400057c1270 */
[----:B------:R-:W-:Y:S02]  /*10d080*/  IADD3 R0, R4, c[0x0][0x198], RZ ;  /* 0x0000660004007a10 */ /* 0x000fe40007ffe0ff */
[----:B------:R-:W-:-:S03]  /*10d090*/  ISETP.LT.AND P4, PT, R19, c[0x0][0x178], !P2 ;  /* 0x00005e0013007a0c */ /* 0x000fc60005781270 */
[C---:B------:R-:W-:Y:S01]  /*10d0a0*/  IMAD.WIDE R26, R0.reuse, 0x2, R24 ;  /* 0x00000002001a7825 */ /* 0x040fe200078e0218 */
[----:B------:R0:W-:Y:S04]  /*10d0b0*/  STL.64 [R1+0x4218], R20 ;  /* 0x0042181401007387 */ /* 0x0001e80000100a00 */
[----:B------:R1:W-:Y:S04]  /*10d0c0*/  @P5 STG.E.U16 [R26.64], R7 ;  /* 0x000000071a005986 */ /* 0x0003e8000c101504 */
[----:B------:R2:W-:Y:S01]  /*10d0d0*/  STL.64 [R1+0x4220], R18 ;  /* 0x0042201201007387 */ /* 0x0005e20000100a00 */
[C---:B------:R-:W-:Y:S01]  /*10d0e0*/  IADD3 R4, R0.reuse, c[0x0][0x198], RZ ;  /* 0x0000660000047a10 */ /* 0x040fe20007ffe0ff */
[----:B0-----:R-:W-:-:S04]  /*10d0f0*/  IMAD.WIDE R20, R0, 0x2, R2 ;  /* 0x0000000200147825 */ /* 0x001fc800078e0202 */
[----:B-1----:R-:W-:Y:S01]  /*10d100*/  IMAD.WIDE R26, R4, 0x2, R24 ;  /* 0x00000002041a7825 */ /* 0x002fe200078e0218 */
[----:B--2---:R-:W-:-:S03]  /*10d110*/  ISETP.GE.AND P0, PT, R29, c[0x0][0x17c], PT ;  /* 0x00005f001d007a0c */ /* 0x004fc60003f06270 */
[----:B------:R-:W-:Y:S01]  /*10d120*/  IMAD.WIDE R28, R0, 0x2, R10 ;  /* 0x00000002001c7825 */ /* 0x000fe200078e020a */
[----:B----4-:R-:W-:Y:S02]  /*10d130*/  ISETP.GE.AND P1, PT, R6, c[0x0][0x17c], PT ;  /* 0x00005f0006007a0c */ /* 0x010fe40003f26270 */
[----:B------:R-:W2:Y:S04]  /*10d140*/  LDL.LU R6, [R1+0x374] ;  /* 0x0003740001067983 */ /* 0x000ea80000300800 */
[----:B------:R-:W4:Y:S04]  /*10d150*/  LDL.LU R22, [R1+0x334] ;  /* 0x0003340001167983 */ /* 0x000f280000300800 */
[----:B---3--:R-:W-:Y:S01]  /*10d160*/  @P6 STG.E.U16 [R28.64], R17 ;  /* 0x000000111c006986 */ /* 0x008fe2000c101504 */
[----:B------:R-:W-:Y:S01]  /*10d170*/  ISETP.LT.AND P6, PT, R18, c[0x0][0x178], !P3 ;  /* 0x00005e0012007a0c */ /* 0x000fe20005fc1270 */
[----:B------:R-:W-:Y:S01]  /*10d180*/  IMAD.WIDE R18, R0, 0x2, R8 ;  /* 0x0000000200127825 */ /* 0x000fe200078e0208 */
[----:B------:R-:W-:-:S02]  /*10d190*/  PRMT R16, R7, 0x7632, R16 ;  /* 0x0000763207107816 */ /* 0x000fc40000000010 */
[----:B------:R-:W3:Y:S04]  /*10d1a0*/  LDL.LU R7, [R1+0x41a0] ;  /* 0x0041a00001077983 */ /* 0x000ee80000300800 */
[----:B------:R0:W-:Y:S04]  /*10d1b0*/  @P4 STG.E.U16 [R18.64], R14 ;  /* 0x0000000e12004986 */ /* 0x0001e8000c101504 */
[----:B0-----:R-:W2:Y:S01]  /*10d1c0*/  LDL.LU.64 R18, [R1+0x4220] ;  /* 0x0042200001127983 */ /* 0x001ea20000300a00 */
[----:B------:R-:W-:Y:S02]  /*10d1d0*/  ISETP.LT.AND P2, PT, R23, c[0x0][0x178], !P2 ;  /* 0x00005e0017007a0c */ /* 0x000fe40005741270 */
[----:B------:R-:W-:-:S11]  /*10d1e0*/  PRMT R12, R17, 0x7632, R12 ;  /* 0x00007632110c7816 */ /* 0x000fd6000000000c */
[----:B------:R0:W-:Y:S04]  /*10d1f0*/  @P2 STG.E.U16 [R20.64], R5 ;  /* 0x0000000514002986 */ /* 0x0001e8000c101504 */
[----:B------:R1:W-:Y:S04]  /*10d200*/  @P6 STG.E.U16 [R26.64], R16 ;  /* 0x000000101a006986 */ /* 0x0003e8000c101504 */
[----:B0-----:R-:W3:Y:S04]  /*10d210*/  LDL.LU.64 R20, [R1+0x4218] ;  /* 0x0042180001147983 */ /* 0x001ee80000300a00 */
[----:B------:R-:W3:Y:S01]  /*10d220*/  LDL.LU R17, [R1+0x2f4] ;  /* 0x0002f40001117983 */ /* 0x000ee20000300800 */
[----:B-1----:R-:W-:-:S03]  /*10d230*/  PRMT R16, R14, 0x7632, R16 ;  /* 0x000076320e107816 */ /* 0x002fc60000000010 */
[----:B------:R-:W3:Y:S01]  /*10d240*/  LDL.LU R14, [R1+0x41a4] ;  /* 0x0041a400010e7983 */ /* 0x000ee20000300800 */
[----:B------:R-:W-:Y:S01]  /*10d250*/  ISETP.LT.AND P5, PT, R15, c[0x0][0x178], !P3 ;  /* 0x00005e000f007a0c */ /* 0x000fe20005fa1270 */
[C---:B------:R-:W-:Y:S01]  /*10d260*/  IMAD.WIDE R28, R4.reuse, 0x2, R10 ;  /* 0x00000002041c7825 */ /* 0x040fe200078e020a */
[----:B------:R-:W-:-:S03]  /*10d270*/  IADD3 R0, R4, c[0x0][0x198], RZ ;  /* 0x0000660004007a10 */ /* 0x000fc60007ffe0ff */
[----:B------:R-:W-:Y:S01]  /*10d280*/  IMAD.WIDE R26, R4, 0x2, R8 ;  /* 0x00000002041a7825 */ /* 0x000fe200078e0208 */
[----:B------:R-:W-:-:S07]  /*10d290*/  ISETP.LT.AND P6, PT, R15, c[0x0][0x178], !P0 ;  /* 0x00005e000f007a0c */ /* 0x000fce00047c1270 */
[----:B------:R0:W-:Y:S02]  /*10d2a0*/  @P5 STG.E.U16 [R28.64], R12 ;  /* 0x0000000c1c005986 */ /* 0x0001e4000c101504 */
[----:B0-----:R-:W-:Y:S01]  /*10d2b0*/  PRMT R12, R5, 0x7632, R12 ;  /* 0x00007632050c7816 */ /* 0x001fe2000000000c */
[----:B------:R-:W-:-:S04]  /*10d2c0*/  IMAD.WIDE R4, R4, 0x2, R2 ;  /* 0x0000000204047825 */ /* 0x000fc800078e0202 */
[----:B------:R-:W-:Y:S01]  /*10d2d0*/  IMAD.WIDE R28, R0, 0x2, R10 ;  /* 0x00000002001c7825 */ /* 0x000fe200078e020a */
[----:B--2---:R-:W-:Y:S02]  /*10d2e0*/  ISETP.LT.AND P4, PT, R19, c[0x0][0x178], !P3 ;  /* 0x00005e0013007a0c */ /* 0x004fe40005f81270 */
[----:B------:R-:W-:Y:S02]  /*10d2f0*/  ISETP.LT.AND P3, PT, R23, c[0x0][0x178], !P3 ;  /* 0x00005e0017007a0c */ /* 0x000fe40005f61270 */
[----:B------:R-:W-:-:S09]  /*10d300*/  ISETP.LT.AND P5, PT, R18, c[0x0][0x178], !P0 ;  /* 0x00005e0012007a0c */ /* 0x000fd200047a1270 */
[----:B------:R0:W-:Y:S01]  /*10d310*/  @P4 STG.E.U16 [R26.64], R16 ;  /* 0x000000101a004986 */ /* 0x0001e2000c101504 */
[----:B------:R-:W-:Y:S02]  /*10d320*/  ISETP.LT.AND P4, PT, R19, c[0x0][0x178], !P0 ;  /* 0x00005e0013007a0c */ /* 0x000fe40004781270 */
[----:B------:R-:W-:Y:S01]  /*10d330*/  ISETP.LT.AND P0, PT, R23, c[0x0][0x178], !P0 ;  /* 0x00005e0017007a0c */ /* 0x000fe20004701270 */
[----:B------:R1:W-:Y:S01]  /*10d340*/  @P3 STG.E.U16 [R4.64], R12 ;  /* 0x0000000c04003986 */ /* 0x0003e2000c101504 */
[----:B------:R-:W-:Y:S01]  /*10d350*/  ISETP.LT.AND P3, PT, R18, c[0x0][0x178], !P1 ;  /* 0x00005e0012007a0c */ /* 0x000fe20004f61270 */
[C---:B0-----:R-:W-:Y:S01]  /*10d360*/  IMAD.WIDE R26, R0.reuse, 0x2, R24 ;  /* 0x00000002001a7825 */ /* 0x041fe200078e0218 */
[----:B-1----:R-:W-:-:S04]  /*10d370*/  IADD3 R12, R0, c[0x0][0x198], RZ ;  /* 0x00006600000c7a10 */ /* 0x002fc80007ffe0ff */
[----:B------:R0:W-:Y:S01]  /*10d380*/  @P5 STG.E.U16 [R26.64], R6 ;  /* 0x000000061a005986 */ /* 0x0001e2000c101504 */
[----:B------:R-:W-:Y:S01]  /*10d390*/  IMAD.WIDE R4, R0, 0x2, R8 ;  /* 0x0000000200047825 */ /* 0x000fe200078e0208 */
[----:B------:R-:W-:Y:S02]  /*10d3a0*/  PRMT R16, R6, 0x7632, R16 ;  /* 0x0000763206107816 */ /* 0x000fe40000000010 */
[----:B----4-:R1:W-:Y:S01]  /*10d3b0*/  @P6 STG.E.U16 [R28.64], R22 ;  /* 0x000000161c006986 */ /* 0x0103e2000c101504 */
[----:B---3--:R-:W-:Y:S02]  /*10d3c0*/  ISETP.GE.AND P2, PT, R7, c[0x0][0x17c], PT ;  /* 0x00005f0007007a0c */ /* 0x008fe40003f46270 */
[----:B------:R-:W-:Y:S01]  /*10d3d0*/  ISETP.GE.AND P5, PT, R14, c[0x0][0x17c], PT ;  /* 0x00005f000e007a0c */ /* 0x000fe20003fa6270 */
[----:B------:R-:W2:Y:S01]  /*10d3e0*/  LDL.LU R7, [R1+0x41a8] ;  /* 0x0041a80001077983 */ /* 0x000ea20000300800 */
[----:B0-----:R-:W-:-:S03]  /*10d3f0*/  IMAD.WIDE R26, R0, 0x2, R2 ;  /* 0x00000002001a7825 */ /* 0x001fc600078e0202 */
[----:B------:R-:W-:Y:S01]  /*10d400*/  @P4 STG.E.U16 [R4.64], R17 ;  /* 0x0000001104004986 */ /* 0x000fe2000c101504 */
[----:B-1----:R-:W-:-:S03]  /*10d410*/  IMAD.WIDE R28, R12, 0x2, R24 ;  /* 0x000000020c1c7825 */ /* 0x002fc600078e0218 */
[----:B------:R-:W3:Y:S04]  /*10d420*/  LDL.LU R6, [R1+0x354] ;  /* 0x0003540001067983 */ /* 0x000ee80000300800 */
[----:B------:R-:W-:Y:S04]  /*10d430*/  @P0 STG.E.U16 [R26.64], R13 ;  /* 0x0000000d1a000986 */ /* 0x000fe8000c101504 */
[----:B------:R-:W4:Y:S04]  /*10d440*/  LDL.LU R14, [R1+0x314] ;  /* 0x00031400010e7983 */ /* 0x000f280000300800 */
[----:B------:R0:W-:Y:S01]  /*10d450*/  @P3 STG.E.U16 [R28.64], R16 ;  /* 0x000000101c003986 */ /* 0x0001e2000c101504 */
[----:B------:R-:W-:-:S03]  /*10d460*/  PRMT R0, R22, 0x7632, R0 ;  /* 0x0000763216007816 */ /* 0x000fc60000000000 */
[----:B0-----:R-:W3:Y:S01]  /*10d470*/  LDL.LU R29, [R1+0x384] ;  /* 0x00038400011d7983 */ /* 0x001ee20000300800 */
[----:B------:R-:W-:-:S03]  /*10d480*/  PRMT R13, R17, 0x7632, R13 ;  /* 0x00007632110d7816 */ /* 0x000fc6000000000d */
[----:B------:R-:W4:Y:S04]  /*10d490*/  LDL.LU R22, [R1+0x4210] ;  /* 0x0042100001167983 */ /* 0x000f280000300800 */
[----:B------:R-:W4:Y:S04]  /*10d4a0*/  LDL.LU R17, [R1+0x420c] ;  /* 0x00420c0001117983 */ /* 0x000f280000300800 */
[----:B------:R-:W4:Y:S01]  /*10d4b0*/  LDL.LU R28, [R1+0x41ac] ;  /* 0x0041ac00011c7983 */ /* 0x000f220000300800 */
[----:B------:R-:W-:Y:S02]  /*10d4c0*/  ISETP.LT.AND P6, PT, R15, c[0x0][0x178], !P1 ;  /* 0x00005e000f007a0c */ /* 0x000fe40004fc1270 */
[----:B------:R-:W-:Y:S01]  /*10d4d0*/  ISETP.LT.AND P4, PT, R19, c[0x0][0x178], !P1 ;  /* 0x00005e0013007a0c */ /* 0x000fe20004f81270 */
[----:B------:R-:W-:Y:S01]  /*10d4e0*/  IMAD.WIDE R26, R12, 0x2, R10 ;  /* 0x000000020c1a7825 */ /* 0x000fe200078e020a */
[----:B------:R-:W-:-:S02]  /*10d4f0*/  ISETP.LT.AND P1, PT, R23, c[0x0][0x178], !P1 ;  /* 0x00005e0017007a0c */ /* 0x000fc40004f21270 */
[----:B------:R-:W-:Y:S01]  /*10d500*/  ISETP.LT.AND P3, PT, R18, c[0x0][0x178], !P2 ;  /* 0x00005e0012007a0c */ /* 0x000fe20005761270 */
[----:B------:R-:W-:Y:S01]  /*10d510*/  IMAD.WIDE R4, R12, 0x2, R8 ;  /* 0x000000020c047825 */ /* 0x000fe200078e0208 */
[----:B------:R-:W-:-:S05]  /*10d520*/  PRMT R16, R13, 0x7632, R16 ;  /* 0x000076320d107816 */ /* 0x000fca0000000010 */
[----:B------:R0:W-:Y:S01]  /*10d530*/  @P6 STG.E.U16 [R26.64], R0 ;  /* 0x000000001a006986 */ /* 0x0001e2000c101504 */
[----:B------:R-:W-:-:S03]  /*10d540*/  ISETP.LT.AND P6, PT, R15, c[0x0][0x178], !P2 ;  /* 0x00005e000f007a0c */ /* 0x000fc600057c1270 */
[----:B------:R1:W-:Y:S01]  /*10d550*/  @P4 STG.E.U16 [R4.64], R13 ;  /* 0x0000000d04004986 */ /* 0x0003e2000c101504 */
[C---:B0-----:R-:W-:Y:S01]  /*10d560*/  IADD3 R0, R12.reuse, c[0x0][0x198], RZ ;  /* 0x000066000c007a10 */ /* 0x041fe20007ffe0ff */
[----:B-1----:R-:W-:-:S04]  /*10d570*/  IMAD.WIDE R12, R12, 0x2, R2 ;  /* 0x000000020c0c7825 */ /* 0x002fc800078e0202 */
[C---:B------:R-:W-:Y:S01]  /*10d580*/  IMAD.WIDE R4, R0.reuse, 0x2, R24 ;  /* 0x0000000200047825 */ /* 0x040fe200078e0218 */
[----:B------:R-:W-:Y:S01]  /*10d590*/  ISETP.LT.AND P4, PT, R19, c[0x0][0x178], !P2 ;  /* 0x00005e0013007a0c */ /* 0x000fe20005781270 */
[----:B------:R0:W-:Y:S01]  /*10d5a0*/  @P1 STG.E.U16 [R12.64], R16 ;  /* 0x000000100c001986 */ /* 0x0001e2000c101504 */
[----:B------:R-:W-:Y:S01]  /*10d5b0*/  ISETP.LT.AND P2, PT, R23, c[0x0][0x178], !P2 ;  /* 0x00005e0017007a0c */ /* 0x000fe20005741270 */
[C---:B------:R-:W-:Y:S01]  /*10d5c0*/  IMAD.WIDE R26, R0.reuse, 0x2, R10 ;  /* 0x00000002001a7825 */ /* 0x040fe200078e020a */
[----:B0-----:R-:W-:-:S03]  /*10d5d0*/  IADD3 R16, R0, c[0x0][0x198], RZ ;  /* 0x0000660000107a10 */ /* 0x001fc60007ffe0ff */
[----:B------:R-:W-:Y:S01]  /*10d5e0*/  IMAD.WIDE R12, R0, 0x2, R2 ;  /* 0x00000002000c7825 */ /* 0x000fe200078e0202 */
[----:B--2---:R-:W-:Y:S02]  /*10d5f0*/  ISETP.GE.AND P0, PT, R7, c[0x0][0x17c], PT ;  /* 0x00005f0007007a0c */ /* 0x004fe40003f06270 */
[----:B------:R-:W2:Y:S04]  /*10d600*/  LDL.LU R7, [R1+0x344] ;  /* 0x0003440001077983 */ /* 0x000ea80000300800 */
[----:B---3--:R0:W-:Y:S01]  /*10d610*/  @P3 STG.E.U16 [R4.64], R29 ;  /* 0x0000001d04003986 */ /* 0x0081e2000c101504 */
[----:B------:R-:W-:-:S03]  /*10d620*/  ISETP.LT.AND P3, PT, R18, c[0x0][0x178], !P5 ;  /* 0x00005e0012007a0c */ /* 0x000fc60006f61270 */
[----:B------:R1:W-:Y:S01]  /*10d630*/  @P6 STG.E.U16 [R26.64], R6 ;  /* 0x000000061a006986 */ /* 0x0003e2000c101504 */
[----:B------:R-:W-:Y:S01]  /*10d640*/  ISETP.LT.AND P6, PT, R15, c[0x0][0x178], !P5 ;  /* 0x00005e000f007a0c */ /* 0x000fe20006fc1270 */
[----:B0-----:R-:W-:Y:S01]  /*10d650*/  IMAD.WIDE R4, R0, 0x2, R8 ;  /* 0x0000000200047825 */ /* 0x001fe200078e0208 */
[----:B------:R-:W-:-:S03]  /*10d660*/  PRMT R0, R29, 0x7632, R0 ;  /* 0x000076321d007816 */ /* 0x000fc60000000000 */
[C---:B-1----:R-:W-:Y:S01]  /*10d670*/  IMAD.WIDE R26, R16.reuse, 0x2, R24 ;  /* 0x00000002101a7825 */ /* 0x042fe200078e0218 */
[----:B----4-:R0:W-:Y:S04]  /*10d680*/  @P4 STG.E.U16 [R4.64], R14 ;  /* 0x0000000e04004986 */ /* 0x0101e8000c101504 */
[----:B------:R1:W-:Y:S04]  /*10d690*/  @P2 STG.E.U16 [R12.64], R17 ;  /* 0x000000110c002986 */ /* 0x0003e8000c101504 */
[----:B------:R3:W-:Y:S01]  /*10d6a0*/  @P3 STG.E.U16 [R26.64], R0 ;  /* 0x000000001a003986 */ /* 0x0007e2000c101504 */
[----:B------:R-:W-:Y:S01]  /*10d6b0*/  ISETP.LT.AND P3, PT, R19, c[0x0][0x178], !P5 ;  /* 0x00005e0013007a0c */ /* 0x000fe20006f61270 */
[----:B0-----:R-:W-:Y:S01]  /*10d6c0*/  IMAD.WIDE R4, R16, 0x2, R10 ;  /* 0x0000000210047825 */ /* 0x001fe200078e020a */
[----:B-1----:R-:W-:-:S02]  /*10d6d0*/  PRMT R12, R6, 0x7632, R12 ;  /* 0x00007632060c7816 */ /* 0x002fc4000000000c */
[----:B------:R-:W-:Y:S02]  /*10d6e0*/  ISETP.GE.AND P1, PT, R28, c[0x0][0x17c], PT ;  /* 0x00005f001c007a0c */ /* 0x000fe40003f26270 */
[----:B---3--:R-:W-:Y:S01]  /*10d6f0*/  PRMT R0, R14, 0x7632, R0 ;  /* 0x000076320e007816 */ /* 0x008fe20000000000 */
[----:B------:R0:W-:Y:S01]  /*10d700*/  @P6 STG.E.U16 [R4.64], R12 ;  /* 0x0000000c04006986 */ /* 0x0001e2000c101504 */
[----:B------:R-:W-:-:S03]  /*10d710*/  ISETP.LT.AND P4, PT, R18, c[0x0][0x178], !P0 ;  /* 0x00005e0012007a0c */ /* 0x000fc60004781270 */
[----:B------:R-:W3:Y:S04]  /*10d720*/  LDL.LU R28, [R1+0x41b0] ;  /* 0x0041b000011c7983 */ /* 0x000ee80000300800 */
[----:B------:R-:W4:Y:S01]  /*10d730*/  LDL.LU R6, [R1+0x304] ;  /* 0x0003040001067983 */ /* 0x000f220000300800 */
[----:B0-----:R-:W-:-:S03]  /*10d740*/  IMAD.WIDE R4, R16, 0x2, R8 ;  /* 0x0000000210047825 */ /* 0x001fc600078e0208 */
[----:B------:R-:W2:Y:S04]  /*10d750*/  LDL.LU R18, [R1+0x4208] ;  /* 0x0042080001127983 */ /* 0x000ea80000300800 */
[----:B------:R-:W2:Y:S04]  /*10d760*/  LDL.LU R14, [R1+0x41b4] ;  /* 0x0041b400010e7983 */ /* 0x000ea80000300800 */
[----:B------:R0:W-:Y:S04]  /*10d770*/  @P3 STG.E.U16 [R4.64], R0 ;  /* 0x0000000004003986 */ /* 0x0001e8000c101504 */
[----:B0-----:R-:W2:Y:S01]  /*10d780*/  LDL.LU R5, [R1+0x394] ;  /* 0x0003940001057983 */ /* 0x001ea20000300800 */
[----:B------:R-:W-:-:S02]  /*10d790*/  ISETP.LT.AND P5, PT, R23, c[0x0][0x178], !P5 ;  /* 0x00005e0017007a0c */ /* 0x000fc40006fa1270 */
[----:B------:R-:W-:Y:S02]  /*10d7a0*/  ISETP.LT.AND P6, PT, R15, c[0x0][0x178], !P0 ;  /* 0x00005e000f007a0c */ /* 0x000fe400047c1270 */
[C---:B------:R-:W-:Y:S02]  /*10d7b0*/  IADD3 R12, R16.reuse, c[0x0][0x198], RZ ;  /* 0x00006600100c7a10 */ /* 0x040fe40007ffe0ff */
[----:B------:R-:W-:Y:S01]  /*10d7c0*/  PRMT R13, R17, 0x7632, R13 ;  /* 0x00007632110d7816 */ /* 0x000fe2000000000d */
[----:B------:R-:W-:-:S04]  /*10d7d0*/  IMAD.WIDE R16, R16, 0x2, R2 ;  /* 0x0000000210107825 */ /* 0x000fc800078e0202 */
[----:B------:R-:W-:Y:S02]  /*10d7e0*/  IMAD.WIDE R26, R12, 0x2, R24 ;  /* 0x000000020c1a7825 */ /* 0x000fe400078e0218 */
[----:B------:R-:W-:Y:S01]  /*10d7f0*/  @P5 STG.E.U16 [R16.64], R13 ;  /* 0x0000000d10005986 */ /* 0x000fe2000c101504 */
[----:B------:R-:W-:Y:S02]  /*10d800*/  ISETP.LT.AND P3, PT, R23, c[0x0][0x178], !P0 ;  /* 0x00005e0017007a0c */ /* 0x000fe40004761270 */
[----:B---3--:R-:W-:Y:S01]  /*10d810*/  ISETP.GE.AND P2, PT, R28, c[0x0][0x17c], PT ;  /* 0x00005f001c007a0c */ /* 0x008fe20003f46270 */
[----:B------:R-:W-:Y:S01]  /*10d820*/  IMAD.WIDE R28, R12, 0x2, R10 ;  /* 0x000000020c1c7825 */ /* 0x000fe200078e020a */
[----:B--2---:R-:W-:Y:S04]  /*10d830*/  @P4 STG.E.U16 [R26.64], R5 ;  /* 0x000000051a004986 */ /* 0x004fe8000c101504 */
[----:B------:R0:W-:Y:S04]  /*10d840*/  @P6 STG.E.U16 [R28.64], R7 ;  /* 0x000000071c006986 */ /* 0x0001e8000c101504 */
[----:B0-----:R-:W2:Y:S01]  /*10d850*/  LDL.LU R29, [R1+0x17dc] ;  /* 0x0017dc00011d7983 */ /* 0x001ea20000300800 */
[----:B------:R-:W-:-:S02]  /*10d860*/  ISETP.LT.AND P4, PT, R19, c[0x0][0x178], !P0 ;  /* 0x00005e0013007a0c */ /* 0x000fc40004781270 */
[----:B------:R-:W-:Y:S02]  /*10d870*/  ISETP.GE.AND P0, PT, R14, c[0x0][0x17c], PT ;  /* 0x00005f000e007a0c */ /* 0x000fe40003f06270 */
[----:B------:R-:W3:Y:S01]  /*10d880*/  LDL.LU R14, [R1+0x328] ;  /* 0x00032800010e7983 */ /* 0x000ee20000300800 */
[----:B------:R-:W-:-:S03]  /*10d890*/  PRMT R28, R7, 0x7632, R28 ;  /* 0x00007632071c7816 */ /* 0x000fc6000000001c */
[----:B------:R-:W3:Y:S01]  /*10d8a0*/  LDL.LU R7, [R1+0x41b8] ;  /* 0x0041b80001077983 */ /* 0x000ee20000300800 */
[----:B------:R-:W-:Y:S02]  /*10d8b0*/  ISETP.LT.AND P5, PT, R15, c[0x0][0x178], !P1 ;  /* 0x00005e000f007a0c */ /* 0x000fe40004fa1270 */
[C---:B------:R-:W-:Y:S02]  /*10d8c0*/  IADD3 R0, R12.reuse, c[0x0][0x198], RZ ;  /* 0x000066000c007a10 */ /* 0x040fe40007ffe0ff */
[----:B------:R-:W-:Y:S01]  /*10d8d0*/  PRMT R20, R5, 0x7632, R20 ;  /* 0x0000763205147816 */ /* 0x000fe20000000014 */
[----:B------:R-:W-:-:S04]  /*10d8e0*/  IMAD.WIDE R4, R12, 0x2, R8 ;  /* 0x000000020c047825 */ /* 0x000fc800078e0208 */
[----:B------:R-:W-:Y:S01]  /*10d8f0*/  IMAD.WIDE R12, R12, 0x2, R2 ;  /* 0x000000020c0c7825 */ /* 0x000fe200078e0202 */
[----:B----4-:R0:W-:Y:S03]  /*10d900*/  @P4 STG.E.U16 [R4.64], R6 ;  /* 0x0000000604004986 */ /* 0x0101e6000c101504 */
[C---:B------:R-:W-:Y:S01]  /*10d910*/  IMAD.WIDE R16, R0.reuse, 0x2, R24 ;  /* 0x0000000200107825 */ /* 0x040fe200078e0218 */
[----:B------:R-:W-:Y:S03]  /*10d920*/  @P3 STG.E.U16 [R12.64], R21 ;  /* 0x000000150c003986 */ /* 0x000fe6000c101504 */
[----:B------:R-:W-:Y:S01]  /*10d930*/  IMAD.WIDE R26, R0, 0x2, R10 ;  /* 0x00000002001a7825 */ /* 0x000fe200078e020a */
[----:B------:R-:W-:Y:S01]  /*10d940*/  ISETP.LT.AND P4, PT, R19, c[0x0][0x178], !P1 ;  /* 0x00005e0013007a0c */ /* 0x000fe20004f81270 */
[----:B0-----:R-:W4:Y:S04]  /*10d950*/  LDL.LU R4, [R1+0x2e8] ;  /* 0x0002e80001047983 */ /* 0x001f280000300800 */
[----:B------:R-:W3:Y:S01]  /*10d960*/  LDL.LU R19, [R1+0x4204] ;  /* 0x0042040001137983 */ /* 0x000ee20000300800 */
[----:B------:R-:W-:-:S02]  /*10d970*/  ISETP.LT.AND P3, PT, R23, c[0x0][0x178], !P1 ;  /* 0x00005e0017007a0c */ /* 0x000fc40004f61270 */
[----:B--2---:R-:W-:-:S13]  /*10d980*/  ISETP.LT.AND P6, PT, R29, c[0x0][0x178], !P1 ;  /* 0x00005e001d007a0c */ /* 0x004fda0004fc1270 */
[----:B------:R-:W-:Y:S04]  /*10d990*/  @P6 STG.E.U16 [R16.64], R20 ;  /* 0x0000001410006986 */ /* 0x000fe8000c101504 */
[----:B------:R0:W-:Y:S04]  /*10d9a0*/  @P5 STG.E.U16 [R26.64], R28 ;  /* 0x0000001c1a005986 */ /* 0x0001e8000c101504 */
[----:B0-----:R-:W2:Y:S04]  /*10d9b0*/  LDL.LU R27, [R1+0x368] ;  /* 0x00036800011b7983 */ /* 0x001ea80000300800 */
[----:B------:R-:W2:Y:S01]  /*10d9c0*/  LDL.LU R28, [R1+0x17e4] ;  /* 0x0017e400011c7983 */ /* 0x000ea20000300800 */
[----:B------:R-:W-:-:S02]  /*10d9d0*/  PRMT R20, R6, 0x7632, R20 ;  /* 0x0000763206147816 */ /* 0x000fc40000000014 */
[----:B---3--:R-:W-:Y:S01]  /*10d9e0*/  ISETP.GE.AND P1, PT, R7, c[0x0][0x17c], PT ;  /* 0x00005f0007007a0c */ /* 0x008fe20003f26270 */
[----:B------:R-:W3:Y:S04]  /*10d9f0*/  LDL.LU R6, [R1+0x4200] ;  /* 0x0042000001067983 */ /* 0x000ee80000300800 */
[----:B------:R-:W3:Y:S01]  /*10da00*/  LDL.LU R7, [R1+0x41bc] ;  /* 0x0041bc0001077983 */ /* 0x000ee20000300800 */
[----:B------:R-:W-:Y:S01]  /*10da10*/  ISETP.LT.AND P6, PT, R29, c[0x0][0x178], !P2 ;  /* 0x00005e001d007a0c */ /* 0x000fe200057c1270 */
[----:B------:R-:W-:Y:S01]  /*10da20*/  IMAD.WIDE R12, R0, 0x2, R8 ;  /* 0x00000002000c7825 */ /* 0x000fe200078e0208 */
[----:B------:R-:W-:-:S03]  /*10da30*/  ISETP.LT.AND P5, PT, R15, c[0x0][0x178], !P2 ;  /* 0x00005e000f007a0c */ /* 0x000fc600057a1270 */
[----:B----4-:R-:W-:Y:S01]  /*10da40*/  IMAD.MOV.U32 R26, RZ, RZ, R4 ;  /* 0x000000ffff1a7224 */ /* 0x010fe200078e0004 */
[C---:B------:R-:W-:Y:S01]  /*10da50*/  IADD3 R4, R0.reuse, c[0x0][0x198], RZ ;  /* 0x0000660000047a10 */ /* 0x040fe20007ffe0ff */
[----:B------:R0:W-:Y:S01]  /*10da60*/  @P4 STG.E.U16 [R12.64], R20 ;  /* 0x000000140c004986 */ /* 0x0001e2000c101504 */
[----:B------:R-:W-:Y:S01]  /*10da70*/  PRMT R5, R21, 0x7632, R5 ;  /* 0x0000763215057816 */ /* 0x000fe20000000005 */
[----:B------:R-:W-:-:S05]  /*10da80*/  IMAD.WIDE R16, R0, 0x2, R2 ;  /* 0x0000000200107825 */ /* 0x000fca00078e0202 */
[----:B------:R-:W-:Y:S01]  /*10da90*/  @P3 STG.E.U16 [R16.64], R5 ;  /* 0x0000000510003986 */ /* 0x000fe2000c101504 */
[----:B0-----:R-:W-:-:S04]  /*10daa0*/  IMAD.WIDE R12, R4, 0x2, R24 ;  /* 0x00000002040c7825 */ /* 0x001fc800078e0218 */
[----:B------:R-:W-:Y:S01]  /*10dab0*/  IMAD.WIDE R20, R4, 0x2, R10 ;  /* 0x0000000204147825 */ /* 0x000fe200078e020a */
[----:B--2---:R-:W-:Y:S01]  /*10dac0*/  ISETP.LT.AND P4, PT, R28, c[0x0][0x178], !P2 ;  /* 0x00005e001c007a0c */ /* 0x004fe20005781270 */
[----:B------:R0:W-:Y:S04]  /*10dad0*/  @P6 STG.E.U16 [R12.64], R27 ;  /* 0x0000001b0c006986 */ /* 0x0001e8000c101504 */
[----:B------:R1:W-:Y:S01]  /*10dae0*/  @P5 STG.E.U16 [R20.64], R14 ;  /* 0x0000000e14005986 */ /* 0x0003e2000c101504 */
[----:B0-----:R-:W-:-:S03]  /*10daf0*/  IMAD.WIDE R12, R4, 0x2, R8 ;  /* 0x00000002040c7825 */ /* 0x001fc600078e0208 */
[----:B-1----:R-:W2:Y:S01]  /*10db00*/  LDL.LU R21, [R1+0x378] ;  /* 0x0003780001157983 */ /* 0x002ea20000300800 */
[----:B------:R-:W-:-:S03]  /*10db10*/  PRMT R20, R27, 0x7632, R20 ;  /* 0x000076321b147816 */ /* 0x000fc60000000014 */
[----:B------:R0:W-:Y:S01]  /*10db20*/  @P4 STG.E.U16 [R12.64], R26 ;  /* 0x0000001a0c004986 */ /* 0x0001e2000c101504 */
[----:B---3--:R-:W-:-:S03]  /*10db30*/  ISETP.GE.AND P4, PT, R7, c[0x0][0x17c], PT ;  /* 0x00005f0007007a0c */ /* 0x008fc60003f86270 */
[----:B------:R-:W3:Y:S04]  /*10db40*/  LDL.LU R27, [R1+0x41c0] ;  /* 0x0041c000011b7983 */ /* 0x000ee80000300800 */
[----:B------:R-:W4:Y:S01]  /*10db50*/  LDL.LU R7, [R1+0x41c4] ;  /* 0x0041c40001077983 */ /* 0x000f220000300800 */
[----:B0-----:R-:W-:-:S03]  /*10db60*/  IMAD.MOV.U32 R13, RZ, RZ, R26 ;  /* 0x000000ffff0d7224 */ /* 0x001fc600078e001a */
[----:B------:R-:W4:Y:S01]  /*10db70*/  LDL.LU R26, [R1+0x338] ;  /* 0x00033800011a7983 */ /* 0x000f220000300800 */
[----:B------:R-:W-:Y:S02]  /*10db80*/  ISETP.LT.AND P2, PT, R23, c[0x0][0x178], !P2 ;  /* 0x00005e0017007a0c */ /* 0x000fe40005741270 */
[----:B------:R-:W-:Y:S02]  /*10db90*/  ISETP.LT.AND P3, PT, R29, c[0x0][0x178], !P0 ;  /* 0x00005e001d007a0c */ /* 0x000fe40004761270 */
[C---:B------:R-:W-:Y:S01]  /*10dba0*/  IADD3 R0, R4.reuse, c[0x0][0x198], RZ ;  /* 0x0000660004007a10 */ /* 0x040fe20007ffe0ff */
[----:B------:R-:W-:Y:S01]  /*10dbb0*/  IMAD.WIDE R4, R4, 0x2, R2 ;  /* 0x0000000204047825 */ /* 0x000fe200078e0202 */
[----:B------:R-:W-:Y:S02]  /*10dbc0*/  ISETP.LT.AND P5, PT, R15, c[0x0][0x178], !P0 ;  /* 0x00005e000f007a0c */ /* 0x000fe400047a1270 */
[----:B------:R-:W-:Y:S01]  /*10dbd0*/  ISETP.LT.AND P6, PT, R28, c[0x0][0x178], !P0 ;  /* 0x00005e001c007a0c */ /* 0x000fe200047c1270 */
[----:B------:R-:W-:-:S04]  /*10dbe0*/  IMAD.WIDE R16, R0, 0x2, R24 ;  /* 0x0000000200107825 */ /* 0x000fc800078e0218 */
[----:B------:R0:W-:Y:S01]  /*10dbf0*/  @P2 STG.E.U16 [R4.64], R6 ;  /* 0x0000000604002986 */ /* 0x0001e2000c101504 */
[----:B------:R-:W-:-:S03]  /*10dc00*/  ISETP.LT.AND P2, PT, R23, c[0x0][0x178], !P0 ;  /* 0x00005e0017007a0c */ /* 0x000fc60004741270 */
[----:B------:R1:W-:Y:S01]  /*10dc10*/  @P3 STG.E.U16 [R16.64], R20 ;  /* 0x0000001410003986 */ /* 0x0003e2000c101504 */
[----:B------:R-:W-:Y:S02]  /*10dc20*/  ISETP.LT.AND P3, PT, R29, c[0x0][0x178], !P1 ;  /* 0x00005e001d007a0c */ /* 0x000fe40004f61270 */
[----:B0-----:R-:W-:Y:S01]  /*10dc30*/  PRMT R6, R13, 0x7632, R6 ;  /* 0x000076320d067816 */ /* 0x001fe20000000006 */
[----:B------:R-:W-:Y:S01]  /*10dc40*/  IMAD.WIDE R12, R0, 0x2, R10 ;  /* 0x00000002000c7825 */ /* 0x000fe200078e020a */
[----:B-1----:R-:W-:-:S03]  /*10dc50*/  PRMT R16, R14, 0x7632, R16 ;  /* 0x000076320e107816 */ /* 0x002fc60000000010 */
[----:B------:R-:W-:Y:S01]  /*10dc60*/  IMAD.WIDE R4, R0, 0x2, R8 ;  /* 0x0000000200047825 */ /* 0x000fe200078e0208 */
[----:B------:R-:W4:Y:S04]  /*10dc70*/  LDL.LU R14, [R1+0x41fc] ;  /* 0x0041fc00010e7983 */ /* 0x000f280000300800 */
[----:B------:R0:W-:Y:S01]  /*10dc80*/  @P5 STG.E.U16 [R12.64], R16 ;  /* 0x000000100c005986 */ /* 0x0001e2000c101504 */
[----:B------:R-:W-:-:S03]  /*10dc90*/  ISETP.LT.AND P5, PT, R15, c[0x0][0x178], !P1 ;  /* 0x00005e000f007a0c */ /* 0x000fc60004fa1270 */
[----:B------:R1:W-:Y:S01]  /*10dca0*/  @P6 STG.E.U16 [R4.64], R6 ;  /* 0x0000000604006986 */ /* 0x0003e2000c101504 */
[----:B0-----:R-:W-:Y:S02]  /*10dcb0*/  IADD3 R16, R0, c[0x0][0x198], RZ ;  /* 0x0000660000107a10 */ /* 0x001fe40007ffe0ff */
[----:B-1----:R-:W-:Y:S01]  /*10dcc0*/  PRMT R6, R6, 0x7632, R6 ;  /* 0x0000763206067816 */ /* 0x002fe20000000006 */
[----:B------:R-:W-:-:S04]  /*10dcd0*/  IMAD.WIDE R4, R0, 0x2, R2 ;  /* 0x0000000200047825 */ /* 0x000fc800078e0202 */
[C---:B------:R-:W-:Y:S01]  /*10dce0*/  IMAD.WIDE R12, R16.reuse, 0x2, R24 ;  /* 0x00000002100c7825 */ /* 0x040fe200078e0218 */
[----:B------:R0:W-:Y:S03]  /*10dcf0*/  @P2 STG.E.U16 [R4.64], R6 ;  /* 0x0000000604002986 */ /* 0x0001e6000c101504 */
[----:B0-----:R-:W-:Y:S01]  /*10dd00*/  IMAD.WIDE R4, R16, 0x2, R10 ;  /* 0x0000000210047825 */ /* 0x001fe200078e020a */
[----:B--2---:R-:W-:Y:S01]  /*10dd10*/  @P3 STG.E.U16 [R12.64], R21 ;  /* 0x000000150c003986 */ /* 0x004fe2000c101504 */
[----:B---3--:R-:W-:-:S03]  /*10dd20*/  ISETP.GE.AND P0, PT, R27, c[0x0][0x17c], PT ;  /* 0x00005f001b007a0c */ /* 0x008fc60003f06270 */
[----:B------:R-:W2:Y:S01]  /*10dd30*/  LDL.LU R27, [R1+0x388] ;  /* 0x00038800011b7983 */ /* 0x000ea20000300800 */
[----:B----4-:R-:W-:-:S03]  /*10dd40*/  ISETP.GE.AND P3, PT, R7, c[0x0][0x17c], PT ;  /* 0x00005f0007007a0c */ /* 0x010fc60003f66270 */
[----:B------:R-:W3:Y:S04]  /*10dd50*/  LDL.LU R7, [R1+0x358] ;  /* 0x0003580001077983 */ /* 0x000ee80000300800 */
[----:B------:R0:W-:Y:S04]  /*10dd60*/  @P5 STG.E.U16 [R4.64], R26 ;  /* 0x0000001a04005986 */ /* 0x0001e8000c101504 */
[----:B0-----:R-:W4:Y:S01]  /*10dd70*/  LDL.LU R5, [R1+0x2f8] ;  /* 0x0002f80001057983 */ /* 0x001f220000300800 */
[----:B------:R-:W-:Y:S02]  /*10dd80*/  ISETP.LT.AND P6, PT, R28, c[0x0][0x178], !P1 ;  /* 0x00005e001c007a0c */ /* 0x000fe40004fc1270 */
[----:B------:R-:W-:-:S02]  /*10dd90*/  ISETP.LT.AND P1, PT, R23, c[0x0][0x178], !P1 ;  /* 0x00005e0017007a0c */ /* 0x000fc40004f21270 */
[----:B------:R-:W-:Y:S01]  /*10dda0*/  ISETP.LT.AND P2, PT, R29, c[0x0][0x178], !P4 ;  /* 0x00005e001d007a0c */ /* 0x000fe20006741270 */
[C---:B------:R-:W-:Y:S01]  /*10ddb0*/  IMAD.WIDE R12, R16.reuse, 0x2, R8 ;  /* 0x00000002100c7825 */ /* 0x040fe200078e0208 */
[----:B------:R-:W-:-:S03]  /*10ddc0*/  IADD3 R0, R16, c[0x0][0x198], RZ ;  /* 0x0000660010007a10 */ /* 0x000fc60007ffe0ff */
[----:B------:R-:W-:Y:S01]  /*10ddd0*/  IMAD.WIDE R16, R16, 0x2, R2 ;  /* 0x0000000210107825 */ /* 0x000fe200078e0202 */
[----:B------:R-:W-:-:S03]  /*10dde0*/  PRMT R6, R21, 0x7632, R6 ;  /* 0x0000763215067816 */ /* 0x000fc60000000006 */
[----:B------:R-:W-:Y:S01]  /*10ddf0*/  IMAD.WIDE R20, R0, 0x2, R24 ;  /* 0x0000000200147825 */ /* 0x000fe200078e0218 */
[----:B----4-:R0:W-:Y:S04]  /*10de00*/  @P6 STG.E.U16 [R12.64], R5 ;  /* 0x000000050c006986 */ /* 0x0101e8000c101504 */
[----:B------:R1:W-:Y:S01]  /*10de10*/  @P1 STG.E.U16 [R16.64], R14 ;  /* 0x0000000e10001986 */ /* 0x0003e2000c101504 */
[----:B------:R-:W-:-:S03]  /*10de20*/  ISETP.LT.AND P1, PT, R15, c[0x0][0x178], !P4 ;  /* 0x00005e000f007a0c */ /* 0x000fc60006721270 */
[----:B------:R4:W-:Y:S01]  /*10de30*/  @P2 STG.E.U16 [R20.64], R6 ;  /* 0x0000000614002986 */ /* 0x0009e2000c101504 */
[----:B0-----:R-:W-:Y:S01]  /*10de40*/  IMAD.WIDE R12, R0, 0x2, R10 ;  /* 0x00000002000c7825 */ /* 0x001fe200078e020a */
[----:B-1----:R-:W-:-:S03]  /*10de50*/  PRMT R14, R5, 0x7632, R14 ;  /* 0x00007632050e7816 */ /* 0x002fc6000000000e */
[----:B------:R-:W-:Y:S01]  /*10de60*/  IMAD.WIDE R4, R0, 0x2, R8 ;  /* 0x0000000200047825 */ /* 0x000fe200078e0208 */
[----:B----4-:R-:W-:-:S03]  /*10de70*/  PRMT R21, R26, 0x7632, R21 ;  /* 0x000076321a157816 */ /* 0x010fc60000000015 */
[C---:B------:R-:W-:Y:S01]  /*10de80*/  IMAD.WIDE R16, R0.reuse, 0x2, R2 ;  /* 0x0000000200107825 */ /* 0x040fe200078e0202 */
[----:B------:R-:W4:Y:S01]  /*10de90*/  LDL.LU R26, [R1+0x318] ;  /* 0x00031800011a7983 */ /* 0x000f220000300800 */
[----:B------:R-:W-:-:S03]  /*10dea0*/  IADD3 R6, R0, c[0x0][0x198], RZ ;  /* 0x0000660000067a10 */ /* 0x000fc60007ffe0ff */
[----:B------:R-:W4:Y:S04]  /*10deb0*/  LDL.LU R0, [R1+0x41c8] ;  /* 0x0041c80001007983 */ /* 0x000f280000300800 */
[----:B------:R0:W-:Y:S04]  /*10dec0*/  @P1 STG.E.U16 [R12.64], R21 ;  /* 0x000000150c001986 */ /* 0x0001e8000c101504 */
[----:B0-----:R-:W4:Y:S01]  /*10ded0*/  LDL.LU R21, [R1+0x41cc] ;  /* 0x0041cc0001157983 */ /* 0x001f220000300800 */
[----:B------:R-:W-:Y:S02]  /*10dee0*/  ISETP.LT.AND P2, PT, R28, c[0x0][0x178], !P4 ;  /* 0x00005e001c007a0c */ /* 0x000fe40006741270 */
[----:B------:R-:W-:-:S02]  /*10def0*/  ISETP.LT.AND P4, PT, R23, c[0x0][0x178], !P4 ;  /* 0x00005e0017007a0c */ /* 0x000fc40006781270 */
[----:B------:R-:W-:Y:S02]  /*10df00*/  ISETP.LT.AND P6, PT, R29, c[0x0][0x178], !P0 ;  /* 0x00005e001d007a0c */ /* 0x000fe400047c1270 */
[----:B------:R-:W-:Y:S02]  /*10df10*/  PRMT R20, R14, 0x7632, R20 ;  /* 0x000076320e147816 */ /* 0x000fe40000000014 */
[----:B------:R-:W-:Y:S01]  /*10df20*/  ISETP.LT.AND P5, PT, R15, c[0x0][0x178], !P0 ;  /* 0x00005e000f007a0c */ /* 0x000fe200047a1270 */
[----:B------:R-:W-:-:S04]  /*10df30*/  IMAD.WIDE R12, R6, 0x2, R24 ;  /* 0x00000002060c7825 */ /* 0x000fc800078e0218 */
[----:B------:R0:W-:Y:S04]  /*10df40*/  @P2 STG.E.U16 [R4.64], R14 ;  /* 0x0000000e04002986 */ /* 0x0001e8000c101504 */
[----:B------:R-:W-:Y:S01]  /*10df50*/  @P4 STG.E.U16 [R16.64], R20 ;  /* 0x0000001410004986 */ /* 0x000fe2000c101504 */
[----:B------:R-:W-:Y:S02]  /*10df60*/  ISETP.LT.AND P4, PT, R28, c[0x0][0x178], !P0 ;  /* 0x00005e001c007a0c */ /* 0x000fe40004781270 */
[----:B------:R-:W-:Y:S01]  /*10df70*/  ISETP.LT.AND P0, PT, R23, c[0x0][0x178], !P0 ;  /* 0x00005e0017007a0c */ /* 0x000fe20004701270 */
[----:B--2---:R1:W-:Y:S01]  /*10df80*/  @P6 STG.E.U16 [R12.64], R27 ;  /* 0x0000001b0c006986 */ /* 0x0043e2000c101504 */
[----:B0-----:R-:W-:Y:S01]  /*10df90*/  IMAD.WIDE R4, R6, 0x2, R10 ;  /* 0x0000000206047825 */ /* 0x001fe200078e020a */
[----:B------:R-:W-:-:S04]  /*10dfa0*/  ISETP.LT.AND P6, PT, R29, c[0x0][0x178], !P3 ;  /* 0x00005e001d007a0c */ /* 0x000fc80005fc1270 */
[----:B---3--:R0:W-:Y:S01]  /*10dfb0*/  @P5 STG.E.U16 [R4.64], R7 ;  /* 0x0000000704005986 */ /* 0x0081e2000c101504 */
[----:B-1----:R-:W-:Y:S01]  /*10dfc0*/  IMAD.WIDE R12, R6, 0x2, R2 ;  /* 0x00000002060c7825 */ /* 0x002fe200078e0202 */
[----:B------:R-:W-:-:S03]  /*10dfd0*/  ISETP.LT.AND P5, PT, R15, c[0x0][0x178], !P3 ;  /* 0x00005e000f007a0c */ /* 0x000fc60005fa1270 */
[----:B0-----:R-:W-:Y:S01]  /*10dfe0*/  IMAD.WIDE R4, R6, 0x2, R8 ;  /* 0x0000000206047825 */ /* 0x001fe200078e0208 */
[----:B------:R-:W-:Y:S02]  /*10dff0*/  PRMT R14, R27, 0x7632, R14 ;  /* 0x000076321b0e7816 */ /* 0x000fe4000000000e */
[----:B------:R-:W2:Y:S04]  /*10e000*/  LDL.LU R27, [R1+0x41d0] ;  /* 0x0041d000011b7983 */ /* 0x000ea80000300800 */
[----:B----4-:R0:W-:Y:S01]  /*10e010*/  @P4 STG.E.U16 [R4.64], R26 ;  /* 0x0000001a04004986 */ /* 0x0101e2000c101504 */
[----:B------:R-:W-:Y:S02]  /*10e020*/  ISETP.GE.AND P1, PT, R0, c[0x0][0x17c], PT ;  /* 0x00005f0000007a0c */ /* 0x000fe40003f26270 */
[----:B------:R-:W-:Y:S01]  /*10e030*/  IADD3 R0, R6, c[0x0][0x198], RZ ;  /* 0x0000660006007a10 */ /* 0x000fe20007ffe0ff */
[----:B------:R1:W-:Y:S01]  /*10e040*/  @P0 STG.E.U16 [R12.64], R18 ;  /* 0x000000120c000986 */ /* 0x0003e2000c101504 */
[----:B------:R-:W-:-:S02]  /*10e050*/  ISETP.LT.AND P0, PT, R28, c[0x0][0x178], !P3 ;  /* 0x00005e001c007a0c */ /* 0x000fc40005f01270 */
[----:B------:R-:W-:Y:S01]  /*10e060*/  ISETP.LT.AND P3, PT, R23, c[0x0][0x178], !P3 ;  /* 0x00005e0017007a0c */ /* 0x000fe20005f61270 */
[C---:B------:R-:W-:Y:S01]  /*10e070*/  IMAD.WIDE R16, R0.reuse, 0x2, R24 ;  /* 0x0000000200107825 */ /* 0x040fe200078e0218 */
[----:B------:R-:W-:Y:S02]  /*10e080*/  PRMT R6, R7, 0x7632, R6 ;  /* 0x0000763207067816 */ /* 0x000fe40000000006 */
[----:B------:R-:W3:Y:S01]  /*10e090*/  LDL.LU R7, [R1+0x308] ;  /* 0x0003080001077983 */ /* 0x000ee20000300800 */
[----:B0-----:R-:W-:-:S03]  /*10e0a0*/  IMAD.WIDE R4, R0, 0x2, R8 ;  /* 0x0000000200047825 */ /* 0x001fc600078e0208 */
[----:B------:R0:W-:Y:S01]  /*10e0b0*/  @P6 STG.E.U16 [R16.64], R14 ;  /* 0x0000000e10006986 */ /* 0x0001e2000c101504 */
[----:B------:R-:W-:Y:S01]  /*10e0c0*/  ISETP.GE.AND P2, PT, R21, c[0x0][0x17c], PT ;  /* 0x00005f0015007a0c */ /* 0x000fe20003f46270 */
[----:B------:R-:W-:Y:S01]  /*10e0d0*/  IMAD.WIDE R20, R0, 0x2, R10 ;  /* 0x0000000200147825 */ /* 0x000fe200078e020a */
[----:B-1----:R-:W-:-:S03]  /*10e0e0*/  PRMT R18, R18, 0x7632, R18 ;  /* 0x0000763212127816 */ /* 0x002fc60000000012 */
[----:B------:R-:W-:Y:S01]  /*10e0f0*/  IMAD.WIDE R12, R0, 0x2, R2 ;  /* 0x00000002000c7825 */ /* 0x000fe200078e0202 */
[----:B------:R-:W-:Y:S01]  /*10e100*/  @P5 STG.E.U16 [R20.64], R6 ;  /* 0x0000000614005986 */ /* 0x000fe2000c101504 */
[----:B0-----:R-:W-:Y:S02]  /*10e110*/  PRMT R14, R26, 0x7632, R14 ;  /* 0x000076321a0e7816 */ /* 0x001fe4000000000e */
[----:B------:R-:W-:Y:S02]  /*10e120*/  ISETP.LT.AND P5, PT, R15, c[0x0][0x178], !P1 ;  /* 0x00005e000f007a0c */ /* 0x000fe40004fa1270 */
[----:B------:R-:W4:Y:S04]  /*10e130*/  LDL.LU R15, [R1+0x41f8] ;  /* 0x0041f800010f7983 */ /* 0x000f280000300800 */
[----:B------:R-:W-:Y:S04]  /*10e140*/  @P0 STG.E.U16 [R4.64], R14 ;  /* 0x0000000e04000986 */ /* 0x000fe8000c101504 */
[----:B------:R-:W2:Y:S04]  /*10e150*/  LDL.LU R26, [R1+0x41d4] ;  /* 0x0041d400011a7983 */ /* 0x000ea80000300800 */
[----:B------:R0:W-:Y:S04]  /*10e160*/  @P3 STG.E.U16 [R12.64], R18 ;  /* 0x000000120c003986 */ /* 0x0001e8000c101504 */
[----:B0-----:R-:W2:Y:S04]  /*10e170*/  LDL.LU R12, [R1+0x398] ;  /* 0x00039800010c7983 */ /* 0x001ea80000300800 */
[----:B------:R-:W3:Y:S01]  /*10e180*/  LDL.LU R13, [R1+0x348] ;  /* 0x00034800010d7983 */ /* 0x000ee20000300800 */
[----:B------:R-:W-:-:S02]  /*10e190*/  ISETP.LT.AND P6, PT, R29, c[0x0][0x178], !P1 ;  /* 0x00005e001d007a0c */ /* 0x000fc40004fc1270 */
[----:B------:R-:W-:-:S05]  /*10e1a0*/  IADD3 R6, R0, c[0x0][0x198], RZ ;  /* 0x0000660000067a10 */ /* 0x000fca0007ffe0ff */
[----:B------:R-:W-:-:S04]  /*10e1b0*/  IMAD.WIDE R16, R6, 0x2, R24 ;  /* 0x0000000206107825 */ /* 0x000fc800078e0218 */
[----:B------:R-:W-:Y:S02]  /*10e1c0*/  IMAD.WIDE R20, R6, 0x2, R10 ;  /* 0x0000000206147825 */ /* 0x000fe400078e020a */
[----:B--2---:R-:W-:Y:S04]  /*10e1d0*/  @P6 STG.E.U16 [R16.64], R12 ;  /* 0x0000000c10006986 */ /* 0x004fe8000c101504 */
[----:B---3--:R0:W-:Y:S04]  /*10e1e0*/  @P5 STG.E.U16 [R20.64], R13 ;  /* 0x0000000d14005986 */ /* 0x0081e8000c101504 */
[----:B0-----:R-:W2:Y:S01]  /*10e1f0*/  LDL.LU R21, [R1+0x17e0] ;  /* 0x0017e00001157983 */ /* 0x001ea20000300800 */
[----:B------:R-:W-:Y:S01]  /*10e200*/  ISETP.LT.AND P4, PT, R28, c[0x0][0x178], !P1 ;  /* 0x00005e001c007a0c */ /* 0x000fe20004f81270 */
[----:B------:R-:W-:Y:S01]  /*10e210*/  IMAD.WIDE R4, R6, 0x2, R8 ;  /* 0x0000000206047825 */ /* 0x000fe200078e0208 */
[----:B------:R-:W-:Y:S01]  /*10e220*/  ISETP.LT.AND P3, PT, R23, c[0x0][0x178], !P1 ;  /* 0x00005e0017007a0c */ /* 0x000fe20004f61270 */
[----:B------:R-:W3:Y:S01]  /*10e230*/  LDL.LU R18, [R1+0x36c] ;  /* 0x00036c0001127983 */ /* 0x000ee20000300800 */
[----:B------:R-:W-:-:S02]  /*10e240*/  ISETP.LT.AND P5, PT, R29, c[0x0][0x178], !P2 ;  /* 0x00005e001d007a0c */ /* 0x000fc400057a1270 */
[----:B------:R-:W-:Y:S02]  /*10e250*/  IADD3 R0, R6, c[0x0][0x198], RZ ;  /* 0x0000660006007a10 */ /* 0x000fe40007ffe0ff */
[----:B------:R-:W-:-:S05]  /*10e260*/  PRMT R14, R12, 0x7632, R14 ;  /* 0x000076320c0e7816 */ /* 0x000fca000000000e */
[----:B------:R0:W-:Y:S01]  /*10e270*/  @P4 STG.E.U16 [R4.64], R7 ;  /* 0x0000000704004986 */ /* 0x0001e2000c101504 */
[----:B------:R-:W-:Y:S01]  /*10e280*/  IMAD.WIDE R16, R0, 0x2, R10 ;  /* 0x0000000200107825 */ /* 0x000fe200078e020a */
[----:B------:R-:W-:Y:S02]  /*10e290*/  ISETP.GE.AND P1, PT, R26, c[0x0][0x17c], PT ;  /* 0x00005f001a007a0c */ /* 0x000fe40003f26270 */
[----:B------:R-:W-:Y:S01]  /*10e2a0*/  ISETP.GE.AND P0, PT, R27, c[0x0][0x17c], PT ;  /* 0x00005f001b007a0c */ /* 0x000fe20003f06270 */
[----:B------:R-:W3:Y:S04]  /*10e2b0*/  LDL.LU R26, [R1+0x32c] ;  /* 0x00032c00011a7983 */ /* 0x000ee80000300800 */
[----:B------:R-:W3:Y:S01]  /*10e2c0*/  LDL.LU R27, [R1+0x2ec] ;  /* 0x0002ec00011b7983 */ /* 0x000ee20000300800 */
[----:B0-----:R-:W-:Y:S01]  /*10e2d0*/  IMAD.WIDE R4, R6, 0x2, R2 ;  /* 0x0000000206047825 */ /* 0x001fe200078e0202 */
[----:B------:R-:W-:-:S03]  /*10e2e0*/  PRMT R6, R13, 0x7632, R6 ;  /* 0x000076320d067816 */ /* 0x000fc60000000006 */
[----:B------:R-:W-:Y:S01]  /*10e2f0*/  IMAD.WIDE R12, R0, 0x2, R24 ;  /* 0x00000002000c7825 */ /* 0x000fe200078e0218 */
[----:B------:R-:W-:Y:S04]  /*10e300*/  @P3 STG.E.U16 [R4.64], R22 ;  /* 0x0000001604003986 */ /* 0x000fe8000c101504 */
[----:B------:R-:W-:Y:S01]  /*10e310*/  @P5 STG.E.U16 [R12.64], R14 ;  /* 0x0000000e0c005986 */ /* 0x000fe2000c101504 */
[----:B--2---:R-:W-:-:S13]  /*10e320*/  ISETP.LT.AND P6, PT, R21, c[0x0][0x178], !P2 ;  /* 0x00005e0015007a0c */ /* 0x004fda00057c1270 */
[----:B------:R0:W-:Y:S04]  /*10e330*/  @P6 STG.E.U16 [R16.64], R6 ;  /* 0x0000000610006986 */ /* 0x0001e8000c101504 */
[----:B0-----:R-:W2:Y:S04]  /*10e340*/  LDL.LU R16, [R1+0x41dc] ;  /* 0x0041dc0001107983 */ /* 0x001ea80000300800 */
[----:B------:R-:W4:Y:S01]  /*10e350*/  LDL.LU R17, [R1+0x41d8] ;  /* 0x0041d80001117983 */ /* 0x000f220000300800 */
[----:B------:R-:W-:-:S03]  /*10e360*/  PRMT R6, R7, 0x7632, R6 ;  /* 0x0000763207067816 */ /* 0x000fc60000000006 */
[----:B------:R-:W4:Y:S01]  /*10e370*/  LDL.LU R7, [R1+0x41f4] ;  /* 0x0041f40001077983 */ /* 0x000f220000300800 */
[----:B------:R-:W-:Y:S02]  /*10e380*/  ISETP.LT.AND P4, PT, R28, c[0x0][0x178], !P2 ;  /* 0x00005e001c007a0c */ /* 0x000fe40005781270 */
[----:B------:R-:W-:Y:S01]  /*10e390*/  ISETP.LT.AND P2, PT, R23, c[0x0][0x178], !P2 ;  /* 0x00005e0017007a0c */ /* 0x000fe20005741270 */
[C---:B------:R-:W-:Y:S01]  /*10e3a0*/  IMAD.WIDE R12, R0.reuse, 0x2, R8 ;  /* 0x00000002000c7825 */ /* 0x040fe200078e0208 */
[----:B------:R-:W-:Y:S02]  /*10e3b0*/  ISETP.LT.AND P3, PT, R29, c[0x0][0x178], !P0 ;  /* 0x00005e001d007a0c */ /* 0x000fe40004761270 */
[----:B------:R-:W-:Y:S01]  /*10e3c0*/  ISETP.LT.AND P6, PT, R21, c[0x0][0x178], !P0 ;  /* 0x00005e0015007a0c */ /* 0x000fe200047c1270 */
[----:B------:R-:W-:Y:S01]  /*10e3d0*/  IMAD.WIDE R4, R0, 0x2, R2 ;  /* 0x0000000200047825 */ /* 0x000fe200078e0202 */
[----:B------:R-:W-:Y:S02]  /*10e3e0*/  PRMT R22, R22, 0x7632, R22 ;  /* 0x0000763216167816 */ /* 0x000fe40000000016 */
[----:B------:R-:W-:-:S02]  /*10e3f0*/  IADD3 R0, R0, c[0x0][0x198], RZ ;  /* 0x0000660000007a10 */ /* 0x000fc40007ffe0ff */
[----:B------:R-:W-:Y:S01]  /*10e400*/  ISETP.LT.AND P5, PT, R28, c[0x0][0x178], !P0 ;  /* 0x00005e001c007a0c */ /* 0x000fe200047a1270 */
[----:B------:R0:W-:Y:S01]  /*10e410*/  @P4 STG.E.U16 [R12.64], R6 ;  /* 0x000000060c004986 */ /* 0x0001e2000c101504 */
[----:B------:R-:W-:-:S03]  /*10e420*/  ISETP.LT.AND P0, PT, R23, c[0x0][0x178], !P0 ;  /* 0x00005e0017007a0c */ /* 0x000fc60004701270 */
[----:B------:R1:W-:Y:S01]  /*10e430*/  @P2 STG.E.U16 [R4.64], R22 ;  /* 0x0000001604002986 */ /* 0x0003e2000c101504 */
[----:B0-----:R-:W-:-:S04]  /*10e440*/  IMAD.WIDE R12, R0, 0x2, R10 ;  /* 0x00000002000c7825 */ /* 0x001fc800078e020a */
[----:B-1----:R-:W-:Y:S01]  /*10e450*/  IMAD.WIDE R4, R0, 0x2, R24 ;  /* 0x0000000200047825 */ /* 0x002fe200078e0218 */
[----:B---3--:R-:W-:Y:S01]  /*10e460*/  PRMT R6, R18, 0x7632, R6 ;  /* 0x0000763212067816 */ /* 0x008fe20000000006 */
[----:B------:R-:W3:Y:S04]  /*10e470*/  LDL.LU R22, [R1+0x37c] ;  /* 0x00037c0001167983 */ /* 0x000ee80000300800 */
[----:B------:R0:W-:Y:S01]  /*10e480*/  @P3 STG.E.U16 [R4.64], R18 ;  /* 0x0000001204003986 */ /* 0x0001e2000c101504 */
[----:B------:R-:W-:-:S03]  /*10e490*/  ISETP.LT.AND P3, PT, R29, c[0x0][0x178], !P1 ;  /* 0x00005e001d007a0c */ /* 0x000fc60004f61270 */
[----:B------:R1:W-:Y:S01]  /*10e4a0*/  @P6 STG.E.U16 [R12.64], R26 ;  /* 0x0000001a0c006986 */ /* 0x0003e2000c101504 */
[----:B------:R-:W-:Y:S01]  /*10e4b0*/  ISETP.LT.AND P6, PT, R21, c[0x0][0x178], !P1 ;  /* 0x00005e0015007a0c */ /* 0x000fe20004fc1270 */
[C---:B0-----:R-:W-:Y:S01]  /*10e4c0*/  IMAD.WIDE R4, R0.reuse, 0x2, R2 ;  /* 0x0000000200047825 */ /* 0x041fe200078e0202 */
[----:B------:R-:W-:Y:S02]  /*10e4d0*/  IADD3 R18, R0, c[0x0][0x198], RZ ;  /* 0x0000660000127a10 */ /* 0x000fe40007ffe0ff */
[----:B------:R-:W-:-:S03]  /*10e4e0*/  PRMT R14, R26, 0x7632, R14 ;  /* 0x000076321a0e7816 */ /* 0x000fc6000000000e */
[----:B-1----:R-:W-:Y:S01]  /*10e4f0*/  IMAD.WIDE R12, R18, 0x2, R10 ;  /* 0x00000002120c7825 */ /* 0x002fe200078e020a */
[----:B------:R-:W-:Y:S02]  /*10e500*/  PRMT R20, R27, 0x7632, R20 ;  /* 0x000076321b147816 */ /* 0x000fe40000000014 */
[----:B--2---:R-:W-:Y:S02]  /*10e510*/  ISETP.GE.AND P4, PT, R16, c[0x0][0x17c], PT ;  /* 0x00005f0010007a0c */ /* 0x004fe40003f86270 */
[----:B----4-:R-:W-:Y:S01]  /*10e520*/  ISETP.GE.AND P2, PT, R17, c[0x0][0x17c], PT ;  /* 0x00005f0011007a0c */ /* 0x010fe20003f46270 */
[----:B------:R-:W-:-:S05]  /*10e530*/  IMAD.WIDE R16, R0, 0x2, R8 ;  /* 0x0000000200107825 */ /* 0x000fca00078e0208 */
[----:B------:R0:W-:Y:S04]  /*10e540*/  @P5 STG.E.U16 [R16.64], R27 ;  /* 0x0000001b10005986 */ /* 0x0001e8000c101504 */
[----:B------:R1:W-:Y:S04]  /*10e550*/  @P0 STG.E.U16 [R4.64], R7 ;  /* 0x0000000704000986 */ /* 0x0003e8000c101504 */
[----:B0-----:R-:W2:Y:S01]  /*10e560*/  LDL.LU R27, [R1+0x41e0] ;  /* 0x0041e000011b7983 */ /* 0x001ea20000300800 */
[----:B-1----:R-:W-:-:S03]  /*10e570*/  IMAD.WIDE R4, R18, 0x2, R24 ;  /* 0x0000000212047825 */ /* 0x002fc600078e0218 */
[----:B------:R-:W4:Y:S04]  /*10e580*/  LDL.LU R26, [R1+0x2fc] ;  /* 0x0002fc00011a7983 */ /* 0x000f280000300800 */
[----:B------:R0:W-:Y:S01]  /*10e590*/  @P3 STG.E.U16 [R4.64], R6 ;  /* 0x0000000604003986 */ /* 0x0001e2000c101504 */
[----:B------:R-:W-:-:S03]  /*10e5a0*/  IMAD.WIDE R16, R18, 0x2, R8 ;  /* 0x0000000212107825 */ /* 0x000fc600078e0208 */
[----:B------:R1:W-:Y:S01]  /*10e5b0*/  @P6 STG.E.U16 [R12.64], R14 ;  /* 0x0000000e0c006986 */ /* 0x0003e2000c101504 */
[----:B0-----:R-:W-:-:S03]  /*10e5c0*/  IMAD.WIDE R4, R18, 0x2, R2 ;  /* 0x0000000212047825 */ /* 0x001fc600078e0202 */
[----:B-1----:R-:W4:Y:S01]  /*10e5d0*/  LDL.LU R13, [R1+0x41e4] ;  /* 0x0041e400010d7983 */ /* 0x002f220000300800 */
[----:B------:R-:W-:-:S03]  /*10e5e0*/  IADD3 R14, R18, c[0x0][0x198], RZ ;  /* 0x00006600120e7a10 */ /* 0x000fc60007ffe0ff */
[----:B------:R-:W4:Y:S01]  /*10e5f0*/  LDL.LU R18, [R1+0x33c] ;  /* 0x00033c0001127983 */ /* 0x000f220000300800 */
[C---:B------:R-:W-:Y:S02]  /*10e600*/  ISETP.LT.AND P5, PT, R28.reuse, c[0x0][0x178], !P1 ;  /* 0x00005e001c007a0c */ /* 0x040fe40004fa1270 */
[----:B------:R-:W-:Y:S02]  /*10e610*/  ISETP.LT.AND P1, PT, R23, c[0x0][0x178], !P1 ;  /* 0x00005e0017007a0c */ /* 0x000fe40004f21270 */
[----:B------:R-:W-:Y:S02]  /*10e620*/  ISETP.LT.AND P0, PT, R29, c[0x0][0x178], !P4 ;  /* 0x00005e001d007a0c */ /* 0x000fe40006701270 */
[----:B------:R-:W-:Y:S02]  /*10e630*/  ISETP.LT.AND P6, PT, R28, c[0x0][0x178], !P4 ;  /* 0x00005e001c007a0c */ /* 0x000fe400067c1270 */
[----:B------:R-:W-:Y:S01]  /*10e640*/  PRMT R0, R7, 0x7632, R0 ;  /* 0x0000763207007816 */ /* 0x000fe20000000000 */
[----:B------:R-:W-:-:S04]  /*10e650*/  IMAD.WIDE R6, R14, 0x2, R24 ;  /* 0x000000020e067825 */ /* 0x000fc800078e0218 */
[----:B------:R-:W-:Y:S01]  /*10e660*/  @P5 STG.E.U16 [R16.64], R20 ;  /* 0x0000001410005986 */ /* 0x000fe2000c101504 */
[----:B------:R-:W-:-:S03]  /*10e670*/  ISETP.LT.AND P5, PT, R21, c[0x0][0x178], !P4 ;  /* 0x00005e0015007a0c */ /* 0x000fc600067a1270 */
[----:B------:R0:W-:Y:S04]  /*10e680*/  @P1 STG.E.U16 [R4.64], R0 ;  /* 0x0000000004001986 */ /* 0x0001e8000c101504 */
[----:B---3--:R1:W-:Y:S01]  /*10e690*/  @P0 STG.E.U16 [R6.64], R22 ;  /* 0x0000001606000986 */ /* 0x0083e2000c101504 */
[----:B0-----:R-:W-:-:S04]  /*10e6a0*/  IMAD.WIDE R4, R14, 0x2, R10 ;  /* 0x000000020e047825 */ /* 0x001fc800078e020a */
[----:B-1----:R-:W-:Y:S01]  /*10e6b0*/  IMAD.WIDE R6, R14, 0x2, R8 ;  /* 0x000000020e067825 */ /* 0x002fe200078e0208 */
[----:B------:R-:W-:Y:S02]  /*10e6c0*/  PRMT R0, R22, 0x7632, R0 ;  /* 0x0000763216007816 */ /* 0x000fe40000000000 */
[----:B------:R-:W-:Y:S02]  /*10e6d0*/  ISETP.LT.AND P4, PT, R23, c[0x0][0x178], !P4 ;  /* 0x00005e0017007a0c */ /* 0x000fe40006781270 */
[----:B--2---:R-:W-:Y:S02]  /*10e6e0*/  ISETP.GE.AND P1, PT, R27, c[0x0][0x17c], PT ;  /* 0x00005f001b007a0c */ /* 0x004fe40003f26270 */
[----:B------:R-:W2:Y:S04]  /*10e6f0*/  LDL.LU R27, [R1+0x38c] ;  /* 0x00038c00011b7983 */ /* 0x000ea80000300800 */
[----:B------:R-:W3:Y:S04]  /*10e700*/  LDL.LU R17, [R1+0x35c] ;  /* 0x00035c0001117983 */ /* 0x000ee80000300800 */
[----:B------:R-:W3:Y:S04]  /*10e710*/  LDL.LU R22, [R1+0x31c] ;  /* 0x00031c0001167983 */ /* 0x000ee80000300800 */
[----:B----4-:R-:W-:Y:S04]  /*10e720*/  @P5 STG.E.U16 [R4.64], R18 ;  /* 0x0000001204005986 */ /* 0x010fe8000c101504 */
[----:B------:R0:W-:Y:S04]  /*10e730*/  @P6 STG.E.U16 [R6.64], R26 ;  /* 0x0000001a06006986 */ /* 0x0001e8000c101504 */
[----:B0-----:R-:W4:Y:S01]  /*10e740*/  LDL.LU R7, [R1+0x41e8] ;  /* 0x0041e80001077983 */ /* 0x001f220000300800 */
[----:B------:R-:W-:Y:S01]  /*10e750*/  ISETP.GE.AND P3, PT, R13, c[0x0][0x17c], PT ;  /* 0x00005f000d007a0c */ /* 0x000fe20003f66270 */
[----:B------:R-:W-:-:S05]  /*10e760*/  IMAD.WIDE R12, R14, 0x2, R2 ;  /* 0x000000020e0c7825 */ /* 0x000fca00078e0202 */
[----:B------:R0:W-:Y:S02]  /*10e770*/  @P4 STG.E.U16 [R12.64], R15 ;  /* 0x0000000f0c004986 */ /* 0x0001e4000c101504 */
[----:B0-----:R-:W-:Y:S02]  /*10e780*/  PRMT R15, R18, 0x7632, R15 ;  /* 0x00007632120f7816 */ /* 0x001fe4000000000f */
[----:B------:R-:W4:Y:S01]  /*10e790*/  LDL.LU R18, [R1+0x41ec] ;  /* 0x0041ec0001127983 */ /* 0x000f220000300800 */
[----:B------:R-:W-:-:S03]  /*10e7a0*/  PRMT R13, R26, 0x7632, R13 ;  /* 0x000076321a0d7816 */ /* 0x000fc6000000000d */
[----:B------:R-:W4:Y:S01]  /*10e7b0*/  LDL.LU R26, [R1+0x39c] ;  /* 0x00039c00011a7983 */ /* 0x000f220000300800 */
[----:B------:R-:W-:Y:S02]  /*10e7c0*/  ISETP.LT.AND P0, PT, R29, c[0x0][0x178], !P2 ;  /* 0x00005e001d007a0c */ /* 0x000fe40005701270 */
[----:B------:R-:W-:Y:S02]  /*10e7d0*/  IADD3 R14, R14, c[0x0][0x198], RZ ;  /* 0x000066000e0e7a10 */ /* 0x000fe40007ffe0ff */
[----:B------:R-:W-:-:S03]  /*10e7e0*/  ISETP.LT.AND P5, PT, R21, c[0x0][0x178], !P2 ;  /* 0x00005e0015007a0c */ /* 0x000fc600057a1270 */
[----:B------:R-:W-:Y:S01]  /*10e7f0*/  IMAD.WIDE R4, R14, 0x2, R24 ;  /* 0x000000020e047825 */ /* 0x000fe200078e0218 */
[----:B------:R-:W-:Y:S02]  /*10e800*/  ISETP.LT.AND P6, PT, R28, c[0x0][0x178], !P2 ;  /* 0x00005e001c007a0c */ /* 0x000fe400057c1270 */
[----:B------:R-:W-:-:S03]  /*10e810*/  ISETP.LT.AND P2, PT, R23, c[0x0][0x178], !P2 ;  /* 0x00005e0017007a0c */ /* 0x000fc60005741270 */
[----:B------:R0:W-:Y:S01]  /*10e820*/  @P0 STG.E.U16 [R4.64], R0 ;  /* 0x0000000004000986 */ /* 0x0001e2000c101504 */
[----:B------:R-:W-:Y:S02]  /*10e830*/  ISETP.LT.AND P0, PT, R29, c[0x0][0x178], !P3 ;  /* 0x00005e001d007a0c */ /* 0x000fe40005f01270 */
[C---:B------:R-:W-:Y:S01]  /*10e840*/  IADD3 R12, R14.reuse, c[0x0][0x198], RZ ;  /* 0x000066000e0c7a10 */ /* 0x040fe20007ffe0ff */
[----:B0-----:R-:W-:Y:S01]  /*10e850*/  IMAD.WIDE R4, R14, 0x2, R10 ;  /* 0x000000020e047825 */ /* 0x001fe200078e020a */
[----:B------:R-:W-:-:S04]  /*10e860*/  PRMT R0, R15, 0x7632, R0 ;  /* 0x000076320f007816 */ /* 0x000fc80000000000 */
[----:B------:R0:W-:Y:S01]  /*10e870*/  @P5 STG.E.U16 [R4.64], R15 ;  /* 0x0000000f04005986 */ /* 0x0001e2000c101504 */
[----:B------:R-:W-:Y:S01]  /*10e880*/  ISETP.LT.AND P5, PT, R21, c[0x0][0x178], !P3 ;  /* 0x00005e0015007a0c */ /* 0x000fe20005fa1270 */
[----:B0-----:R-:W-:Y:S01]  /*10e890*/  IMAD.WIDE R4, R12, 0x2, R24 ;  /* 0x000000020c047825 */ /* 0x001fe200078e0218 */
[----:B--2---:R-:W-:Y:S02]  /*10e8a0*/  PRMT R16, R27, 0x7632, R16 ;  /* 0x000076321b107816 */ /* 0x004fe40000000010 */
[----:B---3--:R-:W-:Y:S02]  /*10e8b0*/  PRMT R20, R22, 0x7632, R20 ;  /* 0x0000763216147816 */ /* 0x008fe40000000014 */
[----:B----4-:R-:W-:Y:S01]  /*10e8c0*/  ISETP.GE.AND P4, PT, R7, c[0x0][0x17c], PT ;  /* 0x00005f0007007a0c */ /* 0x010fe20003f86270 */
[----:B------:R-:W-:-:S04]  /*10e8d0*/  IMAD.WIDE R6, R14, 0x2, R8 ;  /* 0x000000020e067825 */ /* 0x000fc800078e0208 */
[----:B------:R-:W-:Y:S01]  /*10e8e0*/  IMAD.WIDE R14, R14, 0x2, R2 ;  /* 0x000000020e0e7825 */ /* 0x000fe200078e0202 */
[----:B------:R0:W-:Y:S01]  /*10e8f0*/  @P6 STG.E.U16 [R6.64], R13 ;  /* 0x0000000d06006986 */ /* 0x0001e2000c101504 */
[----:B------:R-:W-:Y:S02]  /*10e900*/  ISETP.LT.AND P6, PT, R28, c[0x0][0x178], !P3 ;  /* 0x00005e001c007a0c */ /* 0x000fe40005fc1270 */
[----:B------:R-:W-:Y:S01]  /*10e910*/  ISETP.LT.AND P3, PT, R23, c[0x0][0x178], !P3 ;  /* 0x00005e0017007a0c */ /* 0x000fe20005f61270 */
[----:B------:R1:W-:Y:S01]  /*10e920*/  @P2 STG.E.U16 [R14.64], R0 ;  /* 0x000000000e002986 */ /* 0x0003e2000c101504 */
[----:B------:R-:W-:-:S03]  /*10e930*/  ISETP.LT.AND P2, PT, R29, c[0x0][0x178], !P1 ;  /* 0x00005e001d007a0c */ /* 0x000fc60004f41270 */
[----:B------:R2:W-:Y:S01]  /*10e940*/  @P0 STG.E.U16 [R4.64], R27 ;  /* 0x0000001b04000986 */ /* 0x0005e2000c101504 */
[C---:B0-----:R-:W-:Y:S01]  /*10e950*/  IMAD.WIDE R6, R12.reuse, 0x2, R8 ;  /* 0x000000020c067825 */ /* 0x041fe200078e0208 */
[----:B-1----:R-:W-:-:S03]  /*10e960*/  IADD3 R0, R12, c[0x0][0x198], RZ ;  /* 0x000066000c007a10 */ /* 0x002fc60007ffe0ff */
[C---:B--2---:R-:W-:Y:S01]  /*10e970*/  IMAD.WIDE R4, R12.reuse, 0x2, R10 ;  /* 0x000000020c047825 */ /* 0x044fe200078e020a */
[----:B------:R-:W2:Y:S03]  /*10e980*/  LDL.LU R27, [R1+0x34c] ;  /* 0x00034c00011b7983 */ /* 0x000ea60000300800 */
[----:B------:R-:W-:Y:S01]  /*10e990*/  IMAD.WIDE R12, R12, 0x2, R2 ;  /* 0x000000020c0c7825 */ /* 0x000fe200078e0202 */
[----:B------:R0:W-:Y:S01]  /*10e9a0*/  @P5 STG.E.U16 [R4.64], R17 ;  /* 0x0000001104005986 */ /* 0x0001e2000c101504 */
[----:B------:R-:W-:Y:S02]  /*10e9b0*/  ISETP.LT.AND P5, PT, R21, c[0x0][0x178], !P1 ;  /* 0x00005e0015007a0c */ /* 0x000fe40004fa1270 */
[----:B------:R-:W-:Y:S01]  /*10e9c0*/  IMAD.WIDE R14, R0, 0x2, R24 ;  /* 0x00000002000e7825 */ /* 0x000fe200078e0218 */
[----:B------:R-:W-:Y:S01]  /*10e9d0*/  @P6 STG.E.U16 [R6.64], R22 ;  /* 0x0000001606006986 */ /* 0x000fe2000c101504 */
[----:B------:R-:W-:-:S02]  /*10e9e0*/  ISETP.LT.AND P6, PT, R28, c[0x0][0x178], !P1 ;  /* 0x00005e001c007a0c */ /* 0x000fc40004fc1270 */
[----:B------:R-:W-:Y:S01]  /*10e9f0*/  ISETP.LT.AND P1, PT, R23, c[0x0][0x178], !P1 ;  /* 0x00005e0017007a0c */ /* 0x000fe20004f21270 */
[----:B------:R1:W-:Y:S04]  /*10ea00*/  @P3 STG.E.U16 [R12.64], R19 ;  /* 0x000000130c003986 */ /* 0x0003e8000c101504 */
[----:B------:R3:W-:Y:S01]  /*10ea10*/  @P2 STG.E.U16 [R14.64], R16 ;  /* 0x000000100e002986 */ /* 0x0007e2000c101504 */
[----:B------:R-:W-:Y:S01]  /*10ea20*/  ISETP.LT.AND P2, PT, R29, c[0x0][0x178], !P4 ;  /* 0x00005e001d007a0c */ /* 0x000fe20006741270 */
[C---:B0-----:R-:W-:Y:S01]  /*10ea30*/  IMAD.WIDE R4, R0.reuse, 0x2, R10 ;  /* 0x0000000200047825 */ /* 0x041fe200078e020a */
[----:B-1----:R-:W-:Y:S02]  /*10ea40*/  PRMT R13, R17, 0x7632, R13 ;  /* 0x00007632110d7816 */ /* 0x002fe4000000000d */
[C---:B------:R-:W-:Y:S01]  /*10ea50*/  IADD3 R17, R0.reuse, c[0x0][0x198], RZ ;  /* 0x0000660000117a10 */ /* 0x040fe20007ffe0ff */
[----:B------:R-:W-:Y:S01]  /*10ea60*/  IMAD.WIDE R6, R0, 0x2, R8 ;  /* 0x0000000200067825 */ /* 0x000fe200078e0208 */
[----:B------:R-:W-:Y:S01]  /*10ea70*/  PRMT R19, R19, 0x7632, R19 ;  /* 0x0000763213137816 */ /* 0x000fe20000000013 */
[----:B------:R0:W-:Y:S01]  /*10ea80*/  @P5 STG.E.U16 [R4.64], R13 ;  /* 0x0000000d04005986 */ /* 0x0001e2000c101504 */
[----:B------:R-:W-:Y:S01]  /*10ea90*/  ISETP.GE.AND P0, PT, R18, c[0x0][0x17c], PT ;  /* 0x00005f0012007a0c */ /* 0x000fe20003f06270 */
[----:B---3--:R-:W-:-:S02]  /*10eaa0*/  IMAD.WIDE R14, R17, 0x2, R24 ;  /* 0x00000002110e7825 */ /* 0x008fc400078e0218 */
[----:B------:R-:W-:Y:S01]  /*10eab0*/  @P6 STG.E.U16 [R6.64], R20 ;  /* 0x0000001406006986 */ /* 0x000fe2000c101504 */
[----:B------:R-:W-:Y:S01]  /*10eac0*/  ISETP.LT.AND P3, PT, R29, c[0x0][0x178], !P0 ;  /* 0x00005e001d007a0c */ /* 0x000fe20004761270 */
[----:B0-----:R-:W-:Y:S02]  /*10ead0*/  IMAD.WIDE R12, R0, 0x2, R2 ;  /* 0x00000002000c7825 */ /* 0x001fe400078e0202 */
[----:B------:R-:W3:Y:S01]  /*10eae0*/  LDL.LU R29, [R1+0x30c] ;  /* 0x00030c00011d7983 */ /* 0x000ee20000300800 */
[----:B------:R-:W-:-:S03]  /*10eaf0*/  ISETP.LT.AND P5, PT, R21, c[0x0][0x178], !P0 ;  /* 0x00005e0015007a0c */ /* 0x000fc600047a1270 */
[----:B------:R0:W-:Y:S01]  /*10eb00*/  @P1 STG.E.U16 [R12.64], R19 ;  /* 0x000000130c001986 */ /* 0x0001e2000c101504 */
[----:B------:R-:W-:Y:S02]  /*10eb10*/  ISETP.LT.AND P6, PT, R21, c[0x0][0x178], !P4 ;  /* 0x00005e0015007a0c */ /* 0x000fe400067c1270 */
[C---:B------:R-:W-:Y:S01]  /*10eb20*/  ISETP.LT.AND P1, PT, R28.reuse, c[0x0][0x178], !P0 ;  /* 0x00005e001c007a0c */ /* 0x040fe20004721270 */
[----:B------:R1:W-:Y:S01]  /*10eb30*/  @P2 STG.E.U16 [R14.64], R26 ;  /* 0x0000001a0e002986 */ /* 0x0003e2000c101504 */
[----:B------:R-:W-:Y:S02]  /*10eb40*/  ISETP.LT.AND P2, PT, R28, c[0x0][0x178], !P4 ;  /* 0x00005e001c007a0c */ /* 0x000fe40006741270 */
[C---:B------:R-:W-:Y:S02]  /*10eb50*/  ISETP.LT.AND P0, PT, R23.reuse, c[0x0][0x178], !P0 ;  /* 0x00005e0017007a0c */ /* 0x040fe40004701270 */
[----:B------:R-:W-:Y:S02]  /*10eb60*/  ISETP.LT.AND P4, PT, R23, c[0x0][0x178], !P4 ;  /* 0x00005e0017007a0c */ /* 0x000fe40006781270 */
[----:B------:R-:W4:Y:S01]  /*10eb70*/  LDL.LU R23, [R1+0x41f0] ;  /* 0x0041f00001177983 */ /* 0x000f220000300800 */
[C---:B------:R-:W-:Y:S01]  /*10eb80*/  IADD3 R21, R17.reuse, c[0x0][0x198], RZ ;  /* 0x0000660011157a10 */ /* 0x040fe20007ffe0ff */
[----:B0-----:R-:W-:Y:S01]  /*10eb90*/  IMAD.WIDE R18, R17, 0x2, R10 ;  /* 0x0000000211127825 */ /* 0x001fe200078e020a */
[----:B------:R-:W-:-:S03]  /*10eba0*/  PRMT R12, R26, 0x7632, R12 ;  /* 0x000076321a0c7816 */ /* 0x000fc6000000000c */
[----:B------:R-:W-:-:S04]  /*10ebb0*/  IMAD.WIDE R4, R17, 0x2, R8 ;  /* 0x0000000211047825 */ /* 0x000fc800078e0208 */
[----:B------:R-:W-:-:S04]  /*10ebc0*/  IMAD.WIDE R6, R17, 0x2, R2 ;  /* 0x0000000211067825 */ /* 0x000fc800078e0202 */
[----:B------:R-:W-:-:S04]  /*10ebd0*/  IMAD.WIDE R24, R21, 0x2, R24 ;  /* 0x0000000215187825 */ /* 0x000fc800078e0218 */
[----:B------:R-:W-:-:S04]  /*10ebe0*/  IMAD.WIDE R10, R21, 0x2, R10 ;  /* 0x00000002150a7825 */ /* 0x000fc800078e020a */
[----:B------:R-:W-:-:S04]  /*10ebf0*/  IMAD.WIDE R8, R21, 0x2, R8 ;  /* 0x0000000215087825 */ /* 0x000fc800078e0208 */
[----:B------:R-:W-:Y:S01]  /*10ec00*/  IMAD.WIDE R2, R21, 0x2, R2 ;  /* 0x0000000215027825 */ /* 0x000fe200078e0202 */
[----:B--2---:R-:W-:Y:S01]  /*10ec10*/  PRMT R0, R27, 0x7632, R0 ;  /* 0x000076321b007816 */ /* 0x004fe20000000000 */
[----:B------:R1:W-:Y:S01]  /*10ec20*/  @P6 STG.E.U16 [R18.64], R27 ;  /* 0x0000001b12006986 */ /* 0x0003e2000c101504 */
[----:B---3--:R-:W-:-:S03]  /*10ec30*/  PRMT R13, R29, 0x7632, R13 ;  /* 0x000076321d0d7816 */ /* 0x008fc6000000000d */
[----:B------:R1:W-:Y:S04]  /*10ec40*/  @P2 STG.E.U16 [R4.64], R29 ;  /* 0x0000001d04002986 */ /* 0x0003e8000c101504 */
[----:B----4-:R1:W-:Y:S04]  /*10ec50*/  @P4 STG.E.U16 [R6.64], R23 ;  /* 0x0000001706004986 */ /* 0x0103e8000c101504 */
[----:B------:R1:W-:Y:S04]  /*10ec60*/  @P3 STG.E.U16 [R24.64], R12 ;  /* 0x0000000c18003986 */ /* 0x0003e8000c101504 */
[----:B------:R1:W-:Y:S04]  /*10ec70*/  @P5 STG.E.U16 [R10.64], R0 ;  /* 0x000000000a005986 */ /* 0x0003e8000c101504 */
[----:B------:R1:W-:Y:S01]  /*10ec80*/  @P1 STG.E.U16 [R8.64], R13 ;  /* 0x0000000d08001986 */ /* 0x0003e2000c101504 */
[----:B------:R-:W-:Y:S05]  /*10ec90*/  @!P0 EXIT ;  /* 0x000000000000894d */ /* 0x000fea0003800000 */
[----:B-1----:R-:W-:-:S05]  /*10eca0*/  PRMT R23, R23, 0x7632, R23 ;  /* 0x0000763217177816 */ /* 0x002fca0000000017 */
[----:B------:R-:W-:Y:S01]  /*10ecb0*/  STG.E.U16 [R2.64], R23 ;  /* 0x0000001702007986 */ /* 0x000fe2000c101504 */
[----:B------:R-:W-:Y:S05]  /*10ecc0*/  EXIT ;  /* 0x000000000000794d */ /* 0x000fea0003800000 */
.L_x_3:
[----:B------:R-:W-:-:S00]  /*10ecd0*/  BRA `(.L_x_3) ;  /* 0xfffffff000007947 */ /* 0x000fc0000383ffff */
[----:B------:R-:W-:-:S00]  /*10ece0*/  NOP ;  /* 0x0000000000007918 */ /* 0x000fc00000000000 */
        /* <DEDUP_REMOVED lines=9> */
.L_x_4:


//--------------------- .nv.shared.matmul_kernel  --------------------------
	.section	.nv.shared.matmul_kernel,"aw",@nobits
	.sectionflags	@""
	.align	16
